	.target	sm_90a

	.elftype	@"ET_EXEC"


//--------------------- .note.nv.tkinfo           --------------------------
	.section	.note.nv.tkinfo,"",@"SHT_NOTE"
	.sectionflags	@"SHF_NOTE_NV_TKINFO"
	.tkinfo
        /*0018*/ 	.word	0x00000002
        /*0030*/ 	.string	""
        /*0030*/ 	.string	"ptxas"
        /*0030*/ 	.string	"Cuda compilation tools, release 13.0, V13.0.88"
        /*0030*/ 	.string	"Build cuda_13.0.r13.0/compiler.36424714_0"
        /*0030*/ 	.string	"-v  -suppress-debug-info  -lineinfo  -arch sm_90a "



//--------------------- .note.nv.cuinfo           --------------------------
	.section	.note.nv.cuinfo,"",@"SHT_NOTE"
	.sectionflags	@"SHF_NOTE_NV_CUINFO"
        /*0018*/ 	.short	0x0002
        /*001a*/ 	.short	0x005a
        /*001c*/ 	.short	0x0082
	.zero		2


//--------------------- .nv.info                  --------------------------
	.section	.nv.info,"",@"SHT_CUDA_INFO"
	.align	4


	//----- nvinfo : EIATTR_REGCOUNT
	.align		4
        /*0000*/ 	.byte	0x04, 0x2f
        /*0002*/ 	.short	(.L_1 - .L_0)
	.align		4
.L_0:
        /*0004*/ 	.word	index@(matmul_kernel)
        /*0008*/ 	.word	0x00000040


	//----- nvinfo : EIATTR_FRAME_SIZE
	.align		4
.L_1:
        /*000c*/ 	.byte	0x04, 0x11
        /*000e*/ 	.short	(.L_3 - .L_2)
	.align		4
.L_2:
        /*0010*/ 	.word	index@(matmul_kernel)
        /*0014*/ 	.word	0x00002688


	//----- nvinfo : EIATTR_MIN_STACK_SIZE
	.align		4
.L_3:
        /*0018*/ 	.byte	0x04, 0x12
        /*001a*/ 	.short	(.L_5 - .L_4)
	.align		4
.L_4:
        /*001c*/ 	.word	index@(matmul_kernel)
        /*0020*/ 	.word	0x00002688
.L_5:


//--------------------- .nv.compat                --------------------------
	.section	.nv.compat,"",@"SHT_CUDA_COMPAT_INFO"
	.align	4
        /*0000*/ 	.byte	0x02, 0x09, 0x01, 0x00, 0x02, 0x02, 0x02, 0x00, 0x02, 0x05, 0x05, 0x00, 0x03, 0x07, 0x01, 0x01
        /*0010*/ 	.byte	0x02, 0x03, 0x00, 0x00, 0x02, 0x06, 0x01, 0x00, 0x04, 0x0b, 0x08, 0x00, 0x00, 0x00, 0x00, 0x00
        /*0020*/ 	.byte	0x00, 0x00, 0x00, 0x00


//--------------------- .nv.info.matmul_kernel    --------------------------
	.section	.nv.info.matmul_kernel,"",@"SHT_CUDA_INFO"
	.sectionflags	@""
	.align	4


	//----- nvinfo : EIATTR_CUDA_API_VERSION
	.align		4
        /*0000*/ 	.byte	0x04, 0x37
        /*0002*/ 	.short	(.L_7 - .L_6)
.L_6:
        /*0004*/ 	.word	0x00000082


	//----- nvinfo : EIATTR_KPARAM_INFO
	.align		4
.L_7:
        /*0008*/ 	.byte	0x04, 0x17
        /*000a*/ 	.short	(.L_9 - .L_8)
.L_8:
        /*000c*/ 	.word	0x00000000
        /*0010*/ 	.short	0x000d
        /*0012*/ 	.short	0x0048
        /*0014*/ 	.byte	0x00, 0xf4, 0x21, 0x00


	//----- nvinfo : EIATTR_KPARAM_INFO
	.align		4
.L_9:
        /*0018*/ 	.byte	0x04, 0x17
        /*001a*/ 	.short	(.L_11 - .L_10)
.L_10:
        /*001c*/ 	.word	0x00000000
        /*0020*/ 	.short	0x000c
        /*0022*/ 	.short	0x0040
        /*0024*/ 	.byte	0x00, 0xf4, 0x21, 0x00


	//----- nvinfo : EIATTR_KPARAM_INFO
	.align		4
.L_11:
        /*0028*/ 	.byte	0x04, 0x17
        /*002a*/ 	.short	(.L_13 - .L_12)
.L_12:
        /*002c*/ 	.word	0x00000000
        /*0030*/ 	.short	0x000b
        /*0032*/ 	.short	0x0038
        /*0034*/ 	.byte	0x00, 0xf0, 0x11, 0x00


	//----- nvinfo : EIATTR_KPARAM_INFO
	.align		4
.L_13:
        /*0038*/ 	.byte	0x04, 0x17
        /*003a*/ 	.short	(.L_15 - .L_14)
.L_14:
        /*003c*/ 	.word	0x00000000
        /*0040*/ 	.short	0x000a
        /*0042*/ 	.short	0x0034
        /*0044*/ 	.byte	0x00, 0xf0, 0x11, 0x00


	//----- nvinfo : EIATTR_KPARAM_INFO
	.align		4
.L_15:
        /*0048*/ 	.byte	0x04, 0x17
        /*004a*/ 	.short	(.L_17 - .L_16)
.L_16:
        /*004c*/ 	.word	0x00000000
        /*0050*/ 	.short	0x0009
        /*0052*/ 	.short	0x0030
        /*0054*/ 	.byte	0x00, 0xf0, 0x11, 0x00


	//----- nvinfo : EIATTR_KPARAM_INFO
	.align		4
.L_17:
        /*0058*/ 	.byte	0x04, 0x17
        /*005a*/ 	.short	(.L_19 - .L_18)
.L_18:
        /*005c*/ 	.word	0x00000000
        /*0060*/ 	.short	0x0008
        /*0062*/ 	.short	0x002c
        /*0064*/ 	.byte	0x00, 0xf0, 0x11, 0x00


	//----- nvinfo : EIATTR_KPARAM_INFO
	.align		4
.L_19:
        /*0068*/ 	.byte	0x04, 0x17
        /*006a*/ 	.short	(.L_21 - .L_20)
.L_20:
        /*006c*/ 	.word	0x00000000
        /*0070*/ 	.short	0x0007
        /*0072*/ 	.short	0x0028
        /*0074*/ 	.byte	0x00, 0xf0, 0x11, 0x00


	//----- nvinfo : EIATTR_KPARAM_INFO
	.align		4
.L_21:
        /*0078*/ 	.byte	0x04, 0x17
        /*007a*/ 	.short	(.L_23 - .L_22)
.L_22:
        /*007c*/ 	.word	0x00000000
        /*0080*/ 	.short	0x0006
        /*0082*/ 	.short	0x0024
        /*0084*/ 	.byte	0x00, 0xf0, 0x11, 0x00


	//----- nvinfo : EIATTR_KPARAM_INFO
	.align		4
.L_23:
        /*0088*/ 	.byte	0x04, 0x17
        /*008a*/ 	.short	(.L_25 - .L_24)
.L_24:
        /*008c*/ 	.word	0x00000000
        /*0090*/ 	.short	0x0005
        /*0092*/ 	.short	0x0020
        /*0094*/ 	.byte	0x00, 0xf0, 0x11, 0x00


	//----- nvinfo : EIATTR_KPARAM_INFO
	.align		4
.L_25:
        /*0098*/ 	.byte	0x04, 0x17
        /*009a*/ 	.short	(.L_27 - .L_26)
.L_26:
        /*009c*/ 	.word	0x00000000
        /*00a0*/ 	.short	0x0004
        /*00a2*/ 	.short	0x001c
        /*00a4*/ 	.byte	0x00, 0xf0, 0x11, 0x00


	//----- nvinfo : EIATTR_KPARAM_INFO
	.align		4
.L_27:
        /*00a8*/ 	.byte	0x04, 0x17
        /*00aa*/ 	.short	(.L_29 - .L_28)
.L_28:
        /*00ac*/ 	.word	0x00000000
        /*00b0*/ 	.short	0x0003
        /*00b2*/ 	.short	0x0018
        /*00b4*/ 	.byte	0x00, 0xf0, 0x11, 0x00


	//----- nvinfo : EIATTR_KPARAM_INFO
	.align		4
.L_29:
        /*00b8*/ 	.byte	0x04, 0x17
        /*00ba*/ 	.short	(.L_31 - .L_30)
.L_30:
        /*00bc*/ 	.word	0x00000000
        /*00c0*/ 	.short	0x0002
        /*00c2*/ 	.short	0x0010
        /*00c4*/ 	.byte	0x00, 0xf4, 0x21, 0x00


	//----- nvinfo : EIATTR_KPARAM_INFO
	.align		4
.L_31:
        /*00c8*/ 	.byte	0x04, 0x17
        /*00ca*/ 	.short	(.L_33 - .L_32)
.L_32:
        /*00cc*/ 	.word	0x00000000
        /*00d0*/ 	.short	0x0001
        /*00d2*/ 	.short	0x0008
        /*00d4*/ 	.byte	0x00, 0xf4, 0x21, 0x00


	//----- nvinfo : EIATTR_KPARAM_INFO
	.align		4
.L_33:
        /*00d8*/ 	.byte	0x04, 0x17
        /*00da*/ 	.short	(.L_35 - .L_34)
.L_34:
        /*00dc*/ 	.word	0x00000000
        /*00e0*/ 	.short	0x0000
        /*00e2*/ 	.short	0x0000
        /*00e4*/ 	.byte	0x00, 0xf4, 0x21, 0x00


	//----- nvinfo : EIATTR_SPARSE_MMA_MASK
	.align		4
.L_35:
        /*00e8*/ 	.byte	0x03, 0x50
        /*00ea*/ 	.short	0x0000


	//----- nvinfo : EIATTR_MAXREG_COUNT
	.align		4
        /*00ec*/ 	.byte	0x03, 0x1b
        /*00ee*/ 	.short	0x00ff


	//----- nvinfo : EIATTR_NUM_BARRIERS
	.align		4
        /*00f0*/ 	.byte	0x02, 0x4c
        /*00f2*/ 	.byte	0x01
	.zero		1


	//----- nvinfo : EIATTR_ANNOTATIONS
	.align		4
        /*00f4*/ 	.byte	0x04, 0x55
        /*00f6*/ 	.short	(.L_37 - .L_36)


	//   ....[0]....
.L_36:
        /*00f8*/ 	.word	0x00000001
        /*00fc*/ 	.byte	0x80, 0x00, 0x00, 0x00, 0x01, 0x00, 0x00, 0x00, 0x90, 0x00, 0x00, 0x00, 0x01, 0x00, 0x00, 0x00
        /* <DEDUP_REMOVED lines=269> */
        /*11dc*/ 	.byte	0x20, 0x7c, 0x00, 0x00


	//----- nvinfo : EIATTR_MERCURY_ISA_VERSION
	.align		4
.L_37:
        /*11e0*/ 	.byte	0x03, 0x5f
        /*11e2*/ 	.short	0x0101


	//----- nvinfo : EIATTR_COOP_GROUP_MASK_REGIDS
	.align		4
        /*11e4*/ 	.byte	0x04, 0x29
        /*11e6*/ 	.short	(.L_39 - .L_38)


	//   ....[0]....
.L_38:
        /*11e8*/ 	.word	0xffffffff


	//   ....[1]....
        /*11ec*/ 	.word	0xffffffff


	//   ....[2]....
        /*11f0*/ 	.word	0xffffffff


	//   ....[3]....
        /*11f4*/ 	.word	0xffffffff


	//   ....[4]....
        /*11f8*/ 	.word	0xffffffff


	//   ....[5]....
        /*11fc*/ 	.word	0xffffffff


	//   ....[6]....
        /*1200*/ 	.word	0xffffffff


	//   ....[7]....
        /*1204*/ 	.word	0xffffffff


	//   ....[8]....
        /*1208*/ 	.word	0xffffffff


	//   ....[9]....
        /*120c*/ 	.word	0xffffffff


	//   ....[10]....
        /*1210*/ 	.word	0xffffffff


	//   ....[11]....
        /*1214*/ 	.word	0xffffffff


	//   ....[12]....
        /*1218*/ 	.word	0xffffffff


	//   ....[13]....
        /*121c*/ 	.word	0xffffffff


	//   ....[14]....
        /*1220*/ 	.word	0xffffffff


	//----- nvinfo : EIATTR_COOP_GROUP_INSTR_OFFSETS
	.align		4
.L_39:
        /*1224*/ 	.byte	0x04, 0x28
        /*1226*/ 	.short	(.L_41 - .L_40)


	//   ....[0]....
.L_40:
        /*1228*/ 	.word	0x00041e90


	//   ....[1]....
        /*122c*/ 	.word	0x00041f00


	//   ....[2]....
        /*1230*/ 	.word	0x00041f40


	//   ....[3]....
        /*1234*/ 	.word	0x00041f60


	//   ....[4]....
        /*1238*/ 	.word	0x00042000


	//   ....[5]....
        /*123c*/ 	.word	0x00042020


	//   ....[6]....
        /*1240*/ 	.word	0x00042040


	//   ....[7]....
        /*1244*/ 	.word	0x000420d0


	//   ....[8]....
        /*1248*/ 	.word	0x000420f0


	//   ....[9]....
        /*124c*/ 	.word	0x00042120


	//   ....[10]....
        /*1250*/ 	.word	0x00042140


	//   ....[11]....
        /*1254*/ 	.word	0x000421a0


	//   ....[12]....
        /*1258*/ 	.word	0x00042210


	//   ....[13]....
        /*125c*/ 	.word	0x000422d0


	//   ....[14]....
        /*1260*/ 	.word	0x00042320


	//----- nvinfo : EIATTR_EXIT_INSTR_OFFSETS
	.align		4
.L_41:
        /*1264*/ 	.byte	0x04, 0x1c
        /*1266*/ 	.short	(.L_43 - .L_42)


	//   ....[0]....
.L_42:
        /*1268*/ 	.word	0x000464e0


	//   ....[1]....
        /*126c*/ 	.word	0x00046500


	//----- nvinfo : EIATTR_REQNTID
	.align		4
.L_43:
        /*1270*/ 	.byte	0x04, 0x10
        /*1272*/ 	.short	(.L_45 - .L_44)
.L_44:
        /*1274*/ 	.word	0x00000020
        /*1278*/ 	.word	0x00000001
        /*127c*/ 	.word	0x00000001


	//----- nvinfo : EIATTR_CBANK_PARAM_SIZE
	.align		4
.L_45:
        /*1280*/ 	.byte	0x03, 0x19
        /*1282*/ 	.short	0x0050


	//----- nvinfo : EIATTR_PARAM_CBANK
	.align		4
        /*1284*/ 	.byte	0x04, 0x0a
        /*1286*/ 	.short	(.L_47 - .L_46)
	.align		4
.L_46:
        /*1288*/ 	.word	index@(.nv.constant0.matmul_kernel)
        /*128c*/ 	.short	0x0210
        /*128e*/ 	.short	0x0050


	//----- nvinfo : EIATTR_SW_WAR
	.align		4
.L_47:
        /*1290*/ 	.byte	0x04, 0x36
        /*1292*/ 	.short	(.L_49 - .L_48)
.L_48:
        /*1294*/ 	.word	0x00000008
.L_49:


//--------------------- .nv.callgraph             --------------------------
	.section	.nv.callgraph,"",@"SHT_CUDA_CALLGRAPH"
	.align	4
	.sectionentsize	8
	.align		4
        /*0000*/ 	.word	0x00000000
	.align		4
        /*0004*/ 	.word	0xffffffff
	.align		4
        /*0008*/ 	.word	0x00000000
	.align		4
        /*000c*/ 	.word	0xfffffffe
	.align		4
        /*0010*/ 	.word	0x00000000
	.align		4
        /*0014*/ 	.word	0xfffffffd
	.align		4
        /*0018*/ 	.word	0x00000000
	.align		4
        /*001c*/ 	.word	0xfffffffc


//--------------------- .text.matmul_kernel       --------------------------
	.section	.text.matmul_kernel,"ax",@progbits
	.align	128
        .global         matmul_kernel
        .type           matmul_kernel,@function
        .size           matmul_kernel,(.L_x_3 - matmul_kernel)
        .other          matmul_kernel,@"STO_CUDA_ENTRY STV_DEFAULT"
matmul_kernel:
.text.matmul_kernel:
[----:B------:R-:W0:Y:S08]  /*0000*/  LDC R1, c[0x0][0x28] ;  /* 0x00000a00ff017b82 */ /* 0x000e300000000800 */
[----:B------:R-:W1:Y:S01]  /*0010*/  LDC.64 R2, c[0x0][0x228] ;  /* 0x00008a00ff027b82 */ /* 0x000e620000000a00 */
[----:B------:R-:W2:Y:S01]  /*0020*/  S2R R7, SR_CTAID.X ;  /* 0x0000000000077919 */ /* 0x000ea20000002500 */
[----:B0-----:R-:W-:Y:S01]  /*0030*/  VIADD R1, R1, 0xffffd978 ;  /* 0xffffd97801017836 */ /* 0x001fe20000000000 */
[----:B------:R-:W-:Y:S01]  /*0040*/  UMOV UR4, 0x400 ;  /* 0x0000040000047882 */ /* 0x000fe20000000000 */
[----:B------:R-:W-:Y:S01]  /*0050*/  ULDC.64 UR32, c[0x0][0x208] ;  /* 0x0000820000207ab9 */ /* 0x000fe20000000a00 */
[----:B------:R-:W0:Y:S03]  /*0060*/  S2R R21, SR_TID.X ;  /* 0x0000000000157919 */ /* 0x000e260000002100 */
[----:B------:R-:W3:Y:S01]  /*0070*/  S2UR UR5, SR_CgaCtaId ;  /* 0x00000000000579c3 */ /* 0x000ee20000008800 */
[----:B------:R-:W-:Y:S04]  /*0080*/  STL [R1+0x3a0], RZ ;  /* 0x0003a0ff01007387 */ /* 0x000fe80000100800 */
[----:B------:R-:W-:Y:S04]  /*0090*/  STL [R1+0x3a4], RZ ;  /* 0x0003a4ff01007387 */ /* 0x000fe80000100800 */
[----:B------:R-:W-:Y:S04]  /*00a0*/  STL [R1+0x3a8], RZ ;  /* 0x0003a8ff01007387 */ /* 0x000fe80000100800 */
[----:B------:R-:W-:Y:S01]  /*00b0*/  STL [R1+0x3ac], RZ ;  /* 0x0003acff01007387 */ /* 0x000fe20000100800 */
[----:B-1----:R-:W-:-:S03]  /*00c0*/  VIADD R0, R3, 0x3f ;  /* 0x0000003f03007836 */ /* 0x002fc60000000000 */
[----:B------:R-:W-:Y:S02]  /*00d0*/  STL [R1+0x390], RZ ;  /* 0x000390ff01007387 */ /* 0x000fe40000100800 */
[----:B------:R-:W-:Y:S02]  /*00e0*/  SHF.R.S32.HI R5, RZ, 0x1f, R0 ;  /* 0x0000001fff057819 */ /* 0x000fe40000011400 */
[----:B------:R-:W-:Y:S01]  /*00f0*/  STL [R1+0x394], RZ ;  /* 0x000394ff01007387 */ /* 0x000fe20000100800 */
[----:B---3--:R-:W-:Y:S01]  /*0100*/  ULEA UR4, UR5, UR4, 0x18 ;  /* 0x0000000405047291 */ /* 0x008fe2000f8ec03f */
[----:B------:R-:W-:Y:S02]  /*0110*/  LEA.HI R5, R5, R0, RZ, 0x6 ;  /* 0x0000000005057211 */ /* 0x000fe400078f30ff */
[----:B------:R-:W-:Y:S01]  /*0120*/  STL [R1+0x398], RZ ;  /* 0x000398ff01007387 */ /* 0x000fe20000100800 */
[----:B--2---:R-:W-:Y:S02]  /*0130*/  IABS R10, R7 ;  /* 0x00000007000a7213 */ /* 0x004fe40000000000 */
[----:B------:R-:W-:Y:S01]  /*0140*/  SHF.R.S32.HI R5, RZ, 0x6, R5 ;  /* 0x00000006ff057819 */ /* 0x000fe20000011405 */
[----:B------:R-:W-:Y:S01]  /*0150*/  STL [R1+0x39c], RZ ;  /* 0x00039cff01007387 */ /* 0x000fe20000100800 */
[----:B0-----:R-:W-:-:S03]  /*0160*/  LOP3.LUT R15, R21, 0x1f, RZ, 0xc0, !PT ;  /* 0x0000001f150f7812 */ /* 0x001fc600078ec0ff */
[----:B------:R-:W-:Y:S01]  /*0170*/  IMAD.SHL.U32 R6, R5, 0x8, RZ ;  /* 0x0000000805067824 */ /* 0x000fe200078e00ff */
[----:B------:R-:W-:Y:S04]  /*0180*/  STL [R1+0x380], RZ ;  /* 0x000380ff01007387 */ /* 0x000fe80000100800 */
[-C--:B------:R-:W-:Y:S01]  /*0190*/  IABS R9, R6.reuse ;  /* 0x0000000600097213 */ /* 0x080fe20000000000 */
[----:B------:R-:W-:Y:S01]  /*01a0*/  STL [R1+0x384], RZ ;  /* 0x000384ff01007387 */ /* 0x000fe20000100800 */
[----:B------:R-:W-:Y:S02]  /*01b0*/  IABS R12, R6 ;  /* 0x00000006000c7213 */ /* 0x000fe40000000000 */
[----:B------:R-:W0:Y:S01]  /*01c0*/  I2F.RP R0, R9 ;  /* 0x0000000900007306 */ /* 0x000e220000209400 */
[----:B------:R-:W-:Y:S04]  /*01d0*/  STL [R1+0x388], RZ ;  /* 0x000388ff01007387 */ /* 0x000fe80000100800 */
[----:B------:R-:W-:Y:S04]  /*01e0*/  STL [R1+0x38c], RZ ;  /* 0x00038cff01007387 */ /* 0x000fe80000100800 */
[----:B------:R-:W-:Y:S04]  /*01f0*/  STL [R1+0x430], RZ ;  /* 0x000430ff01007387 */ /* 0x000fe80000100800 */
[----:B------:R-:W-:Y:S01]  /*0200*/  STL [R1+0x434], RZ ;  /* 0x000434ff01007387 */ /* 0x000fe20000100800 */
[----:B0-----:R-:W0:Y:S03]  /*0210*/  MUFU.RCP R0, R0 ;  /* 0x0000000000007308 */ /* 0x001e260000001000 */
[----:B------:R-:W-:Y:S04]  /*0220*/  STL [R1+0x438], RZ ;  /* 0x000438ff01007387 */ /* 0x000fe80000100800 */
[----:B------:R-:W-:Y:S04]  /*0230*/  STL [R1+0x43c], RZ ;  /* 0x00043cff01007387 */ /* 0x000fe80000100800 */
[----:B------:R-:W-:Y:S04]  /*0240*/  STL [R1+0x440], RZ ;  /* 0x000440ff01007387 */ /* 0x000fe80000100800 */
[----:B------:R-:W-:Y:S01]  /*0250*/  STL [R1+0x444], RZ ;  /* 0x000444ff01007387 */ /* 0x000fe20000100800 */
[----:B0-----:R-:W-:-:S03]  /*0260*/  VIADD R4, R0, 0xffffffe ;  /* 0x0ffffffe00047836 */ /* 0x001fc60000000000 */
[----:B------:R-:W-:Y:S01]  /*0270*/  STL [R1+0x448], RZ ;  /* 0x000448ff01007387 */ /* 0x000fe20000100800 */
[----:B------:R-:W-:Y:S01]  /*0280*/  IMAD.MOV R0, RZ, RZ, -R12 ;  /* 0x000000ffff007224 */ /* 0x000fe200078e0a0c */
[----:B------:R0:W1:Y:S02]  /*0290*/  F2I.FTZ.U32.TRUNC.NTZ R5, R4 ;  /* 0x0000000400057305 */ /* 0x000064000021f000 */
[----:B------:R-:W-:Y:S04]  /*02a0*/  STL [R1+0x44c], RZ ;  /* 0x00044cff01007387 */ /* 0x000fe80000100800 */
[----:B------:R-:W-:Y:S01]  /*02b0*/  STL [R1+0x420], RZ ;  /* 0x000420ff01007387 */ /* 0x000fe20000100800 */
[----:B0-----:R-:W-:-:S03]  /*02c0*/  IMAD.MOV.U32 R4, RZ, RZ, RZ ;  /* 0x000000ffff047224 */ /* 0x001fc600078e00ff */
[----:B------:R-:W-:Y:S04]  /*02d0*/  STL [R1+0x424], RZ ;  /* 0x000424ff01007387 */ /* 0x000fe80000100800 */
[----:B------:R-:W-:Y:S01]  /*02e0*/  STL [R1+0x428], RZ ;  /* 0x000428ff01007387 */ /* 0x000fe20000100800 */
[----:B-1----:R-:W-:-:S03]  /*02f0*/  IMAD.MOV R8, RZ, RZ, -R5 ;  /* 0x000000ffff087224 */ /* 0x002fc600078e0a05 */
[----:B------:R-:W-:Y:S01]  /*0300*/  STL [R1+0x42c], RZ ;  /* 0x00042cff01007387 */ /* 0x000fe20000100800 */
[----:B------:R-:W-:Y:S02]  /*0310*/  IMAD R11, R8, R9, RZ ;  /* 0x00000009080b7224 */ /* 0x000fe400078e02ff */
[----:B------:R-:W-:Y:S01]  /*0320*/  IMAD.MOV.U32 R8, RZ, RZ, R10 ;  /* 0x000000ffff087224 */ /* 0x000fe200078e000a */
[----:B------:R-:W-:Y:S01]  /*0330*/  STL [R1+0x3d0], RZ ;  /* 0x0003d0ff01007387 */ /* 0x000fe20000100800 */
[----:B------:R-:W-:-:S03]  /*0340*/  IMAD.HI.U32 R5, R5, R11, R4 ;  /* 0x0000000b05057227 */ /* 0x000fc600078e0004 */
[----:B------:R-:W-:Y:S03]  /*0350*/  STL [R1+0x3d4], RZ ;  /* 0x0003d4ff01007387 */ /* 0x000fe60000100800 */
[----:B------:R-:W-:Y:S01]  /*0360*/  IMAD.HI.U32 R5, R5, R8, RZ ;  /* 0x0000000805057227 */ /* 0x000fe200078e00ff */
[----:B------:R-:W-:Y:S03]  /*0370*/  STL [R1+0x3d8], RZ ;  /* 0x0003d8ff01007387 */ /* 0x000fe60000100800 */
[----:B------:R-:W-:Y:S01]  /*0380*/  IMAD R0, R5, R0, R8 ;  /* 0x0000000005007224 */ /* 0x000fe200078e0208 */
[----:B------:R-:W-:Y:S04]  /*0390*/  STL [R1+0x3dc], RZ ;  /* 0x0003dcff01007387 */ /* 0x000fe80000100800 */
[----:B------:R-:W-:Y:S01]  /*03a0*/  ISETP.GT.U32.AND P1, PT, R9, R0, PT ;  /* 0x000000000900720c */ /* 0x000fe20003f24070 */
[----:B------:R-:W-:Y:S04]  /*03b0*/  STL [R1+0x370], RZ ;  /* 0x000370ff01007387 */ /* 0x000fe80000100800 */
[----:B------:R-:W-:Y:S04]  /*03c0*/  STL [R1+0x374], RZ ;  /* 0x000374ff01007387 */ /* 0x000fe80000100800 */
[----:B------:R-:W-:Y:S04]  /*03d0*/  STL [R1+0x378], RZ ;  /* 0x000378ff01007387 */ /* 0x000fe80000100800 */
[----:B------:R-:W-:Y:S01]  /*03e0*/  @!P1 IMAD.IADD R0, R0, 0x1, -R9 ;  /* 0x0000000100009824 */ /* 0x000fe200078e0a09 */
[----:B------:R-:W-:Y:S01]  /*03f0*/  STL [R1+0x37c], RZ ;  /* 0x00037cff01007387 */ /* 0x000fe20000100800 */
[----:B------:R-:W-:Y:S01]  /*0400*/  @!P1 VIADD R5, R5, 0x1 ;  /* 0x0000000105059836 */ /* 0x000fe20000000000 */
[----:B------:R-:W-:-:S02]  /*0410*/  ISETP.NE.AND P1, PT, R6, RZ, PT ;  /* 0x000000ff0600720c */ /* 0x000fc40003f25270 */
[----:B------:R-:W-:Y:S01]  /*0420*/  ISETP.GE.U32.AND P0, PT, R0, R9, PT ;  /* 0x000000090000720c */ /* 0x000fe20003f06070 */
[----:B------:R-:W-:Y:S01]  /*0430*/  STL [R1+0x360], RZ ;  /* 0x000360ff01007387 */ /* 0x000fe20000100800 */
[----:B------:R-:W-:-:S03]  /*0440*/  LOP3.LUT R0, R7, R6, RZ, 0x3c, !PT ;  /* 0x0000000607007212 */ /* 0x000fc600078e3cff */
[----:B------:R-:W-:Y:S01]  /*0450*/  STL [R1+0x364], RZ ;  /* 0x000364ff01007387 */ /* 0x000fe20000100800 */
[----:B------:R-:W-:Y:S01]  /*0460*/  ISETP.GE.AND P2, PT, R0, RZ, PT ;  /* 0x000000ff0000720c */ /* 0x000fe20003f46270 */
[----:B------:R-:W-:Y:S02]  /*0470*/  VIADD R0, R2, 0x3f ;  /* 0x0000003f02007836 */ /* 0x000fe40000000000 */
[----:B------:R-:W-:Y:S04]  /*0480*/  STL [R1+0x368], RZ ;  /* 0x000368ff01007387 */ /* 0x000fe80000100800 */
[----:B------:R-:W-:Y:S01]  /*0490*/  @P0 VIADD R5, R5, 0x1 ;  /* 0x0000000105050836 */ /* 0x000fe20000000000 */
[----:B------:R-:W-:Y:S03]  /*04a0*/  STL [R1+0x36c], RZ ;  /* 0x00036cff01007387 */ /* 0x000fe60000100800 */
[----:B------:R-:W-:Y:S01]  /*04b0*/  IMAD.MOV.U32 R4, RZ, RZ, R5 ;  /* 0x000000ffff047224 */ /* 0x000fe200078e0005 */
[----:B------:R-:W-:Y:S01]  /*04c0*/  SHF.R.S32.HI R5, RZ, 0x1f, R0 ;  /* 0x0000001fff057819 */ /* 0x000fe20000011400 */
[----:B------:R-:W-:Y:S02]  /*04d0*/  STL [R1+0x350], RZ ;  /* 0x000350ff01007387 */ /* 0x000fe40000100800 */
[----:B------:R-:W-:Y:S01]  /*04e0*/  @!P2 IMAD.MOV R4, RZ, RZ, -R4 ;  /* 0x000000ffff04a224 */ /* 0x000fe200078e0a04 */
[----:B------:R-:W-:Y:S01]  /*04f0*/  @!P1 LOP3.LUT R4, RZ, R6, RZ, 0x33, !PT ;  /* 0x00000006ff049212 */ /* 0x000fe200078e33ff */
[----:B------:R-:W-:Y:S01]  /*0500*/  STL [R1+0x354], RZ ;  /* 0x000354ff01007387 */ /* 0x000fe20000100800 */
[----:B------:R-:W-:-:S03]  /*0510*/  LEA.HI R5, R5, R0, RZ, 0x6 ;  /* 0x0000000005057211 */ /* 0x000fc600078f30ff */
[----:B------:R-:W-:Y:S01]  /*0520*/  IMAD.SHL.U32 R8, R4, 0x8, RZ ;  /* 0x0000000804087824 */ /* 0x000fe200078e00ff */
[----:B------:R-:W-:Y:S01]  /*0530*/  STL [R1+0x358], RZ ;  /* 0x000358ff01007387 */ /* 0x000fe20000100800 */
[----:B------:R-:W-:-:S03]  /*0540*/  IMAD.MOV R4, RZ, RZ, -R4 ;  /* 0x000000ffff047224 */ /* 0x000fc600078e0a04 */
[----:B------:R-:W-:Y:S01]  /*0550*/  LEA.HI.SX32 R5, R5, -R8, 0x1a ;  /* 0x8000000805057211 */ /* 0x000fe200078fd2ff */
[----:B------:R-:W-:Y:S01]  /*0560*/  STL [R1+0x35c], RZ ;  /* 0x00035cff01007387 */ /* 0x000fe20000100800 */
[----:B------:R-:W-:Y:S02]  /*0570*/  IMAD R6, R6, R4, R7 ;  /* 0x0000000406067224 */ /* 0x000fe400078e0207 */
[----:B------:R-:W-:Y:S01]  /*0580*/  VIMNMX R13, R5, 0x8, PT ;  /* 0x00000008050d7848 */ /* 0x000fe20003fe0100 */
[----:B------:R-:W-:Y:S02]  /*0590*/  STL [R1+0x340], RZ ;  /* 0x000340ff01007387 */ /* 0x000fe40000100800 */
[----:B------:R-:W-:Y:S02]  /*05a0*/  IABS R11, R6 ;  /* 0x00000006000b7213 */ /* 0x000fe40000000000 */
[----:B------:R-:W-:Y:S01]  /*05b0*/  IABS R9, R13 ;  /* 0x0000000d00097213 */ /* 0x000fe20000000000 */
[----:B------:R-:W-:Y:S03]  /*05c0*/  STL [R1+0x344], RZ ;  /* 0x000344ff01007387 */ /* 0x000fe60000100800 */
        /* <DEDUP_REMOVED lines=11> */
[----:B------:R-:W-:Y:S04]  /*0680*/  STL [R1+0x418], RZ ;  /* 0x000418ff01007387 */ /* 0x000fe80000100800 */
[----:B------:R-:W-:Y:S01]  /*0690*/  STL [R1+0x41c], RZ ;  /* 0x00041cff01007387 */ /* 0x000fe20000100800 */
[----:B------:R-:W0:Y:S03]  /*06a0*/  F2I.FTZ.U32.TRUNC.NTZ R5, R5 ;  /* 0x0000000500057305 */ /* 0x000e26000021f000 */
[----:B------:R-:W-:Y:S04]  /*06b0*/  STL [R1+0x400], RZ ;  /* 0x000400ff01007387 */ /* 0x000fe80000100800 */
[----:B------:R-:W-:Y:S04]  /*06c0*/  STL [R1+0x404], RZ ;  /* 0x000404ff01007387 */ /* 0x000fe80000100800 */
[----:B------:R-:W-:Y:S01]  /*06d0*/  STL [R1+0x408], RZ ;  /* 0x000408ff01007387 */ /* 0x000fe20000100800 */
[----:B0-----:R-:W-:-:S03]  /*06e0*/  IMAD.MOV R10, RZ, RZ, -R5 ;  /* 0x000000ffff0a7224 */ /* 0x001fc600078e0a05 */
[----:B------:R-:W-:Y:S01]  /*06f0*/  STL [R1+0x40c], RZ ;  /* 0x00040cff01007387 */ /* 0x000fe20000100800 */
[----:B------:R-:W-:-:S03]  /*0700*/  IMAD.MOV.U32 R4, RZ, RZ, R10 ;  /* 0x000000ffff047224 */ /* 0x000fc600078e000a */
[----:B------:R-:W-:Y:S01]  /*0710*/  STL [R1+0x3c0], RZ ;  /* 0x0003c0ff01007387 */ /* 0x000fe20000100800 */
[----:B------:R-:W-:Y:S01]  /*0720*/  IABS R10, R13 ;  /* 0x0000000d000a7213 */ /* 0x000fe20000000000 */
[----:B------:R-:W-:Y:S02]  /*0730*/  IMAD R7, R4, R9, RZ ;  /* 0x0000000904077224 */ /* 0x000fe400078e02ff */
[----:B------:R-:W-:Y:S01]  /*0740*/  STL [R1+0x3c4], RZ ;  /* 0x0003c4ff01007387 */ /* 0x000fe20000100800 */
[----:B------:R-:W-:-:S03]  /*0750*/  IMAD.MOV.U32 R4, RZ, RZ, RZ ;  /* 0x000000ffff047224 */ /* 0x000fc600078e00ff */
[----:B------:R-:W-:Y:S01]  /*0760*/  STL [R1+0x3c8], RZ ;  /* 0x0003c8ff01007387 */ /* 0x000fe20000100800 */
[----:B------:R-:W-:-:S03]  /*0770*/  IMAD.HI.U32 R4, R5, R7, R4 ;  /* 0x0000000705047227 */ /* 0x000fc600078e0004 */
[----:B------:R-:W-:Y:S01]  /*0780*/  STL [R1+0x3cc], RZ ;  /* 0x0003ccff01007387 */ /* 0x000fe20000100800 */
[----:B------:R-:W-:Y:S02]  /*0790*/  IMAD.MOV R5, RZ, RZ, -R10 ;  /* 0x000000ffff057224 */ /* 0x000fe400078e0a0a */
[----:B------:R-:W-:Y:S01]  /*07a0*/  IMAD.HI.U32 R0, R4, R11, RZ ;  /* 0x0000000b04007227 */ /* 0x000fe200078e00ff */
[----:B------:R-:W-:Y:S03]  /*07b0*/  STL [R1+0x320], RZ ;  /* 0x000320ff01007387 */ /* 0x000fe60000100800 */
[----:B------:R-:W-:Y:S01]  /*07c0*/  IMAD R4, R0, R5, R11 ;  /* 0x0000000500047224 */ /* 0x000fe200078e020b */
[----:B------:R-:W-:Y:S01]  /*07d0*/  STL [R1+0x324], RZ ;  /* 0x000324ff01007387 */ /* 0x000fe20000100800 */
[----:B------:R-:W0:Y:S03]  /*07e0*/  LDC R5, c[0x0][0x230] ;  /* 0x00008c00ff057b82 */ /* 0x000e260000000800 */
[----:B------:R-:W-:Y:S01]  /*07f0*/  STL [R1+0x328], RZ ;  /* 0x000328ff01007387 */ /* 0x000fe20000100800 */
[----:B------:R-:W-:-:S03]  /*0800*/  ISETP.GT.U32.AND P1, PT, R9, R4, PT ;  /* 0x000000040900720c */ /* 0x000fc60003f24070 */
[----:B------:R-:W-:Y:S04]  /*0810*/  STL [R1+0x32c], RZ ;  /* 0x00032cff01007387 */ /* 0x000fe80000100800 */
[----:B------:R-:W-:Y:S04]  /*0820*/  STL [R1+0x310], RZ ;  /* 0x000310ff01007387 */ /* 0x000fe80000100800 */
[----:B------:R-:W-:Y:S02]  /*0830*/  STL [R1+0x314], RZ ;  /* 0x000314ff01007387 */ /* 0x000fe40000100800 */
[----:B------:R-:W-:-:S02]  /*0840*/  @!P1 IMAD.IADD R4, R4, 0x1, -R9 ;  /* 0x0000000104049824 */ /* 0x000fc400078e0a09 */
[----:B------:R-:W-:Y:S01]  /*0850*/  STL [R1+0x318], RZ ;  /* 0x000318ff01007387 */ /* 0x000fe20000100800 */
[----:B------:R-:W-:Y:S01]  /*0860*/  @!P1 VIADD R0, R0, 0x1 ;  /* 0x0000000100009836 */ /* 0x000fe20000000000 */
[----:B------:R-:W-:Y:S02]  /*0870*/  ISETP.NE.AND P1, PT, R13, RZ, PT ;  /* 0x000000ff0d00720c */ /* 0x000fe40003f25270 */
[----:B------:R-:W-:Y:S01]  /*0880*/  STL [R1+0x31c], RZ ;  /* 0x00031cff01007387 */ /* 0x000fe20000100800 */
[----:B------:R-:W-:Y:S01]  /*0890*/  ISETP.GE.U32.AND P0, PT, R4, R9, PT ;  /* 0x000000090400720c */ /* 0x000fe20003f06070 */
[----:B0-----:R-:W-:Y:S01]  /*08a0*/  VIADD R5, R5, 0x7f ;  /* 0x0000007f05057836 */ /* 0x001fe20000000000 */
[-C--:B------:R-:W-:Y:S01]  /*08b0*/  LOP3.LUT R4, R6, R13.reuse, RZ, 0x3c, !PT ;  /* 0x0000000d06047212 */ /* 0x080fe200078e3cff */
[----:B------:R-:W-:Y:S03]  /*08c0*/  STL [R1+0x300], RZ ;  /* 0x000300ff01007387 */ /* 0x000fe60000100800 */
[----:B------:R-:W-:Y:S01]  /*08d0*/  ISETP.GE.AND P2, PT, R4, RZ, PT ;  /* 0x000000ff0400720c */ /* 0x000fe20003f46270 */
[----:B------:R-:W-:Y:S04]  /*08e0*/  STL [R1+0x304], RZ ;  /* 0x000304ff01007387 */ /* 0x000fe80000100800 */
[----:B------:R-:W-:Y:S02]  /*08f0*/  STL [R1+0x308], RZ ;  /* 0x000308ff01007387 */ /* 0x000fe40000100800 */
[----:B------:R-:W-:Y:S01]  /*0900*/  @P0 VIADD R0, R0, 0x1 ;  /* 0x0000000100000836 */ /* 0x000fe20000000000 */
[----:B------:R-:W-:Y:S01]  /*0910*/  ISETP.GE.AND P0, PT, R5, 0x80, PT ;  /* 0x000000800500780c */ /* 0x000fe20003f06270 */
[----:B------:R-:W-:Y:S04]  /*0920*/  STL [R1+0x30c], RZ ;  /* 0x00030cff01007387 */ /* 0x000fe80000100800 */
[----:B------:R-:W-:Y:S01]  /*0930*/  STL [R1+0xa0], RZ ;  /* 0x0000a0ff01007387 */ /* 0x000fe20000100800 */
[----:B------:R-:W-:Y:S01]  /*0940*/  @!P2 IMAD.MOV R0, RZ, RZ, -R0 ;  /* 0x000000ffff00a224 */ /* 0x000fe200078e0a00 */
[----:B------:R-:W-:-:S02]  /*0950*/  @!P1 LOP3.LUT R0, RZ, R13, RZ, 0x33, !PT ;  /* 0x0000000dff009212 */ /* 0x000fc400078e33ff */
[----:B------:R-:W-:Y:S03]  /*0960*/  STL [R1+0xa4], RZ ;  /* 0x0000a4ff01007387 */ /* 0x000fe60000100800 */
[----:B------:R-:W-:Y:S01]  /*0970*/  IMAD.SHL.U32 R31, R0, 0x40, RZ ;  /* 0x00000040001f7824 */ /* 0x000fe200078e00ff */
[----:B------:R-:W-:Y:S01]  /*0980*/  STL [R1+0xa8], RZ ;  /* 0x0000a8ff01007387 */ /* 0x000fe20000100800 */
[----:B------:R-:W-:Y:S02]  /*0990*/  IMAD.MOV R4, RZ, RZ, -R0 ;  /* 0x000000ffff047224 */ /* 0x000fe400078e0a00 */
[C---:B------:R-:W-:Y:S01]  /*09a0*/  VIADD R5, R31.reuse, 0x1 ;  /* 0x000000011f057836 */ /* 0x040fe20000000000 */
[----:B------:R-:W-:Y:S01]  /*09b0*/  STL [R1+0xac], RZ ;  /* 0x0000acff01007387 */ /* 0x000fe20000100800 */
[----:B------:R-:W-:Y:S02]  /*09c0*/  VIADD R0, R31, 0x2 ;  /* 0x000000021f007836 */ /* 0x000fe40000000000 */
[----:B------:R-:W-:Y:S01]  /*09d0*/  IMAD R4, R13, R4, R6 ;  /* 0x000000040d047224 */ /* 0x000fe200078e0206 */
[----:B------:R-:W-:Y:S01]  /*09e0*/  STL [R1+0xb0], RZ ;  /* 0x0000b0ff01007387 */ /* 0x000fe20000100800 */
[----:B------:R-:W-:-:S02]  /*09f0*/  VIADD R6, R31, 0x3 ;  /* 0x000000031f067836 */ /* 0x000fc40000000000 */
[----:B------:R-:W-:Y:S01]  /*0a00*/  IMAD.IADD R4, R8, 0x1, R4 ;  /* 0x0000000108047824 */ /* 0x000fe200078e0204 */
[----:B------:R-:W-:Y:S01]  /*0a10*/  STL [R1+0xb4], RZ ;  /* 0x0000b4ff01007387 */ /* 0x000fe20000100800 */
[C---:B------:R-:W-:Y:S02]  /*0a20*/  VIADD R60, R31.reuse, 0x12 ;  /* 0x000000121f3c7836 */ /* 0x040fe40000000000 */
[C---:B------:R-:W-:Y:S01]  /*0a30*/  VIADD R59, R31.reuse, 0x13 ;  /* 0x000000131f3b7836 */ /* 0x040fe20000000000 */
[----:B------:R-:W-:Y:S01]  /*0a40*/  STL [R1+0xb8], RZ ;  /* 0x0000b8ff01007387 */ /* 0x000fe20000100800 */
[C---:B------:R-:W-:Y:S02]  /*0a50*/  VIADD R58, R31.reuse, 0x14 ;  /* 0x000000141f3a7836 */ /* 0x040fe40000000000 */
[C---:B------:R-:W-:Y:S01]  /*0a60*/  VIADD R53, R31.reuse, 0x15 ;  /* 0x000000151f357836 */ /* 0x040fe20000000000 */
[----:B------:R-:W-:Y:S01]  /*0a70*/  STL [R1+0xbc], RZ ;  /* 0x0000bcff01007387 */ /* 0x000fe20000100800 */
[----:B------:R-:W-:-:S02]  /*0a80*/  VIADD R52, R31, 0x16 ;  /* 0x000000161f347836 */ /* 0x000fc40000000000 */
[C---:B------:R-:W-:Y:S01]  /*0a90*/  VIADD R51, R31.reuse, 0x17 ;  /* 0x000000171f337836 */ /* 0x040fe20000000000 */
        /* <DEDUP_REMOVED lines=57> */
[----:B------:R-:W-:Y:S04]  /*0e30*/  STL [R1+0x14c], RZ ;  /* 0x00014cff01007387 */ /* 0x000fe80000100800 */
        /* <DEDUP_REMOVED lines=28> */
[----:B------:R-:W-:Y:S04]  /*1000*/  STL [R1+0x5e4], R31 ;  /* 0x0005e41f01007387 */ /* 0x000fe80000100800 */
[----:B------:R0:W-:Y:S04]  /*1010*/  STL [R1+0x54], R5 ;  /* 0x0000540501007387 */ /* 0x0001e80000100800 */
[----:B------:R1:W-:Y:S04]  /*1020*/  STL [R1+0x50], R0 ;  /* 0x0000500001007387 */ /* 0x0003e80000100800 */
[----:B------:R2:W-:Y:S01]  /*1030*/  STL [R1+0x4c], R6 ;  /* 0x00004c0601007387 */ /* 0x0005e20000100800 */
[----:B0-----:R-:W-:-:S02]  /*1040*/  VIADD R5, R31, 0x4 ;  /* 0x000000041f057836 */ /* 0x001fc40000000000 */
[----:B-1----:R-:W-:-:S03]  /*1050*/  VIADD R0, R31, 0x5 ;  /* 0x000000051f007836 */ /* 0x002fc60000000000 */
[----:B------:R0:W-:Y:S01]  /*1060*/  STL [R1+0x48], R5 ;  /* 0x0000480501007387 */ /* 0x0001e20000100800 */
[----:B--2---:R-:W-:-:S03]  /*1070*/  VIADD R6, R31, 0x6 ;  /* 0x000000061f067836 */ /* 0x004fc60000000000 */
[----:B------:R1:W-:Y:S04]  /*1080*/  STL [R1+0x44], R0 ;  /* 0x0000440001007387 */ /* 0x0003e80000100800 */
[----:B------:R2:W-:Y:S01]  /*1090*/  STL [R1+0x40], R6 ;  /* 0x0000400601007387 */ /* 0x0005e20000100800 */
[C---:B0-----:R-:W-:Y:S02]  /*10a0*/  VIADD R5, R31.reuse, 0x7 ;  /* 0x000000071f057836 */ /* 0x041fe40000000000 */
        /* <DEDUP_REMOVED lines=21> */
[----:B------:R1:W-:Y:S01]  /*1200*/  STL [R1+0x8], R0 ;  /* 0x0000080001007387 */ /* 0x0003e20000100800 */
[----:B0-----:R-:W-:Y:S02]  /*1210*/  VIADD R5, R31, 0x3f ;  /* 0x0000003f1f057836 */ /* 0x001fe40000000000 */
[----:B-1----:R-:W-:-:S05]  /*1220*/  IMAD.SHL.U32 R0, R4, 0x40, RZ ;  /* 0x0000004004007824 */ /* 0x002fca00078e00ff */
[C---:B------:R-:W-:Y:S02]  /*1230*/  LOP3.LUT R4, R0.reuse, 0x1f, R21, 0xf8, !PT ;  /* 0x0000001f00047812 */ /* 0x040fe400078ef815 */
[----:B------:R-:W-:-:S03]  /*1240*/  LOP3.LUT R61, R0, 0x20, R15, 0xfe, !PT ;  /* 0x00000020003d7812 */ /* 0x000fc600078efe0f */
[----:B------:R0:W-:Y:S04]  /*1250*/  STL [R1+0x7f4], R4 ;  /* 0x0007f40401007387 */ /* 0x0001e80000100800 */
[----:B------:R0:W-:Y:S01]  /*1260*/  STL [R1+0x7f8], R61 ;  /* 0x0007f83d01007387 */ /* 0x0001e20000100800 */
[----:B------:R-:W-:Y:S05]  /*1270*/  @!P0 BRA `(.L_x_0) ;  /* 0x000003e800348947 */ /* 0x000fea0003800000 */
[----:B------:R-:W-:Y:S01]  /*1280*/  IABS R0, R3 ;  /* 0x0000000300007213 */ /* 0x000fe20000000000 */
[----:B------:R1:W-:Y:S01]  /*1290*/  STL [R1+0x19b8], R3 ;  /* 0x0019b80301007387 */ /* 0x0003e20000100800 */
[----:B------:R-:W-:Y:S01]  /*12a0*/  IABS R15, R2 ;  /* 0x00000002000f7213 */ /* 0x000fe20000000000 */
[----:B------:R-:W-:Y:S01]  /*12b0*/  IMAD.MOV.U32 R30, RZ, RZ, RZ ;  /* 0x000000ffff1e7224 */ /* 0x000fe200078e00ff */
[----:B------:R-:W-:Y:S01]  /*12c0*/  IABS R55, R5 ;  /* 0x0000000500377213 */ /* 0x000fe20000000000 */
[----:B------:R-:W-:Y:S01]  /*12d0*/  ULDC.64 UR6, c[0x0][0x218] ;  /* 0x0000860000067ab9 */ /* 0x000fe20000000a00 */
[----:B------:R-:W2:Y:S01]  /*12e0*/  I2F.RP R21, R15 ;  /* 0x0000000f00157306 */ /* 0x000ea20000209400 */
[----:B------:R-:W-:Y:S01]  /*12f0*/  ISETP.GE.AND P5, PT, R5, RZ, PT ;  /* 0x000000ff0500720c */ /* 0x000fe20003fa6270 */
[----:B------:R-:W-:Y:S01]  /*1300*/  ULDC UR35, c[0x0][0x240] ;  /* 0x0000900000237ab9 */ /* 0x000fe20000000800 */
[----:B------:R-:W-:Y:S01]  /*1310*/  ISETP.GE.AND P0, PT, R6, RZ, PT ;  /* 0x000000ff0600720c */ /* 0x000fe20003f06270 */
[----:B------:R-:W-:Y:S01]  /*1320*/  ULDC UR34, c[0x0][0x234] ;  /* 0x00008d0000227ab9 */ /* 0x000fe20000000800 */
[----:B-1----:R-:W3:Y:S01]  /*1330*/  LDL R3, [R1+0x7f4] ;  /* 0x0007f40001037983 */ /* 0x002ee20000100800 */
[----:B------:R-:W-:Y:S01]  /*1340*/  ISETP.GE.AND P6, PT, R61, RZ, PT ;  /* 0x000000ff3d00720c */ /* 0x000fe20003fc6270 */
[----:B------:R-:W-:Y:S01]  /*1350*/  ULDC UR45, c[0x0][0x238] ;  /* 0x00008e00002d7ab9 */ /* 0x000fe20000000800 */
[----:B0-----:R-:W0:Y:S01]  /*1360*/  I2F.RP R4, R0 ;  /* 0x0000000000047306 */ /* 0x001e220000209400 */
[----:B------:R-:W-:Y:S01]  /*1370*/  ULDC UR60, c[0x0][0x238] ;  /* 0x00008e00003c7ab9 */ /* 0x000fe20000000800 */
[----:B------:R-:W-:Y:S01]  /*1380*/  ULDC UR26, c[0x0][0x238] ;  /* 0x00008e00001a7ab9 */ /* 0x000fe20000000800 */
[----:B------:R-:W-:Y:S01]  /*1390*/  ULDC UR22, c[0x0][0x238] ;  /* 0x00008e0000167ab9 */ /* 0x000fe20000000800 */
[----:B------:R-:W-:Y:S01]  /*13a0*/  ULDC UR20, c[0x0][0x238] ;  /* 0x00008e0000147ab9 */ /* 0x000fe20000000800 */
[----:B------:R-:W-:Y:S01]  /*13b0*/  ULDC UR16, c[0x0][0x238] ;  /* 0x00008e0000107ab9 */ /* 0x000fe20000000800 */
[----:B------:R-:W-:Y:S01]  /*13c0*/  ULDC UR24, c[0x0][0x238] ;  /* 0x00008e0000187ab9 */ /* 0x000fe20000000800 */
[----:B------:R-:W-:Y:S01]  /*13d0*/  ULDC UR12, c[0x0][0x238] ;  /* 0x00008e00000c7ab9 */ /* 0x000fe20000000800 */
[----:B--2---:R-:W1:Y:S01]  /*13e0*/  MUFU.RCP R21, R21 ;  /* 0x0000001500157308 */ /* 0x004e620000001000 */
[----:B------:R-:W-:Y:S01]  /*13f0*/  ULDC UR11, c[0x0][0x238] ;  /* 0x00008e00000b7ab9 */ /* 0x000fe20000000800 */
[----:B------:R-:W-:Y:S01]  /*1400*/  ULDC UR18, c[0x0][0x238] ;  /* 0x00008e0000127ab9 */ /* 0x000fe20000000800 */
[----:B------:R-:W-:Y:S01]  /*1410*/  ULDC UR5, c[0x0][0x238] ;  /* 0x00008e0000057ab9 */ /* 0x000fe20000000800 */
[----:B------:R-:W-:Y:S01]  /*1420*/  ULDC UR10, c[0x0][0x238] ;  /* 0x00008e00000a7ab9 */ /* 0x000fe20000000800 */
[----:B------:R-:W-:Y:S01]  /*1430*/  ULDC UR27, c[0x0][0x238] ;  /* 0x00008e00001b7ab9 */ /* 0x000fe20000000800 */
[----:B------:R-:W-:Y:S01]  /*1440*/  ULDC UR53, c[0x0][0x238] ;  /* 0x00008e0000357ab9 */ /* 0x000fe20000000800 */
[----:B------:R-:W-:Y:S01]  /*1450*/  ULDC UR37, c[0x0][0x238] ;  /* 0x00008e0000257ab9 */ /* 0x000fe20000000800 */
[----:B0-----:R-:W0:Y:S01]  /*1460*/  MUFU.RCP R4, R4 ;  /* 0x0000000400047308 */ /* 0x001e220000001000 */
[----:B------:R-:W-:Y:S01]  /*1470*/  ULDC UR19, c[0x0][0x238] ;  /* 0x00008e0000137ab9 */ /* 0x000fe20000000800 */
[----:B------:R-:W-:Y:S01]  /*1480*/  ULDC UR57, c[0x0][0x238] ;  /* 0x00008e0000397ab9 */ /* 0x000fe20000000800 */
[----:B------:R-:W-:Y:S01]  /*1490*/  ULDC UR49, c[0x0][0x238] ;  /* 0x00008e0000317ab9 */ /* 0x000fe20000000800 */
[----:B------:R-:W-:Y:S01]  /*14a0*/  ULDC UR41, c[0x0][0x238] ;  /* 0x00008e0000297ab9 */ /* 0x000fe20000000800 */
[----:B------:R-:W-:Y:S01]  /*14b0*/  ULDC UR29, c[0x0][0x238] ;  /* 0x00008e00001d7ab9 */ /* 0x000fe20000000800 */
[----:B------:R-:W-:Y:S01]  /*14c0*/  ULDC UR23, c[0x0][0x238] ;  /* 0x00008e0000177ab9 */ /* 0x000fe20000000800 */
[----:B------:R-:W-:Y:S01]  /*14d0*/  ULDC UR15, c[0x0][0x238] ;  /* 0x00008e00000f7ab9 */ /* 0x000fe20000000800 */
[----:B------:R-:W-:Y:S01]  /*14e0*/  ULDC UR59, c[0x0][0x238] ;  /* 0x00008e00003b7ab9 */ /* 0x000fe20000000800 */
[----:B-1----:R-:W-:Y:S01]  /*14f0*/  VIADD R21, R21, 0xffffffe ;  /* 0x0ffffffe15157836 */ /* 0x002fe20000000000 */
[----:B------:R-:W-:Y:S01]  /*1500*/  ULDC UR55, c[0x0][0x238] ;  /* 0x00008e0000377ab9 */ /* 0x000fe20000000800 */
[----:B------:R-:W-:Y:S01]  /*1510*/  ULDC UR51, c[0x0][0x238] ;  /* 0x00008e0000337ab9 */ /* 0x000fe20000000800 */
[----:B------:R-:W-:Y:S01]  /*1520*/  ULDC UR47, c[0x0][0x238] ;  /* 0x00008e00002f7ab9 */ /* 0x000fe20000000800 */
[----:B------:R-:W1:Y:S01]  /*1530*/  F2I.FTZ.U32.TRUNC.NTZ R31, R21 ;  /* 0x00000015001f7305 */ /* 0x000e62000021f000 */
[----:B------:R-:W-:Y:S01]  /*1540*/  ULDC UR43, c[0x0][0x238] ;  /* 0x00008e00002b7ab9 */ /* 0x000fe20000000800 */
[----:B------:R-:W-:Y:S01]  /*1550*/  ULDC UR39, c[0x0][0x238] ;  /* 0x00008e0000277ab9 */ /* 0x000fe20000000800 */
[----:B------:R-:W-:Y:S01]  /*1560*/  ULDC UR31, c[0x0][0x238] ;  /* 0x00008e00001f7ab9 */ /* 0x000fe20000000800 */
[----:B0-----:R-:W-:Y:S01]  /*1570*/  VIADD R4, R4, 0xffffffe ;  /* 0x0ffffffe04047836 */ /* 0x001fe20000000000 */
[----:B------:R-:W-:Y:S01]  /*1580*/  ULDC UR28, c[0x0][0x238] ;  /* 0x00008e00001c7ab9 */ /* 0x000fe20000000800 */
[----:B------:R-:W-:Y:S01]  /*1590*/  ULDC UR25, c[0x0][0x238] ;  /* 0x00008e0000197ab9 */ /* 0x000fe20000000800 */
[----:B------:R-:W-:Y:S01]  /*15a0*/  ULDC UR21, c[0x0][0x238] ;  /* 0x00008e0000157ab9 */ /* 0x000fe20000000800 */
[----:B------:R1:W0:Y:S01]  /*15b0*/  F2I.FTZ.U32.TRUNC.NTZ R33, R4 ;  /* 0x0000000400217305 */ /* 0x000222000021f000 */
        /* <DEDUP_REMOVED lines=8> */
[----:B-1----:R-:W-:Y:S01]  /*1640*/  IMAD.MOV R4, RZ, RZ, -R31 ;  /* 0x000000ffff047224 */ /* 0x002fe200078e0a1f */
[----:B------:R-:W-:Y:S01]  /*1650*/  ULDC UR52, c[0x0][0x238] ;  /* 0x00008e0000347ab9 */ /* 0x000fe20000000800 */
[----:B------:R-:W-:Y:S01]  /*1660*/  ULDC UR50, c[0x0][0x238] ;  /* 0x00008e0000327ab9 */ /* 0x000fe20000000800 */
[----:B------:R-:W-:Y:S01]  /*1670*/  ULDC UR48, c[0x0][0x238] ;  /* 0x00008e0000307ab9 */ /* 0x000fe20000000800 */
[----:B------:R-:W-:Y:S01]  /*1680*/  IMAD R32, R4, R15, RZ ;  /* 0x0000000f04207224 */ /* 0x000fe200078e02ff */
[----:B------:R-:W-:Y:S01]  /*1690*/  ULDC UR46, c[0x0][0x238] ;  /* 0x00008e00002e7ab9 */ /* 0x000fe20000000800 */
[----:B0-----:R-:W-:Y:S01]  /*16a0*/  IMAD.MOV R4, RZ, RZ, -R33 ;  /* 0x000000ffff047224 */ /* 0x001fe200078e0a21 */
[----:B------:R-:W-:Y:S01]  /*16b0*/  ULDC UR44, c[0x0][0x238] ;  /* 0x00008e00002c7ab9 */ /* 0x000fe20000000800 */
[----:B------:R-:W-:Y:S01]  /*16c0*/  IMAD.HI.U32 R31, R31, R32, R30 ;  /* 0x000000201f1f7227 */ /* 0x000fe200078e001e */
[----:B------:R-:W-:Y:S01]  /*16d0*/  IABS R30, R61 ;  /* 0x0000003d001e7213 */ /* 0x000fe20000000000 */
[----:B------:R-:W-:Y:S01]  /*16e0*/  ULDC UR42, c[0x0][0x238] ;  /* 0x00008e00002a7ab9 */ /* 0x000fe20000000800 */
[----:B------:R-:W-:Y:S01]  /*16f0*/  ULDC UR40, c[0x0][0x238] ;  /* 0x00008e0000287ab9 */ /* 0x000fe20000000800 */
[----:B------:R-:W-:Y:S01]  /*1700*/  IMAD R4, R4, R0, RZ ;  /* 0x0000000004047224 */ /* 0x000fe200078e02ff */
[----:B------:R-:W-:Y:S01]  /*1710*/  ULDC UR38, c[0x0][0x238] ;  /* 0x00008e0000267ab9 */ /* 0x000fe20000000800 */
[----:B------:R-:W-:Y:S01]  /*1720*/  IMAD.MOV.U32 R32, RZ, RZ, RZ ;  /* 0x000000ffff207224 */ /* 0x000fe200078e00ff */
[----:B------:R-:W-:Y:S01]  /*1730*/  ULDC UR36, c[0x0][0x238] ;  /* 0x00008e0000247ab9 */ /* 0x000fe20000000800 */
[----:B------:R-:W-:-:S02]  /*1740*/  ULDC UR30, c[0x0][0x238] ;  /* 0x00008e00001e7ab9 */ /* 0x000fc40000000800 */
[----:B------:R-:W-:-:S04]  /*1750*/  IMAD.HI.U32 R4, R33, R4, R32 ;  /* 0x0000000421047227 */ /* 0x000fc800078e0020 */
[----:B------:R-:W-:Y:S01]  /*1760*/  IMAD.MOV.U32 R33, RZ, RZ, R55 ;  /* 0x000000ffff217224 */ /* 0x000fe200078e0037 */
[----:B---3--:R-:W-:-:S05]  /*1770*/  IABS R21, R3 ;  /* 0x0000000300157213 */ /* 0x008fca0000000000 */
[----:B------:R-:W-:-:S04]  /*1780*/  IMAD.HI.U32 R54, R31, R21, RZ ;  /* 0x000000151f367227 */ /* 0x000fc800078e00ff */
[----:B------:R-:W-:Y:S01]  /*1790*/  IMAD.MOV R32, RZ, RZ, -R54 ;  /* 0x000000ffff207224 */ /* 0x000fe200078e0a36 */
[----:B------:R-:W-:Y:S01]  /*17a0*/  IABS R54, R6 ;  /* 0x0000000600367213 */ /* 0x000fe20000000000 */
[----:B------:R-:W-:Y:S01]  /*17b0*/  IMAD.HI.U32 R31, R31, R30, RZ ;  /* 0x0000001e1f1f7227 */ /* 0x000fe200078e00ff */
[----:B------:R-:W-:-:S03]  /*17c0*/  IABS R6, R8 ;  /* 0x0000000800067213 */ /* 0x000fc60000000000 */
[C---:B------:R-:W-:Y:S01]  /*17d0*/  IMAD R32, R15.reuse, R32, R21 ;  /* 0x000000200f207224 */ /* 0x040fe200078e0215 */
[----:B------:R-:W-:Y:S01]  /*17e0*/  IABS R21, R7 ;  /* 0x0000000700157213 */ /* 0x000fe20000000000 */
[----:B------:R-:W-:Y:S02]  /*17f0*/  IMAD.MOV R55, RZ, RZ, -R31 ;  /* 0x000000ffff377224 */ /* 0x000fe400078e0a1f */
[----:B------:R-:W-:Y:S01]  /*1800*/  IMAD.MOV.U32 R31, RZ, RZ, R54 ;  /* 0x000000ffff1f7224 */ /* 0x000fe200078e0036 */
[C---:B------:R-:W-:Y:S01]  /*1810*/  ISETP.GT.U32.AND P1, PT, R15.reuse, R32, PT ;  /* 0x000000200f00720c */ /* 0x040fe20003f24070 */
[----:B------:R-:W-:Y:S02]  /*1820*/  IMAD R30, R15, R55, R30 ;  /* 0x000000370f1e7224 */ /* 0x000fe400078e021e */
[----:B------:R-:W-:-:S03]  /*1830*/  IMAD.HI.U32 R5, R4, R31, RZ ;  /* 0x0000001f04057227 */ /* 0x000fc600078e00ff */
[----:B------:R-:W-:Y:S01]  /*1840*/  ISETP.GT.U32.AND P2, PT, R15, R30, PT ;  /* 0x0000001e0f00720c */ /* 0x000fe20003f44070 */
[----:B------:R-:W-:-:S04]  /*1850*/  IMAD.HI.U32 R54, R4, R33, RZ ;  /* 0x0000002104367227 */ /* 0x000fc800078e00ff */
[----:B------:R-:W-:Y:S02]  /*1860*/  IMAD.MOV R5, RZ, RZ, -R5 ;  /* 0x000000ffff057224 */ /* 0x000fe400078e0a05 */
[----:B------:R-:W-:Y:S02]  /*1870*/  @!P1 IMAD.IADD R32, R32, 0x1, -R15 ;  /* 0x0000000120209824 */ /* 0x000fe400078e0a0f */
[----:B------:R-:W-:Y:S02]  /*1880*/  IMAD.MOV R54, RZ, RZ, -R54 ;  /* 0x000000ffff367224 */ /* 0x000fe400078e0a36 */
[----:B------:R-:W-:Y:S01]  /*1890*/  IMAD R31, R0, R5, R31 ;  /* 0x00000005001f7224 */ /* 0x000fe200078e021f */
[----:B------:R-:W-:Y:S01]  /*18a0*/  ISETP.GT.U32.AND P3, PT, R15, R32, PT ;  /* 0x000000200f00720c */ /* 0x000fe20003f64070 */
[----:B------:R-:W-:Y:S01]  /*18b0*/  @!P2 IMAD.IADD R30, R30, 0x1, -R15 ;  /* 0x000000011e1ea824 */ /* 0x000fe200078e0a0f */
[----:B------:R-:W-:Y:S01]  /*18c0*/  ISETP.GE.AND P2, PT, R3, RZ, PT ;  /* 0x000000ff0300720c */ /* 0x000fe20003f46270 */
[----:B------:R-:W-:-:S03]  /*18d0*/  IMAD.HI.U32 R57, R4, R21, RZ ;  /* 0x0000001504397227 */ /* 0x000fc600078e00ff */
[----:B------:R-:W-:Y:S01]  /*18e0*/  ISETP.GT.U32.AND P4, PT, R15, R30, PT ;  /* 0x0000001e0f00720c */ /* 0x000fe20003f84070 */
[----:B------:R-:W-:Y:S01]  /*18f0*/  IMAD R33, R0, R54, R33 ;  /* 0x0000003600217224 */ /* 0x000fe200078e0221 */
[----:B------:R-:W-:Y:S01]  /*1900*/  IABS R54, R9 ;  /* 0x0000000900367213 */ /* 0x000fe20000000000 */
[----:B------:R-:W-:Y:S02]  /*1910*/  IMAD.MOV R57, RZ, RZ, -R57 ;  /* 0x000000ffff397224 */ /* 0x000fe400078e0a39 */
[----:B------:R-:W-:Y:S01]  /*1920*/  IMAD.HI.U32 R56, R4, R6, RZ ;  /* 0x0000000604387227 */ /* 0x000fe200078e00ff */
[----:B------:R-:W-:-:S03]  /*1930*/  ISETP.GT.U32.AND P1, PT, R0, R33, PT ;  /* 0x000000210000720c */ /* 0x000fc60003f24070 */
[----:B------:R-:W-:Y:S01]  /*1940*/  @!P3 IMAD.IADD R32, R32, 0x1, -R15 ;  /* 0x000000012020b824 */ /* 0x000fe200078e0a0f */
[C---:B------:R-:W-:Y:S01]  /*1950*/  ISETP.GT.U32.AND P3, PT, R0.reuse, R31, PT ;  /* 0x0000001f0000720c */ /* 0x040fe20003f64070 */
[----:B------:R-:W-:Y:S02]  /*1960*/  IMAD R21, R0, R57, R21 ;  /* 0x0000003900157224 */ /* 0x000fe400078e0215 */
[----:B------:R-:W-:Y:S02]  /*1970*/  IMAD.MOV R56, RZ, RZ, -R56 ;  /* 0x000000ffff387224 */ /* 0x000fe400078e0a38 */
[----:B------:R-:W-:Y:S01]  /*1980*/  @!P4 IMAD.IADD R30, R30, 0x1, -R15 ;  /* 0x000000011e1ec824 */ /* 0x000fe200078e0a0f */
[C---:B------:R-:W-:Y:S01]  /*1990*/  ISETP.GT.U32.AND P4, PT, R0.reuse, R21, PT ;  /* 0x000000150000720c */ /* 0x040fe20003f84070 */
[C---:B------:R-:W-:Y:S01]  /*19a0*/  IMAD R6, R0.reuse, R56, R6 ;  /* 0x0000003800067224 */ /* 0x040fe200078e0206 */
[----:B------:R-:W-:Y:S01]  /*19b0*/  LOP3.LUT R15, RZ, R2, RZ, 0x33, !PT ;  /* 0x00000002ff0f7212 */ /* 0x000fe200078e33ff */
[----:B------:R-:W-:Y:S01]  /*19c0*/  IMAD.MOV.U32 R5, RZ, RZ, R54 ;  /* 0x000000ffff057224 */ /* 0x000fe200078e0036 */
[----:B------:R-:W-:Y:S01]  /*19d0*/  IABS R54, R10 ;  /* 0x0000000a00367213 */ /* 0x000fe20000000000 */
[----:B------:R-:W-:Y:S01]  /*19e0*/  @!P2 IMAD.MOV R32, RZ, RZ, -R32 ;  /* 0x000000ffff20a224 */ /* 0x000fe200078e0a20 */
[----:B------:R-:W-:Y:S01]  /*19f0*/  ISETP.GT.U32.AND P2, PT, R0, R6, PT ;  /* 0x000000060000720c */ /* 0x000fe20003f44070 */
[----:B------:R-:W-:-:S02]  /*1a00*/  @!P3 IMAD.IADD R31, R31, 0x1, -R0 ;  /* 0x000000011f1fb824 */ /* 0x000fc400078e0a00 */
[----:B------:R-:W-:-:S04]  /*1a10*/  IMAD.HI.U32 R55, R4, R5, RZ ;  /* 0x0000000504377227 */ /* 0x000fc800078e00ff */
[----:B------:R-:W-:Y:S01]  /*1a20*/  @!P1 IMAD.IADD R33, R33, 0x1, -R0 ;  /* 0x0000000121219824 */ /* 0x000fe200078e0a00 */
[----:B------:R-:W-:Y:S01]  /*1a30*/  ISETP.NE.AND P1, PT, R2, RZ, PT ;  /* 0x000000ff0200720c */ /* 0x000fe20003f25270 */
[----:B------:R-:W-:Y:S01]  /*1a40*/  @!P6 IMAD.MOV R30, RZ, RZ, -R30 ;  /* 0x000000ffff1ee224 */ /* 0x000fe200078e0a1e */
[C---:B------:R-:W-:Y:S01]  /*1a50*/  ISETP.GT.U32.AND P6, PT, R0.reuse, R31, PT ;  /* 0x0000001f0000720c */ /* 0x040fe20003fc4070 */
[----:B------:R-:W-:Y:S01]  /*1a60*/  IMAD.MOV R55, RZ, RZ, -R55 ;  /* 0x000000ffff377224 */ /* 0x000fe200078e0a37 */
[----:B------:R-:W-:Y:S01]  /*1a70*/  ISETP.GT.U32.AND P3, PT, R0, R33, PT ;  /* 0x000000210000720c */ /* 0x000fe20003f64070 */
[----:B------:R-:W-:Y:S01]  /*1a80*/  IMAD.HI.U32 R56, R4, R54, RZ ;  /* 0x0000003604387227 */ /* 0x000fe200078e00ff */
[----:B------:R-:W-:Y:S02]  /*1a90*/  IABS R2, R11 ;  /* 0x0000000b00027213 */ /* 0x000fe40000000000 */
[----:B------:R-:W-:Y:S01]  /*1aa0*/  SEL R32, R15, R32, !P1 ;  /* 0x000000200f207207 */ /* 0x000fe20004800000 */
[----:B------:R-:W-:Y:S01]  /*1ab0*/  @!P4 IMAD.IADD R21, R21, 0x1, -R0 ;  /* 0x000000011515c824 */ /* 0x000fe200078e0a00 */
[----:B------:R-:W-:Y:S01]  /*1ac0*/  SEL R3, R15, R30, !P1 ;  /* 0x0000001e0f037207 */ /* 0x000fe20004800000 */
[C---:B------:R-:W-:Y:S01]  /*1ad0*/  IMAD R5, R0.reuse, R55, R5 ;  /* 0x0000003700057224 */ /* 0x040fe200078e0205 */
[----:B------:R-:W-:Y:S01]  /*1ae0*/  IABS R55, R12 ;  /* 0x0000000c00377213 */ /* 0x000fe20000000000 */
[----:B------:R-:W-:Y:S01]  /*1af0*/  IMAD.MOV R56, RZ, RZ, -R56 ;  /* 0x000000ffff387224 */ /* 0x000fe200078e0a38 */
[----:B------:R-:W-:Y:S01]  /*1b00*/  ISETP.GT.U32.AND P4, PT, R0, R21, PT ;  /* 0x000000150000720c */ /* 0x000fe20003f84070 */
[----:B------:R-:W-:Y:S01]  /*1b10*/  @!P2 IMAD.IADD R6, R6, 0x1, -R0 ;  /* 0x000000010606a824 */ /* 0x000fe200078e0a00 */
[C---:B------:R-:W-:Y:S01]  /*1b20*/  ISETP.GT.U32.AND P2, PT, R0.reuse, R5, PT ;  /* 0x000000050000720c */ /* 0x040fe20003f44070 */
[----:B------:R-:W-:Y:S01]  /*1b30*/  IMAD R54, R0, R56, R54 ;  /* 0x0000003800367224 */ /* 0x000fe200078e0236 */
[----:B------:R0:W-:Y:S01]  /*1b40*/  STL [R1+0xc4], R32 ;  /* 0x0000c42001007387 */ /* 0x0001e20000100800 */
[----:B------:R-:W-:Y:S01]  /*1b50*/  IMAD.HI.U32 R15, R4, R2, RZ ;  /* 0x00000002040f7227 */ /* 0x000fe200078e00ff */
[----:B------:R-:W-:-:S02]  /*1b60*/  ISETP.GT.U32.AND P1, PT, R0, R6, PT ;  /* 0x000000060000720c */ /* 0x000fc40003f24070 */
[----:B------:R1:W-:Y:S01]  /*1b70*/  STL [R1+0xbc], R3 ;  /* 0x0000bc0301007387 */ /* 0x0003e20000100800 */
[--C-:B------:R-:W-:Y:S01]  /*1b80*/  @!P6 IMAD.IADD R31, R31, 0x1, -R0.reuse ;  /* 0x000000011f1fe824 */ /* 0x100fe200078e0a00 */
[C---:B------:R-:W-:Y:S01]  /*1b90*/  ISETP.GT.U32.AND P6, PT, R0.reuse, R54, PT ;  /* 0x000000360000720c */ /* 0x040fe20003fc4070 */
[----:B------:R-:W-:Y:S02]  /*1ba0*/  IMAD.MOV R15, RZ, RZ, -R15 ;  /* 0x000000ffff0f7224 */ /* 0x000fe400078e0a0f */
[----:B------:R-:W-:Y:S01]  /*1bb0*/  @!P3 IMAD.IADD R33, R33, 0x1, -R0 ;  /* 0x000000012121b824 */ /* 0x000fe200078e0a00 */
[----:B------:R-:W-:Y:S01]  /*1bc0*/  ISETP.GE.AND P3, PT, R7, RZ, PT ;  /* 0x000000ff0700720c */ /* 0x000fe20003f66270 */
[----:B------:R-:W-:Y:S02]  /*1bd0*/  IMAD R15, R0, R15, R2 ;  /* 0x0000000f000f7224 */ /* 0x000fe400078e0202 */
[----:B0-----:R-:W-:Y:S02]  /*1be0*/  IMAD.MOV.U32 R32, RZ, RZ, R33 ;  /* 0x000000ffff207224 */ /* 0x001fe400078e0021 */
[----:B-1----:R-:W-:-:S02]  /*1bf0*/  IMAD.MOV.U32 R3, RZ, RZ, R31 ;  /* 0x000000ffff037224 */ /* 0x002fc400078e001f */
[--C-:B------:R-:W-:Y:S01]  /*1c00*/  @!P4 IMAD.IADD R21, R21, 0x1, -R0.reuse ;  /* 0x000000011515c824 */ /* 0x100fe200078e0a00 */
[----:B------:R-:W-:Y:S01]  /*1c10*/  ISETP.GE.AND P4, PT, R8, RZ, PT ;  /* 0x000000ff0800720c */ /* 0x000fe20003f86270 */
[----:B------:R-:W-:Y:S01]  /*1c20*/  @!P0 IMAD.MOV R3, RZ, RZ, -R3 ;  /* 0x000000ffff038224 */ /* 0x000fe200078e0a03 */
[----:B------:R-:W-:Y:S01]  /*1c30*/  ISETP.GT.U32.AND P0, PT, R0, R15, PT ;  /* 0x0000000f0000720c */ /* 0x000fe20003f04070 */
[----:B------:R-:W-:Y:S01]  /*1c40*/  @!P2 IMAD.IADD R5, R5, 0x1, -R0 ;  /* 0x000000010505a824 */ /* 0x000fe200078e0a00 */
[----:B------:R-:W-:Y:S01]  /*1c50*/  ISETP.GE.AND P2, PT, R10, RZ, PT ;  /* 0x000000ff0a00720c */ /* 0x000fe20003f46270 */
[----:B------:R-:W-:-:S04]  /*1c60*/  IMAD.HI.U32 R7, R4, R55, RZ ;  /* 0x0000003704077227 */ /* 0x000fc800078e00ff */
[----:B------:R-:W-:Y:S02]  /*1c70*/  @!P5 IMAD.MOV R32, RZ, RZ, -R32 ;  /* 0x000000ffff20d224 */ /* 0x000fe400078e0a20 */
[--C-:B------:R-:W-:Y:S01]  /*1c80*/  @!P6 IMAD.IADD R54, R54, 0x1, -R0.reuse ;  /* 0x000000013636e824 */ /* 0x100fe200078e0a00 */
[----:B------:R-:W-:Y:S01]  /*1c90*/  ISETP.GT.U32.AND P6, PT, R0, R5, PT ;  /* 0x000000050000720c */ /* 0x000fe20003fc4070 */
[--C-:B------:R-:W-:Y:S01]  /*1ca0*/  @!P1 IMAD.IADD R6, R6, 0x1, -R0.reuse ;  /* 0x0000000106069824 */ /* 0x100fe200078e0a00 */
[----:B------:R-:W-:Y:S01]  /*1cb0*/  STL [R1+0x14], R32 ;  /* 0x0000142001007387 */ /* 0x000fe20000100800 */
[----:B------:R-:W-:Y:S01]  /*1cc0*/  IMAD.MOV R7, RZ, RZ, -R7 ;  /* 0x000000ffff077224 */ /* 0x000fe200078e0a07 */
[----:B------:R-:W-:Y:S01]  /*1cd0*/  ISETP.GE.AND P1, PT, R9, RZ, PT ;  /* 0x000000ff0900720c */ /* 0x000fe20003f26270 */
[----:B------:R-:W-:Y:S01]  /*1ce0*/  IMAD.MOV.U32 R8, RZ, RZ, R21 ;  /* 0x000000ffff087224 */ /* 0x000fe200078e0015 */
[----:B------:R0:W-:Y:S01]  /*1cf0*/  STL [R1+0x10], R3 ;  /* 0x0000100301007387 */ /* 0x0001e20000100800 */
[C---:B------:R-:W-:Y:S01]  /*1d00*/  IMAD R2, R0.reuse, R7, R55 ;  /* 0x0000000700027224 */ /* 0x040fe200078e0237 */
[C---:B------:R-:W-:Y:S01]  /*1d10*/  ISETP.GT.U32.AND P5, PT, R0.reuse, R54, PT ;  /* 0x000000360000720c */ /* 0x040fe20003fa4070 */
[----:B------:R-:W-:Y:S01]  /*1d20*/  @!P0 IMAD.IADD R15, R15, 0x1, -R0 ;  /* 0x000000010f0f8824 */ /* 0x000fe200078e0a00 */
[----:B------:R-:W-:Y:S01]  /*1d30*/  IABS R7, R13 ;  /* 0x0000000d00077213 */ /* 0x000fe20000000000 */
[----:B------:R-:W-:Y:S01]  /*1d40*/  @!P3 IMAD.MOV R8, RZ, RZ, -R8 ;  /* 0x000000ffff08b224 */ /* 0x000fe200078e0a08 */
[----:B------:R-:W-:Y:S01]  /*1d50*/  ISETP.GE.AND P3, PT, R11, RZ, PT ;  /* 0x000000ff0b00720c */ /* 0x000fe20003f66270 */
[----:B------:R-:W-:Y:S01]  /*1d60*/  @!P6 IMAD.IADD R5, R5, 0x1, -R0 ;  /* 0x000000010505e824 */ /* 0x000fe200078e0a00 */
[----:B------:R-:W-:Y:S01]  /*1d70*/  ISETP.GT.U32.AND P0, PT, R0, R15, PT ;  /* 0x0000000f0000720c */ /* 0x000fe20003f04070 */
[----:B------:R-:W-:Y:S01]  /*1d80*/  IMAD.HI.U32 R9, R4, R7, RZ ;  /* 0x0000000704097227 */ /* 0x000fe200078e00ff */
[----:B------:R1:W-:Y:S01]  /*1d90*/  STL [R1+0xc], R8 ;  /* 0x00000c0801007387 */ /* 0x0003e20000100800 */
[----:B------:R-:W-:-:S02]  /*1da0*/  ISETP.GE.AND P6, PT, R12, RZ, PT ;  /* 0x000000ff0c00720c */ /* 0x000fc40003fc6270 */
[----:B0-----:R-:W-:Y:S01]  /*1db0*/  IMAD.MOV.U32 R3, RZ, RZ, R6 ;  /* 0x000000ffff037224 */ /* 0x001fe200078e0006 */
[----:B------:R-:W-:Y:S01]  /*1dc0*/  IABS R6, R14 ;  /* 0x0000000e00067213 */ /* 0x000fe20000000000 */
[----:B------:R-:W-:Y:S02]  /*1dd0*/  IMAD.MOV R9, RZ, RZ, -R9 ;  /* 0x000000ffff097224 */ /* 0x000fe400078e0a09 */
[----:B------:R-:W-:Y:S01]  /*1de0*/  @!P4 IMAD.MOV R3, RZ, RZ, -R3 ;  /* 0x000000ffff03c224 */ /* 0x000fe200078e0a03 */
[----:B------:R-:W-:Y:S01]  /*1df0*/  ISETP.GT.U32.AND P4, PT, R0, R2, PT ;  /* 0x000000020000720c */ /* 0x000fe20003f84070 */
[--C-:B------:R-:W-:Y:S01]  /*1e00*/  @!P5 IMAD.IADD R54, R54, 0x1, -R0.reuse ;  /* 0x000000013636d824 */ /* 0x100fe200078e0a00 */
[----:B-1----:R-:W-:Y:S02]  /*1e10*/  IABS R8, R16 ;  /* 0x0000001000087213 */ /* 0x002fe40000000000 */
[----:B------:R0:W-:Y:S01]  /*1e20*/  STL [R1+0x4], R3 ;  /* 0x0000040301007387 */ /* 0x0001e20000100800 */
[----:B------:R-:W-:Y:S01]  /*1e30*/  @!P0 IMAD.IADD R15, R15, 0x1, -R0 ;  /* 0x000000010f0f8824 */ /* 0x000fe200078e0a00 */
[----:B------:R-:W-:-:S07]  /*1e40*/  IABS R21, R18 ;  /* 0x0000001200157213 */ /* 0x000fce0000000000 */
[----:B------:R-:W-:Y:S01]  /*1e50*/  @!P4 IMAD.IADD R2, R2, 0x1, -R0 ;  /* 0x000000010202c824 */ /* 0x000fe200078e0a00 */
[----:B------:R-:W-:Y:S01]  /*1e60*/  ISETP.GE.AND P5, PT, R13, RZ, PT ;  /* 0x000000ff0d00720c */ /* 0x000fe20003fa6270 */
[----:B0-----:R-:W-:Y:S01]  /*1e70*/  IMAD.MOV.U32 R3, RZ, RZ, R5 ;  /* 0x000000ffff037224 */ /* 0x001fe200078e0005 */
[----:B------:R-:W-:Y:S01]  /*1e80*/  IABS R11, R19 ;  /* 0x00000013000b7213 */ /* 0x000fe20000000000 */
[----:B------:R-:W-:Y:S01]  /*1e90*/  IMAD.HI.U32 R5, R4, R6, RZ ;  /* 0x0000000604057227 */ /* 0x000fe200078e00ff */
[----:B------:R-:W2:Y:S03]  /*1ea0*/  LDL.LU R57, [R1+0x8] ;  /* 0x0000080001397983 */ /* 0x000ea60000300800 */
[----:B------:R-:W-:Y:S02]  /*1eb0*/  IMAD.MOV R10, RZ, RZ, -R5 ;  /* 0x000000ffff0a7224 */ /* 0x000fe400078e0a05 */
[----:B------:R-:W-:Y:S01]  /*1ec0*/  @!P1 IMAD.MOV R3, RZ, RZ, -R3 ;  /* 0x000000ffff039224 */ /* 0x000fe200078e0a03 */
[C---:B------:R-:W-:Y:S01]  /*1ed0*/  ISETP.GT.U32.AND P1, PT, R0.reuse, R2, PT ;  /* 0x000000020000720c */ /* 0x040fe20003f24070 */
[----:B------:R-:W-:-:S02]  /*1ee0*/  IMAD R6, R0, R10, R6 ;  /* 0x0000000a00067224 */ /* 0x000fc400078e0206 */
[----:B------:R-:W-:-:S03]  /*1ef0*/  @!P3 IMAD.MOV R15, RZ, RZ, -R15 ;  /* 0x000000ffff0fb224 */ /* 0x000fc600078e0a0f */
[C---:B------:R-:W-:Y:S01]  /*1f00*/  ISETP.GT.U32.AND P3, PT, R0.reuse, R6, PT ;  /* 0x000000060000720c */ /* 0x040fe20003f64070 */
[----:B------:R-:W-:Y:S02]  /*1f10*/  IMAD R7, R0, R9, R7 ;  /* 0x0000000900077224 */ /* 0x000fe400078e0207 */
[----:B------:R-:W-:-:S04]  /*1f20*/  IMAD.HI.U32 R5, R4, R8, RZ ;  /* 0x0000000804057227 */ /* 0x000fc800078e00ff */
[----:B------:R-:W-:Y:S01]  /*1f30*/  IMAD.MOV.U32 R61, RZ, RZ, R54 ;  /* 0x000000ffff3d7224 */ /* 0x000fe200078e0036 */
[----:B------:R-:W-:Y:S01]  /*1f40*/  ISETP.GT.U32.AND P0, PT, R0, R7, PT ;  /* 0x000000070000720c */ /* 0x000fe20003f04070 */
[----:B------:R-:W-:Y:S02]  /*1f50*/  IMAD.MOV R5, RZ, RZ, -R5 ;  /* 0x000000ffff057224 */ /* 0x000fe400078e0a05 */
[----:B------:R-:W-:Y:S02]  /*1f60*/  @!P1 IMAD.IADD R2, R2, 0x1, -R0 ;  /* 0x0000000102029824 */ /* 0x000fe400078e0a00 */
[----:B------:R-:W-:Y:S01]  /*1f70*/  @!P2 IMAD.MOV R61, RZ, RZ, -R61 ;  /* 0x000000ffff3da224 */ /* 0x000fe200078e0a3d */
[----:B------:R-:W-:Y:S01]  /*1f80*/  ISETP.GE.AND P2, PT, R16, RZ, PT ;  /* 0x000000ff1000720c */ /* 0x000fe20003f46270 */
[----:B------:R-:W-:Y:S01]  /*1f90*/  IMAD R5, R0, R5, R8 ;  /* 0x0000000500057224 */ /* 0x000fe200078e0208 */
[----:B------:R-:W-:Y:S01]  /*1fa0*/  IABS R9, R17 ;  /* 0x0000001100097213 */ /* 0x000fe20000000000 */
[----:B------:R-:W-:-:S02]  /*1fb0*/  @!P3 IMAD.IADD R6, R6, 0x1, -R0 ;  /* 0x000000010606b824 */ /* 0x000fc400078e0a00 */
[----:B------:R-:W-:Y:S02]  /*1fc0*/  IMAD.MOV.U32 R16, RZ, RZ, R2 ;  /* 0x000000ffff107224 */ /* 0x000fe400078e0002 */
[----:B------:R-:W-:Y:S01]  /*1fd0*/  IMAD.HI.U32 R13, R4, R9, RZ ;  /* 0x00000009040d7227 */ /* 0x000fe200078e00ff */
[----:B------:R-:W-:-:S03]  /*1fe0*/  ISETP.GT.U32.AND P3, PT, R0, R6, PT ;  /* 0x000000060000720c */ /* 0x000fc60003f64070 */
[----:B------:R-:W-:Y:S01]  /*1ff0*/  @!P6 IMAD.MOV R16, RZ, RZ, -R16 ;  /* 0x000000ffff10e224 */ /* 0x000fe200078e0a10 */
[----:B------:R-:W-:Y:S01]  /*2000*/  ISETP.GT.U32.AND P6, PT, R0, R5, PT ;  /* 0x000000050000720c */ /* 0x000fe20003fc4070 */
[----:B------:R-:W-:-:S04]  /*2010*/  IMAD.HI.U32 R12, R4, R21, RZ ;  /* 0x00000015040c7227 */ /* 0x000fc800078e00ff */
[----:B------:R-:W-:Y:S02]  /*2020*/  @!P0 IMAD.IADD R7, R7, 0x1, -R0 ;  /* 0x0000000107078824 */ /* 0x000fe400078e0a00 */
[----:B------:R-:W-:Y:S02]  /*2030*/  IMAD.MOV R13, RZ, RZ, -R13 ;  /* 0x000000ffff0d7224 */ /* 0x000fe400078e0a0d */
[----:B------:R-:W-:Y:S01]  /*2040*/  IMAD.MOV R12, RZ, RZ, -R12 ;  /* 0x000000ffff0c7224 */ /* 0x000fe200078e0a0c */
[C---:B------:R-:W-:Y:S01]  /*2050*/  ISETP.GT.U32.AND P0, PT, R0.reuse, R7, PT ;  /* 0x000000070000720c */ /* 0x040fe20003f04070 */
[C---:B------:R-:W-:Y:S02]  /*2060*/  IMAD R9, R0.reuse, R13, R9 ;  /* 0x0000000d00097224 */ /* 0x040fe400078e0209 */
[----:B------:R-:W-:Y:S02]  /*2070*/  IMAD R21, R0, R12, R21 ;  /* 0x0000000c00157224 */ /* 0x000fe400078e0215 */
[--C-:B------:R-:W-:Y:S01]  /*2080*/  @!P3 IMAD.IADD R6, R6, 0x1, -R0.reuse ;  /* 0x000000010606b824 */ /* 0x100fe200078e0a00 */
[C---:B------:R-:W-:Y:S01]  /*2090*/  ISETP.GT.U32.AND P3, PT, R0.reuse, R9, PT ;  /* 0x000000090000720c */ /* 0x040fe20003f64070 */
[----:B------:R-:W-:Y:S01]  /*20a0*/  @!P6 IMAD.IADD R5, R5, 0x1, -R0 ;  /* 0x000000010505e824 */ /* 0x000fe200078e0a00 */
[----:B------:R-:W-:-:S02]  /*20b0*/  ISETP.GT.U32.AND P6, PT, R0, R21, PT ;  /* 0x000000150000720c */ /* 0x000fc40003fc4070 */
[----:B------:R-:W-:-:S03]  /*20c0*/  IABS R10, R20 ;  /* 0x00000014000a7213 */ /* 0x000fc60000000000 */
[----:B------:R-:W-:Y:S01]  /*20d0*/  @!P0 IMAD.IADD R7, R7, 0x1, -R0 ;  /* 0x0000000107078824 */ /* 0x000fe200078e0a00 */
[----:B------:R-:W-:Y:S01]  /*20e0*/  ISETP.GE.AND P1, PT, R17, RZ, PT ;  /* 0x000000ff1100720c */ /* 0x000fe20003f26270 */
[----:B------:R-:W-:Y:S01]  /*20f0*/  IMAD.HI.U32 R8, R4, R10, RZ ;  /* 0x0000000a04087227 */ /* 0x000fe200078e00ff */
[----:B------:R-:W-:-:S03]  /*2100*/  IABS R12, R23 ;  /* 0x00000017000c7213 */ /* 0x000fc60000000000 */
[--C-:B------:R-:W-:Y:S01]  /*2110*/  @!P3 IMAD.IADD R9, R9, 0x1, -R0.reuse ;  /* 0x000000010909b824 */ /* 0x100fe200078e0a00 */
[C---:B------:R-:W-:Y:S01]  /*2120*/  ISETP.GT.U32.AND P3, PT, R0.reuse, R5, PT ;  /* 0x000000050000720c */ /* 0x040fe20003f64070 */
[----:B------:R-:W-:Y:S02]  /*2130*/  IMAD.MOV.U32 R17, RZ, RZ, R7 ;  /* 0x000000ffff117224 */ /* 0x000fe400078e0007 */
[----:B------:R-:W-:Y:S02]  /*2140*/  @!P6 IMAD.IADD R21, R21, 0x1, -R0 ;  /* 0x000000011515e824 */ /* 0x000fe400078e0a00 */
[----:B------:R-:W-:Y:S02]  /*2150*/  @!P5 IMAD.MOV R17, RZ, RZ, -R17 ;  /* 0x000000ffff11d224 */ /* 0x000fe400078e0a11 */
[----:B------:R-:W-:Y:S01]  /*2160*/  IMAD.MOV R8, RZ, RZ, -R8 ;  /* 0x000000ffff087224 */ /* 0x000fe200078e0a08 */
[----:B------:R-:W-:Y:S01]  /*2170*/  ISETP.GT.U32.AND P5, PT, R0, R21, PT ;  /* 0x000000150000720c */ /* 0x000fe20003fa4070 */
[----:B------:R-:W-:Y:S01]  /*2180*/  IMAD.HI.U32 R7, R4, R12, RZ ;  /* 0x0000000c04077227 */ /* 0x000fe200078e00ff */
[----:B------:R-:W-:-:S02]  /*2190*/  ISETP.GE.AND P0, PT, R18, RZ, PT ;  /* 0x000000ff1200720c */ /* 0x000fc40003f06270 */
[----:B------:R-:W-:Y:S01]  /*21a0*/  ISETP.GE.AND P4, PT, R14, RZ, PT ;  /* 0x000000ff0e00720c */ /* 0x000fe20003f86270 */
[----:B------:R-:W-:Y:S01]  /*21b0*/  IMAD.MOV.U32 R18, RZ, RZ, R6 ;  /* 0x000000ffff127224 */ /* 0x000fe200078e0006 */
[----:B------:R-:W-:Y:S01]  /*21c0*/  IABS R13, R22 ;  /* 0x00000016000d7213 */ /* 0x000fe20000000000 */
[----:B------:R-:W-:Y:S01]  /*21d0*/  IMAD.HI.U32 R2, R4, R11, RZ ;  /* 0x0000000b04027227 */ /* 0x000fe200078e00ff */
[----:B------:R-:W-:-:S03]  /*21e0*/  ISETP.GT.U32.AND P6, PT, R0, R9, PT ;  /* 0x000000090000720c */ /* 0x000fc60003fc4070 */
[----:B------:R-:W-:Y:S02]  /*21f0*/  IMAD R10, R0, R8, R10 ;  /* 0x00000008000a7224 */ /* 0x000fe400078e020a */
[----:B------:R-:W-:Y:S02]  /*2200*/  IMAD.MOV R6, RZ, RZ, -R7 ;  /* 0x000000ffff067224 */ /* 0x000fe400078e0a07 */
[----:B------:R-:W-:Y:S02]  /*2210*/  IMAD.MOV R2, RZ, RZ, -R2 ;  /* 0x000000ffff027224 */ /* 0x000fe400078e0a02 */
[----:B------:R-:W-:-:S04]  /*2220*/  IMAD.HI.U32 R14, R4, R13, RZ ;  /* 0x0000000d040e7227 */ /* 0x000fc800078e00ff */
[----:B------:R-:W-:Y:S01]  /*2230*/  @!P3 IMAD.IADD R5, R5, 0x1, -R0 ;  /* 0x000000010505b824 */ /* 0x000fe200078e0a00 */
[C---:B------:R-:W-:Y:S01]  /*2240*/  ISETP.GT.U32.AND P3, PT, R0.reuse, R10, PT ;  /* 0x0000000a0000720c */ /* 0x040fe20003f64070 */
[C---:B------:R-:W-:Y:S02]  /*2250*/  IMAD R6, R0.reuse, R6, R12 ;  /* 0x0000000600067224 */ /* 0x040fe400078e020c */
[C---:B------:R-:W-:Y:S02]  /*2260*/  IMAD R11, R0.reuse, R2, R11 ;  /* 0x00000002000b7224 */ /* 0x040fe400078e020b */
[----:B------:R-:W-:Y:S02]  /*2270*/  IMAD.MOV R14, RZ, RZ, -R14 ;  /* 0x000000ffff0e7224 */ /* 0x000fe400078e0a0e */
[----:B------:R-:W-:Y:S01]  /*2280*/  @!P5 IMAD.IADD R21, R21, 0x1, -R0 ;  /* 0x000000011515d824 */ /* 0x000fe200078e0a00 */
[C---:B------:R-:W-:Y:S01]  /*2290*/  ISETP.GT.U32.AND P5, PT, R0.reuse, R6, PT ;  /* 0x000000060000720c */ /* 0x040fe20003fa4070 */
[----:B------:R-:W-:Y:S01]  /*22a0*/  @!P4 IMAD.MOV R18, RZ, RZ, -R18 ;  /* 0x000000ffff12c224 */ /* 0x000fe200078e0a12 */
[C---:B------:R-:W-:Y:S01]  /*22b0*/  ISETP.GT.U32.AND P4, PT, R0.reuse, R11, PT ;  /* 0x0000000b0000720c */ /* 0x040fe20003f84070 */
[----:B------:R-:W-:Y:S01]  /*22c0*/  IMAD R7, R0, R14, R13 ;  /* 0x0000000e00077224 */ /* 0x000fe200078e020d */
[----:B------:R-:W-:Y:S01]  /*22d0*/  IABS R8, R24 ;  /* 0x0000001800087213 */ /* 0x000fe20000000000 */
[--C-:B------:R-:W-:Y:S01]  /*22e0*/  @!P6 IMAD.IADD R9, R9, 0x1, -R0.reuse ;  /* 0x000000010909e824 */ /* 0x100fe200078e0a00 */
[----:B------:R-:W-:Y:S01]  /*22f0*/  IABS R2, R25 ;  /* 0x0000001900027213 */ /* 0x000fe20000000000 */
[----:B------:R-:W-:Y:S01]  /*2300*/  @!P3 IMAD.IADD R10, R10, 0x1, -R0 ;  /* 0x000000010a0ab824 */ /* 0x000fe200078e0a00 */
[----:B------:R-:W-:Y:S01]  /*2310*/  ISETP.GT.U32.AND P6, PT, R0, R7, PT ;  /* 0x000000070000720c */ /* 0x000fe20003fc4070 */
[----:B------:R-:W-:-:S04]  /*2320*/  IMAD.HI.U32 R13, R4, R8, RZ ;  /* 0x00000008040d7227 */ /* 0x000fc800078e00ff */
[----:B------:R-:W-:Y:S01]  /*2330*/  @!P5 IMAD.IADD R6, R6, 0x1, -R0 ;  /* 0x000000010606d824 */ /* 0x000fe200078e0a00 */
[----:B------:R-:W-:Y:S01]  /*2340*/  ISETP.GT.U32.AND P5, PT, R0, R10, PT ;  /* 0x0000000a0000720c */ /* 0x000fe20003fa4070 */
[----:B------:R-:W-:-:S04]  /*2350*/  IMAD.HI.U32 R14, R4, R2, RZ ;  /* 0x00000002040e7227 */ /* 0x000fc800078e00ff */
[----:B------:R-:W-:Y:S02]  /*2360*/  IMAD.MOV R13, RZ, RZ, -R13 ;  /* 0x000000ffff0d7224 */ /* 0x000fe400078e0a0d */
[----:B------:R-:W-:Y:S02]  /*2370*/  @!P4 IMAD.IADD R11, R11, 0x1, -R0 ;  /* 0x000000010b0bc824 */ /* 0x000fe400078e0a00 */
[----:B------:R-:W-:Y:S02]  /*2380*/  IMAD.MOV R14, RZ, RZ, -R14 ;  /* 0x000000ffff0e7224 */ /* 0x000fe400078e0a0e */
[C---:B------:R-:W-:Y:S02]  /*2390*/  IMAD R8, R0.reuse, R13, R8 ;  /* 0x0000000d00087224 */ /* 0x040fe400078e0208 */
[----:B------:R-:W-:Y:S01]  /*23a0*/  @!P6 IMAD.IADD R7, R7, 0x1, -R0 ;  /* 0x000000010707e824 */ /* 0x000fe200078e0a00 */
[C---:B------:R-:W-:Y:S01]  /*23b0*/  ISETP.GT.U32.AND P6, PT, R0.reuse, R11, PT ;  /* 0x0000000b0000720c */ /* 0x040fe20003fc4070 */
[----:B------:R-:W-:-:S02]  /*23c0*/  IMAD R2, R0, R14, R2 ;  /* 0x0000000e00027224 */ /* 0x000fc400078e0202 */
[----:B------:R-:W-:Y:S01]  /*23d0*/  @!P0 IMAD.MOV R21, RZ, RZ, -R21 ;  /* 0x000000ffff158224 */ /* 0x000fe200078e0a15 */
[----:B------:R-:W-:Y:S01]  /*23e0*/  ISETP.GT.U32.AND P0, PT, R0, R8, PT ;  /* 0x000000080000720c */ /* 0x000fe20003f04070 */
[--C-:B------:R-:W-:Y:S01]  /*23f0*/  @!P5 IMAD.IADD R10, R10, 0x1, -R0.reuse ;  /* 0x000000010a0ad824 */ /* 0x100fe200078e0a00 */
[----:B------:R-:W-:Y:S02]  /*2400*/  ISETP.GT.U32.AND P5, PT, R0, R2, PT ;  /* 0x000000020000720c */ /* 0x000fe40003fa4070 */
[----:B------:R-:W-:Y:S01]  /*2410*/  ISETP.GE.AND P4, PT, R19, RZ, PT ;  /* 0x000000ff1300720c */ /* 0x000fe20003f86270 */
[----:B------:R-:W-:Y:S01]  /*2420*/  IMAD.MOV.U32 R19, RZ, RZ, R5 ;  /* 0x000000ffff137224 */ /* 0x000fe200078e0005 */
[----:B------:R-:W-:Y:S01]  /*2430*/  ISETP.GE.AND P3, PT, R20, RZ, PT ;  /* 0x000000ff1400720c */ /* 0x000fe20003f66270 */
[----:B------:R-:W-:Y:S02]  /*2440*/  IMAD.MOV.U32 R20, RZ, RZ, R9 ;  /* 0x000000ffff147224 */ /* 0x000fe400078e0009 */
[----:B------:R-:W-:-:S02]  /*2450*/  @!P6 IMAD.IADD R11, R11, 0x1, -R0 ;  /* 0x000000010b0be824 */ /* 0x000fc400078e0a00 */
[----:B------:R-:W-:Y:S01]  /*2460*/  @!P2 IMAD.MOV R19, RZ, RZ, -R19 ;  /* 0x000000ffff13a224 */ /* 0x000fe200078e0a13 */
[C---:B------:R-:W-:Y:S01]  /*2470*/  ISETP.GT.U32.AND P2, PT, R0.reuse, R7, PT ;  /* 0x000000070000720c */ /* 0x040fe20003f44070 */
[----:B------:R-:W-:Y:S01]  /*2480*/  @!P1 IMAD.MOV R20, RZ, RZ, -R20 ;  /* 0x000000ffff149224 */ /* 0x000fe200078e0a14 */
[----:B------:R-:W-:Y:S01]  /*2490*/  ISETP.GT.U32.AND P1, PT, R0, R6, PT ;  /* 0x000000060000720c */ /* 0x000fe20003f24070 */
[--C-:B------:R-:W-:Y:S01]  /*24a0*/  @!P0 IMAD.IADD R8, R8, 0x1, -R0.reuse ;  /* 0x0000000108088824 */ /* 0x100fe200078e0a00 */
[----:B------:R-:W-:Y:S01]  /*24b0*/  ISETP.GE.AND P6, PT, R22, RZ, PT ;  /* 0x000000ff1600720c */ /* 0x000fe20003fc6270 */
[----:B------:R-:W-:Y:S01]  /*24c0*/  IMAD.MOV.U32 R22, RZ, RZ, R11 ;  /* 0x000000ffff167224 */ /* 0x000fe200078e000b */
[----:B------:R-:W-:Y:S01]  /*24d0*/  IABS R12, R26 ;  /* 0x0000001a000c7213 */ /* 0x000fe20000000000 */
[----:B------:R-:W-:Y:S02]  /*24e0*/  @!P5 IMAD.IADD R2, R2, 0x1, -R0 ;  /* 0x000000010202d824 */ /* 0x000fe400078e0a00 */
[----:B------:R-:W-:Y:S01]  /*24f0*/  @!P4 IMAD.MOV R22, RZ, RZ, -R22 ;  /* 0x000000ffff16c224 */ /* 0x000fe200078e0a16 */
[----:B------:R-:W-:Y:S01]  /*2500*/  ISETP.GT.U32.AND P4, PT, R0, R8, PT ;  /* 0x000000080000720c */ /* 0x000fe20003f84070 */
[----:B------:R-:W-:Y:S01]  /*2510*/  IMAD.HI.U32 R9, R4, R12, RZ ;  /* 0x0000000c04097227 */ /* 0x000fe200078e00ff */
[----:B------:R-:W-:-:S03]  /*2520*/  ISETP.GT.U32.AND P5, PT, R0, R2, PT ;  /* 0x000000020000720c */ /* 0x000fc60003fa4070 */
[----:B------:R-:W-:Y:S02]  /*2530*/  IMAD.MOV R9, RZ, RZ, -R9 ;  /* 0x000000ffff097224 */ /* 0x000fe400078e0a09 */
[--C-:B------:R-:W-:Y:S01]  /*2540*/  @!P2 IMAD.IADD R7, R7, 0x1, -R0.reuse ;  /* 0x000000010707a824 */ /* 0x100fe200078e0a00 */
[----:B------:R-:W-:Y:S01]  /*2550*/  ISETP.GE.AND P2, PT, R23, RZ, PT ;  /* 0x000000ff1700720c */ /* 0x000fe20003f46270 */
[----:B------:R-:W-:Y:S01]  /*2560*/  @!P1 IMAD.IADD R6, R6, 0x1, -R0 ;  /* 0x0000000106069824 */ /* 0x000fe200078e0a00 */
[----:B------:R-:W-:Y:S01]  /*2570*/  ISETP.GE.AND P1, PT, R24, RZ, PT ;  /* 0x000000ff1800720c */ /* 0x000fe20003f26270 */
[----:B------:R-:W-:Y:S02]  /*2580*/  IMAD R9, R0, R9, R12 ;  /* 0x0000000900097224 */ /* 0x000fe400078e020c */
[----:B------:R-:W-:Y:S01]  /*2590*/  IMAD.MOV.U32 R23, RZ, RZ, R10 ;  /* 0x000000ffff177224 */ /* 0x000fe200078e000a */
[----:B------:R-:W-:Y:S01]  /*25a0*/  ISETP.GE.AND P0, PT, R25, RZ, PT ;  /* 0x000000ff1900720c */ /* 0x000fe20003f06270 */
[----:B------:R0:W-:Y:S01]  /*25b0*/  STL [R1], R3 ;  /* 0x0000000301007387 */ /* 0x0001e20000100800 */
[----:B------:R-:W-:-:S02]  /*25c0*/  IMAD.MOV.U32 R24, RZ, RZ, R7 ;  /* 0x000000ffff187224 */ /* 0x000fc400078e0007 */
[----:B------:R-:W-:Y:S01]  /*25d0*/  @!P3 IMAD.MOV R23, RZ, RZ, -R23 ;  /* 0x000000ffff17b224 */ /* 0x000fe200078e0a17 */
[----:B------:R-:W-:Y:S01]  /*25e0*/  ISETP.GT.U32.AND P3, PT, R0, R9, PT ;  /* 0x000000090000720c */ /* 0x000fe20003f64070 */
[----:B------:R-:W-:Y:S02]  /*25f0*/  @!P4 IMAD.IADD R8, R8, 0x1, -R0 ;  /* 0x000000010808c824 */ /* 0x000fe400078e0a00 */
[----:B------:R-:W-:Y:S01]  /*2600*/  @!P6 IMAD.MOV R24, RZ, RZ, -R24 ;  /* 0x000000ffff18e224 */ /* 0x000fe200078e0a18 */
[----:B0-----:R-:W3:Y:S01]  /*2610*/  LDL.LU R3, [R1+0x1c] ;  /* 0x00001c0001037983 */ /* 0x001ee20000300800 */
[----:B------:R-:W-:-:S03]  /*2620*/  @!P5 IMAD.IADD R2, R2, 0x1, -R0 ;  /* 0x000000010202d824 */ /* 0x000fc600078e0a00 */
[----:B------:R0:W-:Y:S01]  /*2630*/  STL [R1+0x1998], R61 ;  /* 0x0019983d01007387 */ /* 0x0001e20000100800 */
[----:B------:R-:W-:Y:S01]  /*2640*/  IMAD.MOV.U32 R25, RZ, RZ, R6 ;  /* 0x000000ffff197224 */ /* 0x000fe200078e0006 */
[----:B------:R-:W-:Y:S01]  /*2650*/  ISETP.GE.AND P6, PT, R26, RZ, PT ;  /* 0x000000ff1a00720c */ /* 0x000fe20003fc6270 */
[----:B------:R-:W-:Y:S01]  /*2660*/  IMAD.MOV.U32 R26, RZ, RZ, R8 ;  /* 0x000000ffff1a7224 */ /* 0x000fe200078e0008 */
[----:B------:R-:W-:Y:S02]  /*2670*/  IABS R13, R27 ;  /* 0x0000001b000d7213 */ /* 0x000fe40000000000 */
[----:B------:R-:W-:Y:S01]  /*2680*/  ISETP.GE.AND P4, PT, R27, RZ, PT ;  /* 0x000000ff1b00720c */ /* 0x000fe20003f86270 */
[----:B0-----:R-:W4:Y:S04]  /*2690*/  LDL.LU R61, [R1+0x18] ;  /* 0x00001800013d7983 */ /* 0x001f280000300800 */
[----:B------:R-:W-:Y:S01]  /*26a0*/  STL [R1+0x199c], R15 ;  /* 0x00199c0f01007387 */ /* 0x000fe20000100800 */
[----:B------:R-:W-:-:S03]  /*26b0*/  IMAD.MOV.U32 R27, RZ, RZ, R2 ;  /* 0x000000ffff1b7224 */ /* 0x000fc600078e0002 */
[----:B------:R-:W-:Y:S01]  /*26c0*/  STL [R1+0x19a0], R16 ;  /* 0x0019a01001007387 */ /* 0x000fe20000100800 */
[----:B------:R-:W-:-:S03]  /*26d0*/  @!P2 IMAD.MOV R25, RZ, RZ, -R25 ;  /* 0x000000ffff19a224 */ /* 0x000fc600078e0a19 */
[----:B------:R-:W-:Y:S01]  /*26e0*/  STL [R1+0x19a4], R17 ;  /* 0x0019a41101007387 */ /* 0x000fe20000100800 */
[----:B------:R-:W-:-:S03]  /*26f0*/  @!P1 IMAD.MOV R26, RZ, RZ, -R26 ;  /* 0x000000ffff1a9224 */ /* 0x000fc600078e0a1a */
[----:B------:R-:W-:Y:S04]  /*2700*/  STL [R1+0x19a8], R18 ;  /* 0x0019a81201007387 */ /* 0x000fe80000100800 */
[----:B------:R-:W-:Y:S01]  /*2710*/  STL [R1+0x19ac], R19 ;  /* 0x0019ac1301007387 */ /* 0x000fe20000100800 */
[----:B------:R-:W-:-:S03]  /*2720*/  @!P0 IMAD.MOV R27, RZ, RZ, -R27 ;  /* 0x000000ffff1b8224 */ /* 0x000fc600078e0a1b */
[----:B------:R-:W-:Y:S04]  /*2730*/  STL [R1+0x19b0], R20 ;  /* 0x0019b01401007387 */ /* 0x000fe80000100800 */
[----:B------:R-:W-:Y:S04]  /*2740*/  STL [R1+0x19b4], R21 ;  /* 0x0019b41501007387 */ /* 0x000fe80000100800 */
[----:B------:R-:W-:Y:S01]  /*2750*/  STL [R1+0x19bc], R22 ;  /* 0x0019bc1601007387 */ /* 0x000fe20000100800 */
[----:B------:R-:W-:-:S03]  /*2760*/  @!P3 IMAD.IADD R9, R9, 0x1, -R0 ;  /* 0x000000010909b824 */ /* 0x000fc600078e0a00 */
[----:B------:R-:W-:Y:S04]  /*2770*/  STL [R1+0x19c0], R23 ;  /* 0x0019c01701007387 */ /* 0x000fe80000100800 */
[----:B------:R-:W-:Y:S01]  /*2780*/  STL [R1+0x19c4], R24 ;  /* 0x0019c41801007387 */ /* 0x000fe20000100800 */
[----:B------:R-:W-:-:S03]  /*2790*/  IMAD.HI.U32 R5, R4, R13, RZ ;  /* 0x0000000d04057227 */ /* 0x000fc600078e00ff */
[----:B------:R-:W-:Y:S04]  /*27a0*/  STL [R1+0x19c8], R25 ;  /* 0x0019c81901007387 */ /* 0x000fe80000100800 */
[----:B------:R0:W-:Y:S01]  /*27b0*/  STL [R1+0x19cc], R26 ;  /* 0x0019cc1a01007387 */ /* 0x0001e20000100800 */
[C---:B------:R-:W-:Y:S01]  /*27c0*/  ISETP.GT.U32.AND P3, PT, R0.reuse, R9, PT ;  /* 0x000000090000720c */ /* 0x040fe20003f64070 */
[----:B------:R-:W-:Y:S02]  /*27d0*/  IMAD.MOV R5, RZ, RZ, -R5 ;  /* 0x000000ffff057224 */ /* 0x000fe400078e0a05 */
[----:B0-----:R-:W5:Y:S04]  /*27e0*/  LDL.LU R26, [R1+0x20] ;  /* 0x00002000011a7983 */ /* 0x001f680000300800 */
[----:B------:R0:W-:Y:S04]  /*27f0*/  STL [R1+0x19d0], R27 ;  /* 0x0019d01b01007387 */ /* 0x0001e80000100800 */
[----:B------:R-:W5:Y:S01]  /*2800*/  LDL.LU R25, [R1+0x24] ;  /* 0x0000240001197983 */ /* 0x000f620000300800 */
[----:B------:R-:W-:Y:S01]  /*2810*/  IABS R31, R29 ;  /* 0x0000001d001f7213 */ /* 0x000fe20000000000 */
[----:B------:R-:W-:-:S02]  /*2820*/  IMAD R5, R0, R5, R13 ;  /* 0x0000000500057224 */ /* 0x000fc400078e020d */
[----:B------:R-:W-:Y:S01]  /*2830*/  @!P3 IMAD.IADD R9, R9, 0x1, -R0 ;  /* 0x000000010909b824 */ /* 0x000fe200078e0a00 */
[----:B------:R-:W-:Y:S01]  /*2840*/  IABS R11, R28 ;  /* 0x0000001c000b7213 */ /* 0x000fe20000000000 */
[----:B------:R-:W-:Y:S01]  /*2850*/  IMAD.HI.U32 R6, R4, R31, RZ ;  /* 0x0000001f04067227 */ /* 0x000fe200078e00ff */
[----:B------:R-:W-:Y:S01]  /*2860*/  ISETP.GT.U32.AND P2, PT, R0, R5, PT ;  /* 0x000000050000720c */ /* 0x000fe20003f44070 */
[----:B------:R-:W5:Y:S02]  /*2870*/  LDL.LU R20, [R1+0x28] ;  /* 0x0000280001147983 */ /* 0x000f640000300800 */
[----:B------:R-:W-:Y:S01]  /*2880*/  IMAD.MOV R8, RZ, RZ, -R6 ;  /* 0x000000ffff087224 */ /* 0x000fe200078e0a06 */
[----:B------:R-:W-:Y:S01]  /*2890*/  ISETP.GE.AND P5, PT, R28, RZ, PT ;  /* 0x000000ff1c00720c */ /* 0x000fe20003fa6270 */
[----:B------:R-:W-:Y:S01]  /*28a0*/  IMAD.MOV.U32 R28, RZ, RZ, R9 ;  /* 0x000000ffff1c7224 */ /* 0x000fe200078e0009 */
[----:B------:R-:W5:Y:S01]  /*28b0*/  LDL.LU R18, [R1+0x2c] ;  /* 0x00002c0001127983 */ /* 0x000f620000300800 */
[----:B------:R-:W-:-:S02]  /*28c0*/  IMAD R31, R0, R8, R31 ;  /* 0x00000008001f7224 */ /* 0x000fc400078e021f */
[----:B------:R-:W-:Y:S01]  /*28d0*/  @!P6 IMAD.MOV R28, RZ, RZ, -R28 ;  /* 0x000000ffff1ce224 */ /* 0x000fe200078e0a1c */
[----:B------:R-:W5:Y:S02]  /*28e0*/  LDL.LU R24, [R1+0x30] ;  /* 0x0000300001187983 */ /* 0x000f640000300800 */
[----:B------:R-:W-:Y:S01]  /*28f0*/  ISETP.GT.U32.AND P6, PT, R0, R31, PT ;  /* 0x0000001f0000720c */ /* 0x000fe20003fc4070 */
[----:B------:R-:W-:Y:S01]  /*2900*/  @!P2 IMAD.IADD R5, R5, 0x1, -R0 ;  /* 0x000000010505a824 */ /* 0x000fe200078e0a00 */
[----:B------:R-:W-:Y:S01]  /*2910*/  IABS R32, R34 ;  /* 0x0000002200207213 */ /* 0x000fe20000000000 */
[----:B------:R-:W-:Y:S01]  /*2920*/  IMAD.HI.U32 R7, R4, R11, RZ ;  /* 0x0000000b04077227 */ /* 0x000fe200078e00ff */
[----:B------:R-:W-:Y:S01]  /*2930*/  IABS R33, R35 ;  /* 0x0000002300217213 */ /* 0x000fe20000000000 */
[----:B------:R-:W5:Y:S01]  /*2940*/  LDL.LU R21, [R1+0x34] ;  /* 0x0000340001157983 */ /* 0x000f620000300800 */
[----:B------:R-:W-:Y:S01]  /*2950*/  ISETP.GT.U32.AND P2, PT, R0, R5, PT ;  /* 0x000000050000720c */ /* 0x000fe20003f44070 */
[----:B------:R-:W-:-:S02]  /*2960*/  IMAD.MOV R7, RZ, RZ, -R7 ;  /* 0x000000ffff077224 */ /* 0x000fc400078e0a07 */
[----:B------:R-:W-:Y:S01]  /*2970*/  IMAD.HI.U32 R6, R4, R32, RZ ;  /* 0x0000002004067227 */ /* 0x000fe200078e00ff */
[----:B------:R-:W-:Y:S01]  /*2980*/  ISETP.GE.AND P1, PT, R29, RZ, PT ;  /* 0x000000ff1d00720c */ /* 0x000fe20003f26270 */
[----:B------:R-:W5:Y:S02]  /*2990*/  LDL.LU R19, [R1+0x38] ;  /* 0x0000380001137983 */ /* 0x000f640000300800 */
[----:B------:R-:W-:Y:S02]  /*29a0*/  IMAD R30, R0, R7, R11 ;  /* 0x00000007001e7224 */ /* 0x000fe400078e020b */
[----:B------:R-:W-:Y:S01]  /*29b0*/  @!P6 IMAD.IADD R31, R31, 0x1, -R0 ;  /* 0x000000011f1fe824 */ /* 0x000fe200078e0a00 */
[----:B------:R-:W-:Y:S01]  /*29c0*/  ISETP.GE.AND P0, PT, R34, RZ, PT ;  /* 0x000000ff2200720c */ /* 0x000fe20003f06270 */
[----:B------:R-:W-:Y:S01]  /*29d0*/  IMAD.MOV R6, RZ, RZ, -R6 ;  /* 0x000000ffff067224 */ /* 0x000fe200078e0a06 */
[C---:B------:R-:W-:Y:S01]  /*29e0*/  ISETP.GT.U32.AND P3, PT, R0.reuse, R30, PT ;  /* 0x0000001e0000720c */ /* 0x040fe20003f64070 */
[----:B------:R-:W-:Y:S01]  /*29f0*/  @!P2 IMAD.IADD R5, R5, 0x1, -R0 ;  /* 0x000000010505a824 */ /* 0x000fe200078e0a00 */
[----:B------:R-:W-:Y:S01]  /*2a00*/  ISETP.GT.U32.AND P6, PT, R0, R31, PT ;  /* 0x0000001f0000720c */ /* 0x000fe20003fc4070 */
[----:B------:R-:W-:Y:S01]  /*2a10*/  IMAD.HI.U32 R9, R4, R33, RZ ;  /* 0x0000002104097227 */ /* 0x000fe200078e00ff */
[----:B------:R-:W-:Y:S01]  /*2a20*/  IABS R34, R36 ;  /* 0x0000002400227213 */ /* 0x000fe20000000000 */
[----:B------:R-:W5:Y:S02]  /*2a30*/  LDL.LU R17, [R1+0x3c] ;  /* 0x00003c0001117983 */ /* 0x000f640000300800 */
[----:B------:R-:W-:-:S02]  /*2a40*/  IMAD R32, R0, R6, R32 ;  /* 0x0000000600207224 */ /* 0x000fc400078e0220 */
[----:B------:R-:W-:-:S04]  /*2a50*/  IMAD.MOV.U32 R29, RZ, RZ, R5 ;  /* 0x000000ffff1d7224 */ /* 0x000fc800078e0005 */
[----:B------:R-:W-:Y:S01]  /*2a60*/  @!P3 IMAD.IADD R30, R30, 0x1, -R0 ;  /* 0x000000011e1eb824 */ /* 0x000fe200078e0a00 */
[----:B------:R-:W-:Y:S01]  /*2a70*/  IABS R2, R38 ;  /* 0x0000002600027213 */ /* 0x000fe20000000000 */
[----:B------:R-:W-:Y:S01]  /*2a80*/  IMAD.MOV R9, RZ, RZ, -R9 ;  /* 0x000000ffff097224 */ /* 0x000fe200078e0a09 */
[----:B------:R-:W-:Y:S01]  /*2a90*/  ISETP.GE.AND P2, PT, R35, RZ, PT ;  /* 0x000000ff2300720c */ /* 0x000fe20003f46270 */
[----:B------:R-:W-:Y:S01]  /*2aa0*/  @!P4 IMAD.MOV R29, RZ, RZ, -R29 ;  /* 0x000000ffff1dc224 */ /* 0x000fe200078e0a1d */
[C---:B------:R-:W-:Y:S01]  /*2ab0*/  ISETP.GT.U32.AND P4, PT, R0.reuse, R32, PT ;  /* 0x000000200000720c */ /* 0x040fe20003f84070 */
[----:B------:R-:W-:Y:S02]  /*2ac0*/  IMAD R33, R0, R9, R33 ;  /* 0x0000000900217224 */ /* 0x000fe400078e0221 */
[----:B------:R-:W-:-:S04]  /*2ad0*/  IMAD.HI.U32 R7, R4, R34, RZ ;  /* 0x0000002204077227 */ /* 0x000fc800078e00ff */
[----:B------:R-:W-:Y:S01]  /*2ae0*/  @!P6 IMAD.IADD R31, R31, 0x1, -R0 ;  /* 0x000000011f1fe824 */ /* 0x000fe200078e0a00 */
[C---:B------:R-:W-:Y:S01]  /*2af0*/  ISETP.GT.U32.AND P6, PT, R0.reuse, R33, PT ;  /* 0x000000210000720c */ /* 0x040fe20003fc4070 */
[----:B------:R-:W-:Y:S01]  /*2b00*/  IMAD.MOV R7, RZ, RZ, -R7 ;  /* 0x000000ffff077224 */ /* 0x000fe200078e0a07 */
[C---:B------:R-:W-:Y:S01]  /*2b10*/  ISETP.GT.U32.AND P3, PT, R0.reuse, R30, PT ;  /* 0x0000001e0000720c */ /* 0x040fe20003f64070 */
[----:B------:R-:W5:Y:S02]  /*2b20*/  LDL.LU R16, [R1+0x40] ;  /* 0x0000400001107983 */ /* 0x000f640000300800 */
[----:B------:R-:W-:Y:S02]  /*2b30*/  IMAD R34, R0, R7, R34 ;  /* 0x0000000700227224 */ /* 0x000fe400078e0222 */
[--C-:B------:R-:W-:Y:S02]  /*2b40*/  @!P4 IMAD.IADD R32, R32, 0x1, -R0.reuse ;  /* 0x000000012020c824 */ /* 0x100fe400078e0a00 */
[----:B------:R-:W-:Y:S01]  /*2b50*/  IMAD.HI.U32 R6, R4, R2, RZ ;  /* 0x0000000204067227 */ /* 0x000fe200078e00ff */
[C---:B------:R-:W-:Y:S01]  /*2b60*/  ISETP.GT.U32.AND P4, PT, R0.reuse, R34, PT ;  /* 0x000000220000720c */ /* 0x040fe20003f84070 */
[----:B------:R-:W5:Y:S02]  /*2b70*/  LDL.LU R15, [R1+0x44] ;  /* 0x00004400010f7983 */ /* 0x000f640000300800 */
[--C-:B------:R-:W-:Y:S01]  /*2b80*/  @!P6 IMAD.IADD R33, R33, 0x1, -R0.reuse ;  /* 0x000000012121e824 */ /* 0x100fe200078e0a00 */
[----:B------:R-:W-:Y:S01]  /*2b90*/  ISETP.GT.U32.AND P6, PT, R0, R32, PT ;  /* 0x000000200000720c */ /* 0x000fe20003fc4070 */
[----:B------:R-:W-:Y:S01]  /*2ba0*/  @!P3 IMAD.IADD R30, R30, 0x1, -R0 ;  /* 0x000000011e1eb824 */ /* 0x000fe200078e0a00 */
[----:B------:R-:W-:Y:S01]  /*2bb0*/  IABS R35, R37 ;  /* 0x0000002500237213 */ /* 0x000fe20000000000 */
[----:B------:R-:W-:Y:S01]  /*2bc0*/  IMAD.MOV R6, RZ, RZ, -R6 ;  /* 0x000000ffff067224 */ /* 0x000fe200078e0a06 */
[----:B------:R-:W-:Y:S01]  /*2bd0*/  ISETP.GE.AND P3, PT, R36, RZ, PT ;  /* 0x000000ff2400720c */ /* 0x000fe20003f66270 */
[----:B------:R-:W-:Y:S01]  /*2be0*/  @!P5 IMAD.MOV R30, RZ, RZ, -R30 ;  /* 0x000000ffff1ed224 */ /* 0x000fe200078e0a1e */
[C---:B------:R-:W-:Y:S01]  /*2bf0*/  ISETP.GT.U32.AND P5, PT, R0.reuse, R33, PT ;  /* 0x000000210000720c */ /* 0x040fe20003fa4070 */
[----:B------:R-:W-:Y:S01]  /*2c00*/  IMAD R36, R0, R6, R2 ;  /* 0x0000000600247224 */ /* 0x000fe200078e0202 */
[----:B------:R-:W-:Y:S01]  /*2c10*/  IABS R9, R39 ;  /* 0x0000002700097213 */ /* 0x000fe20000000000 */
[----:B------:R-:W-:Y:S01]  /*2c20*/  @!P4 IMAD.IADD R34, R34, 0x1, -R0 ;  /* 0x000000012222c824 */ /* 0x000fe200078e0a00 */
[----:B------:R-:W-:Y:S01]  /*2c30*/  IABS R6, R40 ;  /* 0x0000002800067213 */ /* 0x000fe20000000000 */
[----:B------:R-:W-:-:S03]  /*2c40*/  IMAD.HI.U32 R8, R4, R35, RZ ;  /* 0x0000002304087227 */ /* 0x000fc600078e00ff */
[----:B------:R-:W-:Y:S01]  /*2c50*/  ISETP.GT.U32.AND P4, PT, R0, R34, PT ;  /* 0x000000220000720c */ /* 0x000fe20003f84070 */
[----:B------:R-:W-:Y:S01]  /*2c60*/  @!P6 IMAD.IADD R32, R32, 0x1, -R0 ;  /* 0x000000012020e824 */ /* 0x000fe200078e0a00 */
[----:B------:R-:W-:Y:S01]  /*2c70*/  ISETP.GT.U32.AND P6, PT, R0, R36, PT ;  /* 0x000000240000720c */ /* 0x000fe20003fc4070 */
[----:B------:R-:W-:Y:S02]  /*2c80*/  IMAD.MOV R5, RZ, RZ, -R8 ;  /* 0x000000ffff057224 */ /* 0x000fe400078e0a08 */
[----:B------:R-:W-:-:S04]  /*2c90*/  IMAD.HI.U32 R11, R4, R9, RZ ;  /* 0x00000009040b7227 */ /* 0x000fc800078e00ff */
[----:B------:R-:W-:-:S04]  /*2ca0*/  IMAD.HI.U32 R10, R4, R6, RZ ;  /* 0x00000006040a7227 */ /* 0x000fc800078e00ff */
[C---:B------:R-:W-:Y:S02]  /*2cb0*/  IMAD R35, R0.reuse, R5, R35 ;  /* 0x0000000500237224 */ /* 0x040fe400078e0223 */
[----:B------:R-:W-:Y:S02]  /*2cc0*/  IMAD.MOV R11, RZ, RZ, -R11 ;  /* 0x000000ffff0b7224 */ /* 0x000fe400078e0a0b */
[----:B------:R-:W-:Y:S02]  /*2cd0*/  IMAD.MOV R10, RZ, RZ, -R10 ;  /* 0x000000ffff0a7224 */ /* 0x000fe400078e0a0a */
[----:B------:R-:W-:Y:S01]  /*2ce0*/  @!P5 IMAD.IADD R33, R33, 0x1, -R0 ;  /* 0x000000012121d824 */ /* 0x000fe200078e0a00 */
[----:B------:R-:W-:Y:S01]  /*2cf0*/  ISETP.GE.AND P5, PT, R37, RZ, PT ;  /* 0x000000ff2500720c */ /* 0x000fe20003fa6270 */
[----:B------:R-:W-:Y:S01]  /*2d00*/  @!P1 IMAD.MOV R31, RZ, RZ, -R31 ;  /* 0x000000ffff1f9224 */ /* 0x000fe200078e0a1f */
[C---:B------:R-:W-:Y:S01]  /*2d10*/  ISETP.GT.U32.AND P1, PT, R0.reuse, R35, PT ;  /* 0x000000230000720c */ /* 0x040fe20003f24070 */
[----:B------:R-:W-:-:S02]  /*2d20*/  IMAD R37, R0, R11, R9 ;  /* 0x0000000b00257224 */ /* 0x000fc400078e0209 */
[----:B------:R-:W-:Y:S02]  /*2d30*/  IMAD R6, R0, R10, R6 ;  /* 0x0000000a00067224 */ /* 0x000fe400078e0206 */
[--C-:B------:R-:W-:Y:S01]  /*2d40*/  @!P4 IMAD.IADD R34, R34, 0x1, -R0.reuse ;  /* 0x000000012222c824 */ /* 0x100fe200078e0a00 */
[----:B------:R-:W-:Y:S01]  /*2d50*/  ISETP.GT.U32.AND P4, PT, R0, R37, PT ;  /* 0x000000250000720c */ /* 0x000fe20003f84070 */
[--C-:B------:R-:W-:Y:S01]  /*2d60*/  @!P6 IMAD.IADD R36, R36, 0x1, -R0.reuse ;  /* 0x000000012424e824 */ /* 0x100fe200078e0a00 */
[----:B------:R-:W-:Y:S02]  /*2d70*/  ISETP.GT.U32.AND P6, PT, R0, R6, PT ;  /* 0x000000060000720c */ /* 0x000fe40003fc4070 */
[----:B------:R-:W-:Y:S02]  /*2d80*/  IABS R5, R41 ;  /* 0x0000002900057213 */ /* 0x000fe40000000000 */
[----:B------:R-:W-:Y:S01]  /*2d90*/  IABS R2, R42 ;  /* 0x0000002a00027213 */ /* 0x000fe20000000000 */
[----:B------:R-:W-:-:S02]  /*2da0*/  @!P1 IMAD.IADD R35, R35, 0x1, -R0 ;  /* 0x0000000123239824 */ /* 0x000fc400078e0a00 */
[----:B------:R-:W-:Y:S01]  /*2db0*/  IMAD.HI.U32 R7, R4, R5, RZ ;  /* 0x0000000504077227 */ /* 0x000fe200078e00ff */
[----:B------:R-:W-:-:S03]  /*2dc0*/  IABS R9, R43 ;  /* 0x0000002b00097213 */ /* 0x000fc60000000000 */
[--C-:B------:R-:W-:Y:S01]  /*2dd0*/  @!P4 IMAD.IADD R37, R37, 0x1, -R0.reuse ;  /* 0x000000012525c824 */ /* 0x100fe200078e0a00 */
[----:B------:R-:W-:Y:S01]  /*2de0*/  ISETP.GT.U32.AND P4, PT, R0, R35, PT ;  /* 0x000000230000720c */ /* 0x000fe20003f84070 */
[----:B------:R-:W-:Y:S02]  /*2df0*/  @!P6 IMAD.IADD R6, R6, 0x1, -R0 ;  /* 0x000000010606e824 */ /* 0x000fe400078e0a00 */
[----:B------:R-:W-:-:S04]  /*2e00*/  IMAD.HI.U32 R8, R4, R2, RZ ;  /* 0x0000000204087227 */ /* 0x000fc800078e00ff */
[----:B------:R-:W-:Y:S01]  /*2e10*/  IMAD.MOV R7, RZ, RZ, -R7 ;  /* 0x000000ffff077224 */ /* 0x000fe200078e0a07 */
[----:B------:R-:W-:Y:S01]  /*2e20*/  ISETP.GT.U32.AND P6, PT, R0, R6, PT ;  /* 0x000000060000720c */ /* 0x000fe20003fc4070 */
[----:B------:R-:W-:Y:S02]  /*2e30*/  IMAD.MOV R8, RZ, RZ, -R8 ;  /* 0x000000ffff087224 */ /* 0x000fe400078e0a08 */
[----:B------:R-:W-:-:S04]  /*2e40*/  IMAD.HI.U32 R10, R4, R9, RZ ;  /* 0x00000009040a7227 */ /* 0x000fc800078e00ff */
[C---:B------:R-:W-:Y:S01]  /*2e50*/  IMAD R5, R0.reuse, R7, R5 ;  /* 0x0000000700057224 */ /* 0x040fe200078e0205 */
[----:B------:R-:W-:Y:S01]  /*2e60*/  IABS R7, R45 ;  /* 0x0000002d00077213 */ /* 0x000fe20000000000 */
[C---:B------:R-:W-:Y:S02]  /*2e70*/  IMAD R2, R0.reuse, R8, R2 ;  /* 0x0000000800027224 */ /* 0x040fe400078e0202 */
[----:B------:R-:W-:Y:S01]  /*2e80*/  @!P0 IMAD.MOV R32, RZ, RZ, -R32 ;  /* 0x000000ffff208224 */ /* 0x000fe200078e0a20 */
[C---:B------:R-:W-:Y:S01]  /*2e90*/  ISETP.GT.U32.AND P0, PT, R0.reuse, R36, PT ;  /* 0x000000240000720c */ /* 0x040fe20003f04070 */
[----:B------:R-:W-:Y:S02]  /*2ea0*/  IMAD.MOV R10, RZ, RZ, -R10 ;  /* 0x000000ffff0a7224 */ /* 0x000fe400078e0a0a */
[----:B------:R-:W-:Y:S02]  /*2eb0*/  IMAD.MOV.U32 R11, RZ, RZ, R7 ;  /* 0x000000ffff0b7224 */ /* 0x000fe400078e0007 */
[----:B------:R-:W-:Y:S01]  /*2ec0*/  @!P4 IMAD.IADD R35, R35, 0x1, -R0 ;  /* 0x000000012323c824 */ /* 0x000fe200078e0a00 */
[C---:B------:R-:W-:Y:S01]  /*2ed0*/  ISETP.GT.U32.AND P4, PT, R0.reuse, R2, PT ;  /* 0x000000020000720c */ /* 0x040fe20003f84070 */
[----:B------:R-:W-:-:S02]  /*2ee0*/  IMAD R7, R0, R10, R9 ;  /* 0x0000000a00077224 */ /* 0x000fc400078e0209 */
[----:B------:R-:W-:Y:S01]  /*2ef0*/  @!P3 IMAD.MOV R34, RZ, RZ, -R34 ;  /* 0x000000ffff22b224 */ /* 0x000fe200078e0a22 */
[----:B------:R-:W-:Y:S01]  /*2f00*/  ISETP.GT.U32.AND P3, PT, R0, R5, PT ;  /* 0x000000050000720c */ /* 0x000fe20003f64070 */
[--C-:B------:R-:W-:Y:S01]  /*2f10*/  @!P6 IMAD.IADD R6, R6, 0x1, -R0.reuse ;  /* 0x000000010606e824 */ /* 0x100fe200078e0a00 */
[C---:B------:R-:W-:Y:S01]  /*2f20*/  ISETP.GT.U32.AND P6, PT, R0.reuse, R7, PT ;  /* 0x000000070000720c */ /* 0x040fe20003fc4070 */
[----:B------:R-:W-:Y:S01]  /*2f30*/  @!P2 IMAD.MOV R33, RZ, RZ, -R33 ;  /* 0x000000ffff21a224 */ /* 0x000fe200078e0a21 */
[----:B------:R-:W-:Y:S02]  /*2f40*/  IABS R8, R44 ;  /* 0x0000002c00087213 */ /* 0x000fe40000000000 */
[----:B------:R-:W-:Y:S01]  /*2f50*/  ISETP.GT.U32.AND P2, PT, R0, R37, PT ;  /* 0x000000250000720c */ /* 0x000fe20003f44070 */
[----:B------:R-:W-:Y:S01]  /*2f60*/  @!P0 IMAD.IADD R36, R36, 0x1, -R0 ;  /* 0x0000000124248824 */ /* 0x000fe200078e0a00 */
[----:B------:R-:W-:Y:S01]  /*2f70*/  ISETP.GE.AND P0, PT, R39, RZ, PT ;  /* 0x000000ff2700720c */ /* 0x000fe20003f06270 */
[----:B------:R-:W-:-:S04]  /*2f80*/  IMAD.HI.U32 R10, R4, R8, RZ ;  /* 0x00000008040a7227 */ /* 0x000fc800078e00ff */
[----:B------:R-:W-:Y:S02]  /*2f90*/  @!P4 IMAD.IADD R2, R2, 0x1, -R0 ;  /* 0x000000010202c824 */ /* 0x000fe400078e0a00 */
[----:B------:R-:W-:Y:S01]  /*2fa0*/  IMAD.HI.U32 R9, R4, R11, RZ ;  /* 0x0000000b04097227 */ /* 0x000fe200078e00ff */
[----:B------:R-:W-:-:S03]  /*2fb0*/  ISETP.GE.AND P4, PT, R42, RZ, PT ;  /* 0x000000ff2a00720c */ /* 0x000fc60003f86270 */
[----:B------:R-:W-:Y:S02]  /*2fc0*/  IMAD.MOV R10, RZ, RZ, -R10 ;  /* 0x000000ffff0a7224 */ /* 0x000fe400078e0a0a */
[--C-:B------:R-:W-:Y:S02]  /*2fd0*/  @!P3 IMAD.IADD R5, R5, 0x1, -R0.reuse ;  /* 0x000000010505b824 */ /* 0x100fe400078e0a00 */
[--C-:B------:R-:W-:Y:S01]  /*2fe0*/  @!P6 IMAD.IADD R7, R7, 0x1, -R0.reuse ;  /* 0x000000010707e824 */ /* 0x100fe200078e0a00 */
[----:B------:R-:W-:Y:S01]  /*2ff0*/  ISETP.GT.U32.AND P6, PT, R0, R2, PT ;  /* 0x000000020000720c */ /* 0x000fe20003fc4070 */
[----:B------:R-:W-:Y:S01]  /*3000*/  @!P2 IMAD.IADD R37, R37, 0x1, -R0 ;  /* 0x000000012525a824 */ /* 0x000fe200078e0a00 */
[----:B------:R-:W-:Y:S01]  /*3010*/  ISETP.GE.AND P1, PT, R38, RZ, PT ;  /* 0x000000ff2600720c */ /* 0x000fe20003f26270 */
[----:B------:R-:W-:Y:S02]  /*3020*/  IMAD.MOV R9, RZ, RZ, -R9 ;  /* 0x000000ffff097224 */ /* 0x000fe400078e0a09 */
[----:B------:R-:W-:-:S02]  /*3030*/  IMAD R42, R0, R10, R8 ;  /* 0x0000000a002a7224 */ /* 0x000fc400078e0208 */
[----:B------:R-:W-:Y:S01]  /*3040*/  @!P5 IMAD.MOV R35, RZ, RZ, -R35 ;  /* 0x000000ffff23d224 */ /* 0x000fe200078e0a23 */
[C---:B------:R-:W-:Y:S01]  /*3050*/  ISETP.GT.U32.AND P5, PT, R0.reuse, R5, PT ;  /* 0x000000050000720c */ /* 0x040fe20003fa4070 */
[C---:B------:R-:W-:Y:S01]  /*3060*/  IMAD R8, R0.reuse, R9, R11 ;  /* 0x0000000900087224 */ /* 0x040fe200078e020b */
[----:B------:R-:W-:Y:S01]  /*3070*/  IABS R9, R46 ;  /* 0x0000002e00097213 */ /* 0x000fe20000000000 */
[----:B------:R-:W-:Y:S01]  /*3080*/  @!P0 IMAD.MOV R37, RZ, RZ, -R37 ;  /* 0x000000ffff258224 */ /* 0x000fe200078e0a25 */
[----:B------:R-:W-:Y:S01]  /*3090*/  ISETP.GT.U32.AND P0, PT, R0, R42, PT ;  /* 0x0000002a0000720c */ /* 0x000fe20003f04070 */
[----:B------:R-:W-:Y:S01]  /*30a0*/  IMAD.MOV.U32 R38, RZ, RZ, R6 ;  /* 0x000000ffff267224 */ /* 0x000fe200078e0006 */
[----:B------:R-:W-:Y:S01]  /*30b0*/  ISETP.GE.AND P2, PT, R40, RZ, PT ;  /* 0x000000ff2800720c */ /* 0x000fe20003f46270 */
[----:B------:R-:W-:Y:S01]  /*30c0*/  IMAD.HI.U32 R6, R4, R9, RZ ;  /* 0x0000000904067227 */ /* 0x000fe200078e00ff */
[----:B------:R-:W-:-:S03]  /*30d0*/  ISETP.GE.AND P3, PT, R41, RZ, PT ;  /* 0x000000ff2900720c */ /* 0x000fc60003f66270 */
[----:B------:R-:W-:Y:S01]  /*30e0*/  @!P6 IMAD.IADD R2, R2, 0x1, -R0 ;  /* 0x000000010202e824 */ /* 0x000fe200078e0a00 */
[----:B------:R-:W-:Y:S01]  /*30f0*/  ISETP.GE.AND P6, PT, R44, RZ, PT ;  /* 0x000000ff2c00720c */ /* 0x000fe20003fc6270 */
[----:B------:R-:W-:Y:S01]  /*3100*/  @!P1 IMAD.MOV R36, RZ, RZ, -R36 ;  /* 0x000000ffff249224 */ /* 0x000fe200078e0a24 */
[----:B------:R-:W-:Y:S01]  /*3110*/  ISETP.GT.U32.AND P1, PT, R0, R7, PT ;  /* 0x000000070000720c */ /* 0x000fe20003f24070 */
[----:B------:R-:W-:Y:S02]  /*3120*/  @!P5 IMAD.IADD R5, R5, 0x1, -R0 ;  /* 0x000000010505d824 */ /* 0x000fe400078e0a00 */
[----:B------:R-:W-:Y:S02]  /*3130*/  IMAD.MOV R44, RZ, RZ, -R6 ;  /* 0x000000ffff2c7224 */ /* 0x000fe400078e0a06 */
[----:B------:R-:W-:Y:S02]  /*3140*/  @!P0 IMAD.IADD R42, R42, 0x1, -R0 ;  /* 0x000000012a2a8824 */ /* 0x000fe400078e0a00 */
[----:B------:R-:W-:-:S02]  /*3150*/  IMAD R44, R0, R44, R9 ;  /* 0x0000002c002c7224 */ /* 0x000fc400078e0209 */
[----:B------:R-:W-:Y:S02]  /*3160*/  IMAD.MOV.U32 R39, RZ, RZ, R5 ;  /* 0x000000ffff277224 */ /* 0x000fe400078e0005 */
[----:B------:R-:W-:Y:S02]  /*3170*/  IMAD.MOV.U32 R40, RZ, RZ, R2 ;  /* 0x000000ffff287224 */ /* 0x000fe400078e0002 */
[----:B------:R-:W-:Y:S01]  /*3180*/  @!P2 IMAD.MOV R38, RZ, RZ, -R38 ;  /* 0x000000ffff26a224 */ /* 0x000fe200078e0a26 */
[----:B------:R-:W-:Y:S01]  /*3190*/  ISETP.GE.AND P2, PT, R43, RZ, PT ;  /* 0x000000ff2b00720c */ /* 0x000fe20003f46270 */
[----:B------:R-:W-:Y:S01]  /*31a0*/  @!P3 IMAD.MOV R39, RZ, RZ, -R39 ;  /* 0x000000ffff27b224 */ /* 0x000fe200078e0a27 */
[C---:B------:R-:W-:Y:S01]  /*31b0*/  ISETP.GT.U32.AND P3, PT, R0.reuse, R42, PT ;  /* 0x0000002a0000720c */ /* 0x040fe20003f64070 */
[----:B------:R-:W-:Y:S01]  /*31c0*/  @!P4 IMAD.MOV R40, RZ, RZ, -R40 ;  /* 0x000000ffff28c224 */ /* 0x000fe200078e0a28 */
[----:B------:R-:W-:Y:S01]  /*31d0*/  ISETP.GT.U32.AND P4, PT, R0, R44, PT ;  /* 0x0000002c0000720c */ /* 0x000fe20003f84070 */
[----:B------:R-:W-:Y:S01]  /*31e0*/  @!P1 IMAD.IADD R7, R7, 0x1, -R0 ;  /* 0x0000000107079824 */ /* 0x000fe200078e0a00 */
[----:B------:R-:W-:-:S02]  /*31f0*/  ISETP.GE.AND P0, PT, R46, RZ, PT ;  /* 0x000000ff2e00720c */ /* 0x000fc40003f06270 */
[----:B------:R-:W-:Y:S02]  /*3200*/  ISETP.GT.U32.AND P5, PT, R0, R8, PT ;  /* 0x000000080000720c */ /* 0x000fe40003fa4070 */
[----:B------:R-:W-:Y:S01]  /*3210*/  IABS R46, R48 ;  /* 0x00000030002e7213 */ /* 0x000fe20000000000 */
[----:B------:R-:W-:Y:S01]  /*3220*/  IMAD.MOV.U32 R41, RZ, RZ, R7 ;  /* 0x000000ffff297224 */ /* 0x000fe200078e0007 */
[----:B------:R-:W-:-:S03]  /*3230*/  IABS R10, R47 ;  /* 0x0000002f000a7213 */ /* 0x000fc60000000000 */
[----:B------:R-:W-:-:S04]  /*3240*/  IMAD.HI.U32 R2, R4, R46, RZ ;  /* 0x0000002e04027227 */ /* 0x000fc800078e00ff */
[----:B------:R-:W-:Y:S01]  /*3250*/  @!P2 IMAD.MOV R41, RZ, RZ, -R41 ;  /* 0x000000ffff29a224 */ /* 0x000fe200078e0a29 */
[----:B------:R-:W-:Y:S01]  /*3260*/  ISETP.GE.AND P2, PT, R47, RZ, PT ;  /* 0x000000ff2f00720c */ /* 0x000fe20003f46270 */
[----:B------:R-:W-:Y:S01]  /*3270*/  IMAD.HI.U32 R6, R4, R10, RZ ;  /* 0x0000000a04067227 */ /* 0x000fe200078e00ff */
[----:B------:R-:W-:-:S03]  /*3280*/  IABS R47, R49 ;  /* 0x00000031002f7213 */ /* 0x000fc60000000000 */
[--C-:B------:R-:W-:Y:S02]  /*3290*/  @!P3 IMAD.IADD R42, R42, 0x1, -R0.reuse ;  /* 0x000000012a2ab824 */ /* 0x100fe400078e0a00 */
[----:B------:R-:W-:Y:S02]  /*32a0*/  @!P4 IMAD.IADD R44, R44, 0x1, -R0 ;  /* 0x000000012c2cc824 */ /* 0x000fe400078e0a00 */
[----:B------:R-:W-:Y:S02]  /*32b0*/  IMAD.MOV R2, RZ, RZ, -R2 ;  /* 0x000000ffff027224 */ /* 0x000fe400078e0a02 */
[----:B------:R-:W-:Y:S02]  /*32c0*/  IMAD.MOV R6, RZ, RZ, -R6 ;  /* 0x000000ffff067224 */ /* 0x000fe400078e0a06 */
[----:B------:R-:W-:Y:S01]  /*32d0*/  @!P6 IMAD.MOV R42, RZ, RZ, -R42 ;  /* 0x000000ffff2ae224 */ /* 0x000fe200078e0a2a */
[----:B------:R-:W-:Y:S01]  /*32e0*/  ISETP.GT.U32.AND P6, PT, R0, R44, PT ;  /* 0x0000002c0000720c */ /* 0x000fe20003fc4070 */
[----:B------:R-:W-:-:S02]  /*32f0*/  @!P5 IMAD.IADD R8, R8, 0x1, -R0 ;  /* 0x000000010808d824 */ /* 0x000fc400078e0a00 */
[----:B------:R-:W-:Y:S01]  /*3300*/  IMAD R46, R0, R2, R46 ;  /* 0x00000002002e7224 */ /* 0x000fe200078e022e */
[----:B------:R-:W-:Y:S01]  /*3310*/  ISETP.GE.AND P1, PT, R45, RZ, PT ;  /* 0x000000ff2d00720c */ /* 0x000fe20003f26270 */
[----:B------:R-:W-:Y:S01]  /*3320*/  IMAD.HI.U32 R2, R4, R47, RZ ;  /* 0x0000002f04027227 */ /* 0x000fe200078e00ff */
[----:B------:R-:W-:-:S03]  /*3330*/  ISETP.GT.U32.AND P5, PT, R0, R8, PT ;  /* 0x000000080000720c */ /* 0x000fc60003fa4070 */
[----:B------:R-:W-:Y:S02]  /*3340*/  IMAD R45, R0, R6, R10 ;  /* 0x00000006002d7224 */ /* 0x000fe400078e020a */
[----:B------:R-:W-:-:S03]  /*3350*/  IMAD.MOV R2, RZ, RZ, -R2 ;  /* 0x000000ffff027224 */ /* 0x000fc600078e0a02 */
[C---:B------:R-:W-:Y:S01]  /*3360*/  ISETP.GT.U32.AND P3, PT, R0.reuse, R45, PT ;  /* 0x0000002d0000720c */ /* 0x040fe20003f64070 */
[----:B------:R-:W-:Y:S02]  /*3370*/  IMAD R47, R0, R2, R47 ;  /* 0x00000002002f7224 */ /* 0x000fe400078e022f */
[----:B------:R-:W-:-:S03]  /*3380*/  @!P6 IMAD.IADD R44, R44, 0x1, -R0 ;  /* 0x000000012c2ce824 */ /* 0x000fc600078e0a00 */
[----:B------:R-:W-:Y:S01]  /*3390*/  ISETP.GT.U32.AND P6, PT, R0, R47, PT ;  /* 0x0000002f0000720c */ /* 0x000fe20003fc4070 */
[----:B------:R-:W-:Y:S01]  /*33a0*/  @!P5 IMAD.IADD R8, R8, 0x1, -R0 ;  /* 0x000000010808d824 */ /* 0x000fe200078e0a00 */
[----:B------:R-:W-:Y:S02]  /*33b0*/  ISETP.GE.AND P5, PT, R48, RZ, PT ;  /* 0x000000ff3000720c */ /* 0x000fe40003fa6270 */
[----:B------:R-:W-:Y:S01]  /*33c0*/  IABS R48, R50 ;  /* 0x0000003200307213 */ /* 0x000fe20000000000 */
[----:B------:R-:W-:Y:S02]  /*33d0*/  IMAD.MOV.U32 R43, RZ, RZ, R8 ;  /* 0x000000ffff2b7224 */ /* 0x000fe400078e0008 */
[----:B------:R-:W-:Y:S01]  /*33e0*/  @!P3 IMAD.IADD R45, R45, 0x1, -R0 ;  /* 0x000000012d2db824 */ /* 0x000fe200078e0a00 */
[----:B------:R-:W-:Y:S01]  /*33f0*/  IABS R5, R51 ;  /* 0x0000003300057213 */ /* 0x000fe20000000000 */
[----:B------:R-:W-:Y:S01]  /*3400*/  @!P1 IMAD.MOV R43, RZ, RZ, -R43 ;  /* 0x000000ffff2b9224 */ /* 0x000fe200078e0a2b */
[----:B------:R-:W-:Y:S01]  /*3410*/  ISETP.GE.AND P1, PT, R49, RZ, PT ;  /* 0x000000ff3100720c */ /* 0x000fe20003f26270 */
[----:B------:R-:W-:Y:S01]  /*3420*/  IMAD.HI.U32 R7, R4, R48, RZ ;  /* 0x0000003004077227 */ /* 0x000fe200078e00ff */
[----:B------:R-:W-:-:S03]  /*3430*/  ISETP.GT.U32.AND P3, PT, R0, R45, PT ;  /* 0x0000002d0000720c */ /* 0x000fc60003f64070 */
[----:B------:R-:W-:Y:S02]  /*3440*/  @!P6 IMAD.IADD R47, R47, 0x1, -R0 ;  /* 0x000000012f2fe824 */ /* 0x000fe400078e0a00 */
[----:B------:R-:W-:Y:S01]  /*3450*/  IMAD.HI.U32 R49, R4, R5, RZ ;  /* 0x0000000504317227 */ /* 0x000fe200078e00ff */
[----:B------:R-:W-:-:S03]  /*3460*/  IABS R2, R53 ;  /* 0x0000003500027213 */ /* 0x000fc60000000000 */
[----:B------:R-:W-:Y:S02]  /*3470*/  IMAD.MOV R7, RZ, RZ, -R7 ;  /* 0x000000ffff077224 */ /* 0x000fe400078e0a07 */
[----:B------:R-:W-:Y:S01]  /*3480*/  @!P0 IMAD.MOV R44, RZ, RZ, -R44 ;  /* 0x000000ffff2c8224 */ /* 0x000fe200078e0a2c */
[C---:B------:R-:W-:Y:S01]  /*3490*/  ISETP.GT.U32.AND P0, PT, R0.reuse, R47, PT ;  /* 0x0000002f0000720c */ /* 0x040fe20003f04070 */
[----:B------:R-:W-:Y:S02]  /*34a0*/  IMAD.MOV R49, RZ, RZ, -R49 ;  /* 0x000000ffff317224 */ /* 0x000fe400078e0a31 */
[C---:B------:R-:W-:Y:S01]  /*34b0*/  IMAD R48, R0.reuse, R7, R48 ;  /* 0x0000000700307224 */ /* 0x040fe200078e0230 */
[C---:B------:R-:W-:Y:S01]  /*34c0*/  ISETP.GT.U32.AND P4, PT, R0.reuse, R46, PT ;  /* 0x0000002e0000720c */ /* 0x040fe20003f84070 */
[----:B------:R-:W-:Y:S02]  /*34d0*/  IMAD R49, R0, R49, R5 ;  /* 0x0000003100317224 */ /* 0x000fe400078e0205 */
[----:B------:R-:W-:Y:S01]  /*34e0*/  IMAD.HI.U32 R5, R4, R2, RZ ;  /* 0x0000000204057227 */ /* 0x000fe200078e00ff */
[----:B------:R-:W-:-:S03]  /*34f0*/  ISETP.GT.U32.AND P6, PT, R0, R48, PT ;  /* 0x000000300000720c */ /* 0x000fc60003fc4070 */
[--C-:B------:R-:W-:Y:S02]  /*3500*/  @!P3 IMAD.IADD R45, R45, 0x1, -R0.reuse ;  /* 0x000000012d2db824 */ /* 0x100fe400078e0a00 */
[----:B------:R-:W-:Y:S02]  /*3510*/  IMAD.MOV R5, RZ, RZ, -R5 ;  /* 0x000000ffff057224 */ /* 0x000fe400078e0a05 */
[----:B------:R-:W-:Y:S01]  /*3520*/  @!P2 IMAD.MOV R45, RZ, RZ, -R45 ;  /* 0x000000ffff2da224 */ /* 0x000fe200078e0a2d */
[----:B------:R-:W-:Y:S01]  /*3530*/  ISETP.GE.AND P2, PT, R51, RZ, PT ;  /* 0x000000ff3300720c */ /* 0x000fe20003f46270 */
[----:B------:R-:W-:Y:S01]  /*3540*/  @!P0 IMAD.IADD R47, R47, 0x1, -R0 ;  /* 0x000000012f2f8824 */ /* 0x000fe200078e0a00 */
[----:B------:R-:W-:Y:S01]  /*3550*/  IABS R6, R52 ;  /* 0x0000003400067213 */ /* 0x000fe20000000000 */
[----:B------:R-:W-:Y:S01]  /*3560*/  IMAD R51, R0, R5, R2 ;  /* 0x0000000500337224 */ /* 0x000fe200078e0202 */
[----:B------:R-:W-:Y:S01]  /*3570*/  ISETP.GE.AND P3, PT, R50, RZ, PT ;  /* 0x000000ff3200720c */ /* 0x000fe20003f66270 */
[----:B------:R-:W-:-:S02]  /*3580*/  @!P4 IMAD.IADD R46, R46, 0x1, -R0 ;  /* 0x000000012e2ec824 */ /* 0x000fc400078e0a00 */
[----:B------:R-:W-:Y:S01]  /*3590*/  @!P1 IMAD.MOV R47, RZ, RZ, -R47 ;  /* 0x000000ffff2f9224 */ /* 0x000fe200078e0a2f */
[----:B------:R-:W-:Y:S01]  /*35a0*/  ISETP.GT.U32.AND P1, PT, R0, R51, PT ;  /* 0x000000330000720c */ /* 0x000fe20003f24070 */
[----:B------:R-:W-:Y:S02]  /*35b0*/  IMAD.MOV.U32 R50, RZ, RZ, R6 ;  /* 0x000000ffff327224 */ /* 0x000fe400078e0006 */
[----:B------:R-:W-:Y:S01]  /*35c0*/  @!P6 IMAD.IADD R48, R48, 0x1, -R0 ;  /* 0x000000013030e824 */ /* 0x000fe200078e0a00 */
[----:B------:R-:W-:Y:S01]  /*35d0*/  ISETP.GT.U32.AND P4, PT, R0, R46, PT ;  /* 0x0000002e0000720c */ /* 0x000fe20003f84070 */
[----:B------:R-:W-:Y:S01]  /*35e0*/  IMAD.HI.U32 R6, R4, R50, RZ ;  /* 0x0000003204067227 */ /* 0x000fe200078e00ff */
[----:B------:R-:W-:Y:S02]  /*35f0*/  IABS R2, R59 ;  /* 0x0000003b00027213 */ /* 0x000fe40000000000 */
[----:B------:R-:W-:Y:S01]  /*3600*/  ISETP.GT.U32.AND P6, PT, R0, R48, PT ;  /* 0x000000300000720c */ /* 0x000fe20003fc4070 */
[----:B------:R-:W-:-:S04]  /*3610*/  IMAD.MOV R6, RZ, RZ, -R6 ;  /* 0x000000ffff067224 */ /* 0x000fc800078e0a06 */
[----:B------:R-:W-:Y:S02]  /*3620*/  IMAD R50, R0, R6, R50 ;  /* 0x0000000600327224 */ /* 0x000fe400078e0232 */
[--C-:B------:R-:W-:Y:S02]  /*3630*/  @!P1 IMAD.IADD R51, R51, 0x1, -R0.reuse ;  /* 0x0000000133339824 */ /* 0x100fe400078e0a00 */
[----:B------:R-:W-:Y:S01]  /*3640*/  IMAD.HI.U32 R6, R4, R2, RZ ;  /* 0x0000000204067227 */ /* 0x000fe200078e00ff */
[----:B------:R-:W-:Y:S02]  /*3650*/  IABS R54, R60 ;  /* 0x0000003c00367213 */ /* 0x000fe40000000000 */
[----:B------:R-:W-:Y:S01]  /*3660*/  ISETP.GT.U32.AND P1, PT, R0, R51, PT ;  /* 0x000000330000720c */ /* 0x000fe20003f24070 */
[----:B------:R-:W-:Y:S01]  /*3670*/  @!P4 IMAD.IADD R46, R46, 0x1, -R0 ;  /* 0x000000012e2ec824 */ /* 0x000fe200078e0a00 */
[----:B------:R-:W-:Y:S01]  /*3680*/  ISETP.GT.U32.AND P4, PT, R0, R49, PT ;  /* 0x000000310000720c */ /* 0x000fe20003f84070 */
[----:B------:R-:W-:-:S02]  /*3690*/  IMAD.MOV R6, RZ, RZ, -R6 ;  /* 0x000000ffff067224 */ /* 0x000fc400078e0a06 */
[----:B------:R-:W-:Y:S01]  /*36a0*/  @!P6 IMAD.IADD R48, R48, 0x1, -R0 ;  /* 0x000000013030e824 */ /* 0x000fe200078e0a00 */
[----:B------:R-:W-:Y:S01]  /*36b0*/  ISETP.GE.AND P6, PT, R53, RZ, PT ;  /* 0x000000ff3500720c */ /* 0x000fe20003fc6270 */
[----:B------:R-:W-:Y:S02]  /*36c0*/  IMAD R53, R0, R6, R2 ;  /* 0x0000000600357224 */ /* 0x000fe400078e0202 */
[----:B------:R-:W-:-:S04]  /*36d0*/  IMAD.HI.U32 R2, R4, R54, RZ ;  /* 0x0000003604027227 */ /* 0x000fc800078e00ff */
[----:B------:R-:W-:Y:S01]  /*36e0*/  IMAD.MOV R2, RZ, RZ, -R2 ;  /* 0x000000ffff027224 */ /* 0x000fe200078e0a02 */
[----:B--2---:R-:W-:Y:S01]  /*36f0*/  IABS R55, R57 ;  /* 0x0000003900377213 */ /* 0x004fe20000000000 */
[----:B------:R-:W-:Y:S02]  /*3700*/  @!P4 IMAD.IADD R49, R49, 0x1, -R0 ;  /* 0x000000013131c824 */ /* 0x000fe400078e0a00 */
[----:B------:R-:W-:Y:S01]  /*3710*/  @!P3 IMAD.MOV R48, RZ, RZ, -R48 ;  /* 0x000000ffff30b224 */ /* 0x000fe200078e0a30 */
[C---:B------:R-:W-:Y:S01]  /*3720*/  ISETP.GT.U32.AND P3, PT, R0.reuse, R53, PT ;  /* 0x000000350000720c */ /* 0x040fe20003f64070 */
[C---:B------:R-:W-:Y:S02]  /*3730*/  IMAD R54, R0.reuse, R2, R54 ;  /* 0x0000000200367224 */ /* 0x040fe400078e0236 */
[----:B------:R-:W-:Y:S01]  /*3740*/  @!P1 IMAD.IADD R51, R51, 0x1, -R0 ;  /* 0x0000000133339824 */ /* 0x000fe200078e0a00 */
[----:B------:R-:W-:Y:S01]  /*3750*/  ISETP.GT.U32.AND P4, PT, R0, R49, PT ;  /* 0x000000310000720c */ /* 0x000fe20003f84070 */
[----:B------:R-:W-:Y:S01]  /*3760*/  IMAD.HI.U32 R7, R4, R55, RZ ;  /* 0x0000003704077227 */ /* 0x000fe200078e00ff */
[----:B------:R-:W-:-:S03]  /*3770*/  ISETP.GT.U32.AND P0, PT, R0, R50, PT ;  /* 0x000000320000720c */ /* 0x000fc60003f04070 */
[----:B------:R-:W-:Y:S01]  /*3780*/  @!P6 IMAD.MOV R51, RZ, RZ, -R51 ;  /* 0x000000ffff33e224 */ /* 0x000fe200078e0a33 */
[----:B------:R-:W-:Y:S01]  /*3790*/  ISETP.GT.U32.AND P6, PT, R0, R54, PT ;  /* 0x000000360000720c */ /* 0x000fe20003fc4070 */
[----:B------:R-:W-:Y:S02]  /*37a0*/  IMAD.MOV R7, RZ, RZ, -R7 ;  /* 0x000000ffff077224 */ /* 0x000fe400078e0a07 */
[----:B------:R-:W-:Y:S01]  /*37b0*/  @!P5 IMAD.MOV R46, RZ, RZ, -R46 ;  /* 0x000000ffff2ed224 */ /* 0x000fe200078e0a2e */
[----:B------:R-:W-:Y:S01]  /*37c0*/  ISETP.GE.AND P5, PT, R52, RZ, PT ;  /* 0x000000ff3400720c */ /* 0x000fe20003fa6270 */
[--C-:B------:R-:W-:Y:S01]  /*37d0*/  @!P3 IMAD.IADD R53, R53, 0x1, -R0.reuse ;  /* 0x000000013535b824 */ /* 0x100fe200078e0a00 */
[----:B------:R-:W-:Y:S01]  /*37e0*/  IABS R52, R58 ;  /* 0x0000003a00347213 */ /* 0x000fe20000000000 */
[C---:B------:R-:W-:Y:S01]  /*37f0*/  IMAD R55, R0.reuse, R7, R55 ;  /* 0x0000000700377224 */ /* 0x040fe200078e0237 */
[----:B----4-:R-:W-:Y:S01]  /*3800*/  IABS R56, R61 ;  /* 0x0000003d00387213 */ /* 0x010fe20000000000 */
[--C-:B------:R-:W-:Y:S01]  /*3810*/  @!P4 IMAD.IADD R49, R49, 0x1, -R0.reuse ;  /* 0x000000013131c824 */ /* 0x100fe200078e0a00 */
[----:B------:R-:W-:Y:S01]  /*3820*/  ISETP.GT.U32.AND P3, PT, R0, R53, PT ;  /* 0x000000350000720c */ /* 0x000fe20003f64070 */
[----:B------:R-:W-:-:S02]  /*3830*/  @!P0 IMAD.IADD R50, R50, 0x1, -R0 ;  /* 0x0000000132328824 */ /* 0x000fc400078e0a00 */
[----:B------:R-:W-:Y:S01]  /*3840*/  @!P6 IMAD.IADD R54, R54, 0x1, -R0 ;  /* 0x000000013636e824 */ /* 0x000fe200078e0a00 */
[----:B------:R-:W-:Y:S01]  /*3850*/  ISETP.GT.U32.AND P6, PT, R0, R55, PT ;  /* 0x000000370000720c */ /* 0x000fe20003fc4070 */
[----:B------:R-:W-:Y:S01]  /*3860*/  IMAD.HI.U32 R5, R4, R52, RZ ;  /* 0x0000003404057227 */ /* 0x000fe200078e00ff */
[----:B------:R-:W-:-:S03]  /*3870*/  ISETP.GE.AND P1, PT, R57, RZ, PT ;  /* 0x000000ff3900720c */ /* 0x000fc60003f26270 */
[----:B------:R-:W-:Y:S01]  /*3880*/  @!P2 IMAD.MOV R49, RZ, RZ, -R49 ;  /* 0x000000ffff31a224 */ /* 0x000fe200078e0a31 */
[----:B------:R-:W-:Y:S01]  /*3890*/  ISETP.GE.AND P2, PT, R59, RZ, PT ;  /* 0x000000ff3b00720c */ /* 0x000fe20003f46270 */
[----:B------:R-:W-:Y:S01]  /*38a0*/  IMAD.MOV R5, RZ, RZ, -R5 ;  /* 0x000000ffff057224 */ /* 0x000fe200078e0a05 */
[----:B------:R-:W-:Y:S01]  /*38b0*/  ISETP.GT.U32.AND P0, PT, R0, R50, PT ;  /* 0x000000320000720c */ /* 0x000fe20003f04070 */
[----:B------:R-:W-:Y:S01]  /*38c0*/  IMAD.HI.U32 R6, R4, R56, RZ ;  /* 0x0000003804067227 */ /* 0x000fe200078e00ff */
[----:B---3--:R-:W-:-:S03]  /*38d0*/  IABS R57, R3 ;  /* 0x0000000300397213 */ /* 0x008fc60000000000 */
[----:B------:R-:W-:Y:S02]  /*38e0*/  IMAD R52, R0, R5, R52 ;  /* 0x0000000500347224 */ /* 0x000fe400078e0234 */
[----:B------:R-:W-:Y:S02]  /*38f0*/  IMAD.MOV R6, RZ, RZ, -R6 ;  /* 0x000000ffff067224 */ /* 0x000fe400078e0a06 */
[----:B------:R-:W-:Y:S01]  /*3900*/  IMAD.HI.U32 R5, R4, R57, RZ ;  /* 0x0000003904057227 */ /* 0x000fe200078e00ff */
[----:B-----5:R-:W-:-:S03]  /*3910*/  IABS R59, R25 ;  /* 0x00000019003b7213 */ /* 0x020fc60000000000 */
[----:B------:R-:W-:Y:S02]  /*3920*/  @!P3 IMAD.IADD R53, R53, 0x1, -R0 ;  /* 0x000000013535b824 */ /* 0x000fe400078e0a00 */
[C---:B------:R-:W-:Y:S02]  /*3930*/  IMAD R56, R0.reuse, R6, R56 ;  /* 0x0000000600387224 */ /* 0x040fe400078e0238 */
[--C-:B------:R-:W-:Y:S01]  /*3940*/  @!P6 IMAD.IADD R55, R55, 0x1, -R0.reuse ;  /* 0x000000013737e824 */ /* 0x100fe200078e0a00 */
[C---:B------:R-:W-:Y:S01]  /*3950*/  ISETP.GT.U32.AND P6, PT, R0.reuse, R54, PT ;  /* 0x000000360000720c */ /* 0x040fe20003fc4070 */
[----:B------:R-:W-:Y:S02]  /*3960*/  IMAD.MOV R5, RZ, RZ, -R5 ;  /* 0x000000ffff057224 */ /* 0x000fe400078e0a05 */
[----:B------:R-:W-:Y:S01]  /*3970*/  @!P2 IMAD.MOV R53, RZ, RZ, -R53 ;  /* 0x000000ffff35a224 */ /* 0x000fe200078e0a35 */
[----:B------:R-:W-:Y:S01]  /*3980*/  ISETP.GT.U32.AND P2, PT, R0, R56, PT ;  /* 0x000000380000720c */ /* 0x000fe20003f44070 */
[----:B------:R-:W-:Y:S01]  /*3990*/  @!P0 IMAD.IADD R50, R50, 0x1, -R0 ;  /* 0x0000000132328824 */ /* 0x000fe200078e0a00 */
[C---:B------:R-:W-:Y:S01]  /*39a0*/  ISETP.GT.U32.AND P0, PT, R0.reuse, R52, PT ;  /* 0x000000340000720c */ /* 0x040fe20003f04070 */
[----:B------:R-:W-:-:S02]  /*39b0*/  IMAD R57, R0, R5, R57 ;  /* 0x0000000500397224 */ /* 0x000fc400078e0239 */
[----:B------:R-:W-:-:S04]  /*39c0*/  IMAD.HI.U32 R5, R4, R59, RZ ;  /* 0x0000003b04057227 */ /* 0x000fc800078e00ff */
[----:B------:R-:W-:Y:S02]  /*39d0*/  IMAD.MOV R5, RZ, RZ, -R5 ;  /* 0x000000ffff057224 */ /* 0x000fe400078e0a05 */
[--C-:B------:R-:W-:Y:S01]  /*39e0*/  @!P6 IMAD.IADD R54, R54, 0x1, -R0.reuse ;  /* 0x000000013636e824 */ /* 0x100fe200078e0a00 */
[C---:B------:R-:W-:Y:S01]  /*39f0*/  ISETP.GT.U32.AND P6, PT, R0.reuse, R57, PT ;  /* 0x000000390000720c */ /* 0x040fe20003fc4070 */
[----:B------:R-:W-:Y:S02]  /*3a00*/  IMAD R59, R0, R5, R59 ;  /* 0x00000005003b7224 */ /* 0x000fe400078e023b */
[--C-:B------:R-:W-:Y:S02]  /*3a10*/  @!P2 IMAD.IADD R56, R56, 0x1, -R0.reuse ;  /* 0x000000013838a824 */ /* 0x100fe400078e0a00 */
[----:B------:R-:W-:Y:S01]  /*3a20*/  @!P0 IMAD.IADD R52, R52, 0x1, -R0 ;  /* 0x0000000134348824 */ /* 0x000fe200078e0a00 */
[----:B------:R-:W-:-:S04]  /*3a30*/  ISETP.GT.U32.AND P2, PT, R0, R59, PT ;  /* 0x0000003b0000720c */ /* 0x000fc80003f44070 */
[----:B------:R-:W-:Y:S02]  /*3a40*/  ISETP.GT.U32.AND P0, PT, R0, R52, PT ;  /* 0x000000340000720c */ /* 0x000fe40003f04070 */
[----:B------:R-:W-:Y:S01]  /*3a50*/  IABS R13, R24 ;  /* 0x00000018000d7213 */ /* 0x000fe20000000000 */
[----:B------:R-:W-:-:S04]  /*3a60*/  @!P6 IMAD.IADD R57, R57, 0x1, -R0 ;  /* 0x000000013939e824 */ /* 0x000fc800078e0a00 */
[----:B------:R-:W-:-:S04]  /*3a70*/  IMAD.HI.U32 R5, R4, R13, RZ ;  /* 0x0000000d04057227 */ /* 0x000fc800078e00ff */
[--C-:B------:R-:W-:Y:S01]  /*3a80*/  @!P2 IMAD.IADD R59, R59, 0x1, -R0.reuse ;  /* 0x000000013b3ba824 */ /* 0x100fe200078e0a00 */
[----:B------:R-:W-:Y:S01]  /*3a90*/  ISETP.GT.U32.AND P2, PT, R0, R57, PT ;  /* 0x000000390000720c */ /* 0x000fe20003f44070 */
[----:B------:R-:W-:Y:S01]  /*3aa0*/  @!P0 IMAD.IADD R52, R52, 0x1, -R0 ;  /* 0x0000000134348824 */ /* 0x000fe200078e0a00 */
[----:B------:R-:W-:Y:S01]  /*3ab0*/  ISETP.GE.AND P0, PT, R61, RZ, PT ;  /* 0x000000ff3d00720c */ /* 0x000fe20003f06270 */
[----:B------:R-:W-:Y:S01]  /*3ac0*/  IMAD.MOV R5, RZ, RZ, -R5 ;  /* 0x000000ffff057224 */ /* 0x000fe200078e0a05 */
[----:B------:R-:W2:Y:S03]  /*3ad0*/  LDL.LU R61, [R1+0x48] ;  /* 0x00004800013d7983 */ /* 0x000ea60000300800 */
[----:B------:R-:W-:Y:S01]  /*3ae0*/  IMAD R13, R0, R5, R13 ;  /* 0x00000005000d7224 */ /* 0x000fe200078e020d */
[----:B------:R-:W3:Y:S01]  /*3af0*/  LDL.LU R23, [R1+0x4c] ;  /* 0x00004c0001177983 */ /* 0x000ee20000300800 */
[----:B------:R-:W-:-:S03]  /*3b00*/  ISETP.GE.AND P3, PT, R3, RZ, PT ;  /* 0x000000ff0300720c */ /* 0x000fc60003f66270 */
[----:B------:R-:W4:Y:S01]  /*3b10*/  LDL.LU R22, [R1+0x50] ;  /* 0x0000500001167983 */ /* 0x000f220000300800 */
[----:B------:R-:W-:Y:S01]  /*3b20*/  @!P2 IMAD.IADD R57, R57, 0x1, -R0 ;  /* 0x000000013939a824 */ /* 0x000fe200078e0a00 */
[----:B------:R-:W-:Y:S02]  /*3b30*/  ISETP.GT.U32.AND P2, PT, R0, R13, PT ;  /* 0x0000000d0000720c */ /* 0x000fe40003f44070 */
[----:B------:R-:W5:Y:S01]  /*3b40*/  LDL.LU R3, [R1+0x54] ;  /* 0x0000540001037983 */ /* 0x000f620000300800 */
[----:B------:R-:W-:Y:S01]  /*3b50*/  @!P5 IMAD.MOV R50, RZ, RZ, -R50 ;  /* 0x000000ffff32d224 */ /* 0x000fe200078e0a32 */
[----:B------:R-:W-:Y:S02]  /*3b60*/  ISETP.GE.AND P5, PT, R60, RZ, PT ;  /* 0x000000ff3c00720c */ /* 0x000fe40003fa6270 */
[----:B------:R-:W-:-:S07]  /*3b70*/  IABS R60, R20 ;  /* 0x00000014003c7213 */ /* 0x000fce0000000000 */
[----:B------:R-:W-:Y:S01]  /*3b80*/  @!P2 IMAD.IADD R13, R13, 0x1, -R0 ;  /* 0x000000010d0da824 */ /* 0x000fe200078e0a00 */
[----:B------:R-:W-:Y:S02]  /*3b90*/  ISETP.GE.AND P2, PT, R20, RZ, PT ;  /* 0x000000ff1400720c */ /* 0x000fe40003f46270 */
[----:B------:R-:W5:Y:S01]  /*3ba0*/  LDL R20, [R1+0x5e4] ;  /* 0x0005e40001147983 */ /* 0x000f620000100800 */
[----:B------:R-:W-:Y:S02]  /*3bb0*/  ISETP.GE.AND P4, PT, R58, RZ, PT ;  /* 0x000000ff3a00720c */ /* 0x000fe40003f86270 */
[----:B------:R-:W-:-:S05]  /*3bc0*/  IABS R58, R26 ;  /* 0x0000001a003a7213 */ /* 0x000fca0000000000 */
[----:B------:R-:W-:-:S06]  /*3bd0*/  IMAD.HI.U32 R2, R4, R58, RZ ;  /* 0x0000003a04027227 */ /* 0x000fcc00078e00ff */
[----:B------:R-:W-:Y:S01]  /*3be0*/  @!P4 IMAD.MOV R52, RZ, RZ, -R52 ;  /* 0x000000ffff34c224 */ /* 0x000fe200078e0a34 */
[----:B------:R-:W-:Y:S01]  /*3bf0*/  ISETP.GT.U32.AND P4, PT, R0, R55, PT ;  /* 0x000000370000720c */ /* 0x000fe20003f84070 */
[----:B------:R-:W-:-:S04]  /*3c00*/  IMAD.MOV R2, RZ, RZ, -R2 ;  /* 0x000000ffff027224 */ /* 0x000fc800078e0a02 */
[----:B------:R-:W-:Y:S02]  /*3c10*/  IMAD R58, R0, R2, R58 ;  /* 0x00000002003a7224 */ /* 0x000fe400078e023a */
[----:B------:R-:W-:-:S06]  /*3c20*/  IMAD.HI.U32 R2, R4, R60, RZ ;  /* 0x0000003c04027227 */ /* 0x000fcc00078e00ff */
[----:B------:R-:W-:Y:S01]  /*3c30*/  @!P4 IMAD.IADD R55, R55, 0x1, -R0 ;  /* 0x000000013737c824 */ /* 0x000fe200078e0a00 */
[----:B------:R-:W-:Y:S01]  /*3c40*/  ISETP.GT.U32.AND P4, PT, R0, R58, PT ;  /* 0x0000003a0000720c */ /* 0x000fe20003f84070 */
[----:B------:R-:W-:Y:S01]  /*3c50*/  IMAD.MOV R2, RZ, RZ, -R2 ;  /* 0x000000ffff027224 */ /* 0x000fe200078e0a02 */
[----:B------:R-:W-:-:S03]  /*3c60*/  IABS R14, R18 ;  /* 0x00000012000e7213 */ /* 0x000fc60000000000 */
[----:B------:R-:W-:Y:S02]  /*3c70*/  IMAD R60, R0, R2, R60 ;  /* 0x00000002003c7224 */ /* 0x000fe400078e023c */
[----:B------:R-:W-:Y:S01]  /*3c80*/  IMAD.HI.U32 R2, R4, R14, RZ ;  /* 0x0000000e04027227 */ /* 0x000fe200078e00ff */
[----:B------:R-:W-:-:S03]  /*3c90*/  IABS R12, R21 ;  /* 0x00000015000c7213 */ /* 0x000fc60000000000 */
[----:B------:R-:W-:Y:S02]  /*3ca0*/  IMAD.MOV R2, RZ, RZ, -R2 ;  /* 0x000000ffff027224 */ /* 0x000fe400078e0a02 */
[----:B------:R-:W-:Y:S01]  /*3cb0*/  @!P4 IMAD.IADD R58, R58, 0x1, -R0 ;  /* 0x000000013a3ac824 */ /* 0x000fe200078e0a00 */
[C---:B------:R-:W-:Y:S01]  /*3cc0*/  ISETP.GT.U32.AND P4, PT, R0.reuse, R56, PT ;  /* 0x000000380000720c */ /* 0x040fe20003f84070 */
[----:B------:R-:W-:Y:S02]  /*3cd0*/  IMAD R14, R0, R2, R14 ;  /* 0x00000002000e7224 */ /* 0x000fe400078e020e */
[----:B------:R-:W-:Y:S01]  /*3ce0*/  IMAD.HI.U32 R2, R4, R12, RZ ;  /* 0x0000000c04027227 */ /* 0x000fe200078e00ff */
[----:B------:R-:W-:-:S03]  /*3cf0*/  IABS R11, R19 ;  /* 0x00000013000b7213 */ /* 0x000fc60000000000 */
[----:B------:R-:W-:-:S04]  /*3d00*/  IMAD.MOV R2, RZ, RZ, -R2 ;  /* 0x000000ffff027224 */ /* 0x000fc800078e0a02 */
[----:B------:R-:W-:Y:S02]  /*3d10*/  IMAD R12, R0, R2, R12 ;  /* 0x00000002000c7224 */ /* 0x000fe400078e020c */
[----:B------:R-:W-:Y:S01]  /*3d20*/  @!P4 IMAD.IADD R56, R56, 0x1, -R0 ;  /* 0x000000013838c824 */ /* 0x000fe200078e0a00 */
[----:B------:R-:W-:Y:S01]  /*3d30*/  ISETP.GT.U32.AND P4, PT, R0, R14, PT ;  /* 0x0000000e0000720c */ /* 0x000fe20003f84070 */
[----:B------:R-:W-:-:S04]  /*3d40*/  IMAD.HI.U32 R2, R4, R11, RZ ;  /* 0x0000000b04027227 */ /* 0x000fc800078e00ff */
[----:B------:R-:W-:Y:S01]  /*3d50*/  IMAD.MOV R2, RZ, RZ, -R2 ;  /* 0x000000ffff027224 */ /* 0x000fe200078e0a02 */
[----:B------:R-:W-:-:S03]  /*3d60*/  IABS R10, R17 ;  /* 0x00000011000a7213 */ /* 0x000fc60000000000 */
[----:B------:R-:W-:Y:S02]  /*3d70*/  IMAD R11, R0, R2, R11 ;  /* 0x00000002000b7224 */ /* 0x000fe400078e020b */
[----:B------:R-:W-:-:S04]  /*3d80*/  IMAD.HI.U32 R2, R4, R10, RZ ;  /* 0x0000000a04027227 */ /* 0x000fc800078e00ff */
[----:B------:R-:W-:Y:S01]  /*3d90*/  @!P4 IMAD.IADD R14, R14, 0x1, -R0 ;  /* 0x000000010e0ec824 */ /* 0x000fe200078e0a00 */
[C---:B------:R-:W-:Y:S02]  /*3da0*/  ISETP.GT.U32.AND P4, PT, R0.reuse, R11, PT ;  /* 0x0000000b0000720c */ /* 0x040fe40003f84070 */
[C---:B------:R-:W-:Y:S01]  /*3db0*/  ISETP.GT.U32.AND P6, PT, R0.reuse, R60, PT ;  /* 0x0000003c0000720c */ /* 0x040fe20003fc4070 */
[----:B------:R-:W-:Y:S01]  /*3dc0*/  IMAD.MOV R2, RZ, RZ, -R2 ;  /* 0x000000ffff027224 */ /* 0x000fe200078e0a02 */
[----:B------:R-:W-:Y:S01]  /*3dd0*/  IABS R9, R16 ;  /* 0x0000001000097213 */ /* 0x000fe20000000000 */
[----:B------:R-:W-:Y:S02]  /*3de0*/  @!P5 IMAD.MOV R54, RZ, RZ, -R54 ;  /* 0x000000ffff36d224 */ /* 0x000fe400078e0a36 */
[C---:B------:R-:W-:Y:S01]  /*3df0*/  IMAD R10, R0.reuse, R2, R10 ;  /* 0x00000002000a7224 */ /* 0x040fe200078e020a */
[C---:B------:R-:W-:Y:S01]  /*3e00*/  ISETP.GT.U32.AND P5, PT, R0.reuse, R58, PT ;  /* 0x0000003a0000720c */ /* 0x040fe20003fa4070 */
[----:B------:R-:W-:Y:S01]  /*3e10*/  @!P1 IMAD.MOV R55, RZ, RZ, -R55 ;  /* 0x000000ffff379224 */ /* 0x000fe200078e0a37 */
[----:B------:R-:W-:Y:S01]  /*3e20*/  ISETP.GT.U32.AND P1, PT, R0, R59, PT ;  /* 0x0000003b0000720c */ /* 0x000fe20003f24070 */
[----:B------:R-:W-:-:S04]  /*3e30*/  IMAD.HI.U32 R5, R4, R9, RZ ;  /* 0x0000000904057227 */ /* 0x000fc800078e00ff */
[--C-:B------:R-:W-:Y:S01]  /*3e40*/  @!P4 IMAD.IADD R11, R11, 0x1, -R0.reuse ;  /* 0x000000010b0bc824 */ /* 0x100fe200078e0a00 */
[----:B------:R-:W-:Y:S01]  /*3e50*/  ISETP.GT.U32.AND P4, PT, R0, R10, PT ;  /* 0x0000000a0000720c */ /* 0x000fe20003f84070 */
[----:B------:R-:W-:Y:S02]  /*3e60*/  @!P6 IMAD.IADD R60, R60, 0x1, -R0 ;  /* 0x000000013c3ce824 */ /* 0x000fe400078e0a00 */
[----:B------:R-:W-:-:S03]  /*3e70*/  IMAD.MOV R2, RZ, RZ, -R5 ;  /* 0x000000ffff027224 */ /* 0x000fc600078e0a05 */
[C---:B------:R-:W-:Y:S01]  /*3e80*/  ISETP.GT.U32.AND P6, PT, R0.reuse, R60, PT ;  /* 0x0000003c0000720c */ /* 0x040fe20003fc4070 */
[----:B------:R-:W-:Y:S02]  /*3e90*/  IMAD R9, R0, R2, R9 ;  /* 0x0000000200097224 */ /* 0x000fe400078e0209 */
[--C-:B------:R-:W-:Y:S01]  /*3ea0*/  @!P5 IMAD.IADD R58, R58, 0x1, -R0.reuse ;  /* 0x000000013a3ad824 */ /* 0x100fe200078e0a00 */
[----:B------:R-:W-:Y:S01]  /*3eb0*/  ISETP.GT.U32.AND P5, PT, R0, R12, PT ;  /* 0x0000000c0000720c */ /* 0x000fe20003fa4070 */
[--C-:B------:R-:W-:Y:S02]  /*3ec0*/  @!P1 IMAD.IADD R59, R59, 0x1, -R0.reuse ;  /* 0x000000013b3b9824 */ /* 0x100fe400078e0a00 */
[----:B------:R-:W-:Y:S01]  /*3ed0*/  @!P4 IMAD.IADD R10, R10, 0x1, -R0 ;  /* 0x000000010a0ac824 */ /* 0x000fe200078e0a00 */
[----:B------:R-:W-:Y:S02]  /*3ee0*/  ISETP.GT.U32.AND P4, PT, R0, R9, PT ;  /* 0x000000090000720c */ /* 0x000fe40003f84070 */
[----:B------:R-:W-:-:S02]  /*3ef0*/  ISETP.GE.AND P1, PT, R26, RZ, PT ;  /* 0x000000ff1a00720c */ /* 0x000fc40003f26270 */
[----:B------:R-:W-:Y:S01]  /*3f00*/  IABS R8, R15 ;  /* 0x0000000f00087213 */ /* 0x000fe20000000000 */
[----:B------:R-:W-:Y:S01]  /*3f10*/  @!P0 IMAD.MOV R56, RZ, RZ, -R56 ;  /* 0x000000ffff388224 */ /* 0x000fe200078e0a38 */
[----:B------:R-:W-:Y:S01]  /*3f20*/  ISETP.GT.U32.AND P0, PT, R0, R14, PT ;  /* 0x0000000e0000720c */ /* 0x000fe20003f04070 */
[----:B------:R-:W-:Y:S01]  /*3f30*/  @!P6 IMAD.IADD R60, R60, 0x1, -R0 ;  /* 0x000000013c3ce824 */ /* 0x000fe200078e0a00 */
[----:B------:R-:W-:Y:S01]  /*3f40*/  ISETP.GE.AND P6, PT, R25, RZ, PT ;  /* 0x000000ff1900720c */ /* 0x000fe20003fc6270 */
[----:B0-----:R-:W-:-:S04]  /*3f50*/  IMAD.HI.U32 R27, R4, R8, RZ ;  /* 0x00000008041b7227 */ /* 0x001fc800078e00ff */
[----:B------:R-:W-:Y:S01]  /*3f60*/  @!P3 IMAD.MOV R57, RZ, RZ, -R57 ;  /* 0x000000ffff39b224 */ /* 0x000fe200078e0a39 */
[----:B------:R-:W-:Y:S01]  /*3f70*/  ISETP.GT.U32.AND P3, PT, R0, R13, PT ;  /* 0x0000000d0000720c */ /* 0x000fe20003f64070 */
[--C-:B------:R-:W-:Y:S02]  /*3f80*/  @!P5 IMAD.IADD R12, R12, 0x1, -R0.reuse ;  /* 0x000000010c0cd824 */ /* 0x100fe400078e0a00 */
[----:B------:R-:W-:Y:S02]  /*3f90*/  IMAD.MOV R27, RZ, RZ, -R27 ;  /* 0x000000ffff1b7224 */ /* 0x000fe400078e0a1b */
[----:B------:R-:W-:Y:S02]  /*3fa0*/  @!P4 IMAD.IADD R9, R9, 0x1, -R0 ;  /* 0x000000010909c824 */ /* 0x000fe400078e0a00 */
[C---:B------:R-:W-:Y:S02]  /*3fb0*/  IMAD R8, R0.reuse, R27, R8 ;  /* 0x0000001b00087224 */ /* 0x040fe400078e0208 */
[----:B------:R-:W-:Y:S01]  /*3fc0*/  @!P1 IMAD.MOV R58, RZ, RZ, -R58 ;  /* 0x000000ffff3a9224 */ /* 0x000fe200078e0a3a */
[----:B------:R-:W-:Y:S01]  /*3fd0*/  ISETP.GT.U32.AND P1, PT, R0, R12, PT ;  /* 0x0000000c0000720c */ /* 0x000fe20003f24070 */
[----:B------:R-:W-:Y:S01]  /*3fe0*/  @!P2 IMAD.MOV R60, RZ, RZ, -R60 ;  /* 0x000000ffff3ca224 */ /* 0x000fe200078e0a3c */
[----:B------:R-:W-:Y:S01]  /*3ff0*/  ISETP.GE.AND P5, PT, R18, RZ, PT ;  /* 0x000000ff1200720c */ /* 0x000fe20003fa6270 */
[--C-:B------:R-:W-:Y:S01]  /*4000*/  @!P0 IMAD.IADD R14, R14, 0x1, -R0.reuse ;  /* 0x000000010e0e8824 */ /* 0x100fe200078e0a00 */
[C---:B------:R-:W-:Y:S01]  /*4010*/  ISETP.GT.U32.AND P4, PT, R0.reuse, R11, PT ;  /* 0x0000000b0000720c */ /* 0x040fe20003f84070 */
[----:B------:R-:W-:Y:S01]  /*4020*/  @!P6 IMAD.MOV R59, RZ, RZ, -R59 ;  /* 0x000000ffff3be224 */ /* 0x000fe200078e0a3b */
[C---:B------:R-:W-:Y:S01]  /*4030*/  ISETP.GT.U32.AND P2, PT, R0.reuse, R9, PT ;  /* 0x000000090000720c */ /* 0x040fe20003f44070 */
[----:B------:R-:W-:Y:S01]  /*4040*/  @!P3 IMAD.IADD R13, R13, 0x1, -R0 ;  /* 0x000000010d0db824 */ /* 0x000fe200078e0a00 */
[C---:B------:R-:W-:Y:S01]  /*4050*/  ISETP.GT.U32.AND P0, PT, R0.reuse, R8, PT ;  /* 0x000000080000720c */ /* 0x040fe20003f04070 */
[----:B------:R-:W5:Y:S01]  /*4060*/  LDL.LU R27, [R1+0x19d0] ;  /* 0x0019d000011b7983 */ /* 0x000f620000300800 */
[----:B------:R-:W-:-:S03]  /*4070*/  ISETP.GT.U32.AND P6, PT, R0, R10, PT ;  /* 0x0000000a0000720c */ /* 0x000fc60003fc4070 */
[----:B------:R-:W-:-:S04]  /*4080*/  @!P1 IMAD.IADD R12, R12, 0x1, -R0 ;  /* 0x000000010c0c9824 */ /* 0x000fc800078e0a00 */
[--C-:B------:R-:W-:Y:S02]  /*4090*/  @!P4 IMAD.IADD R11, R11, 0x1, -R0.reuse ;  /* 0x000000010b0bc824 */ /* 0x100fe400078e0a00 */
[--C-:B------:R-:W-:Y:S02]  /*40a0*/  @!P2 IMAD.IADD R9, R9, 0x1, -R0.reuse ;  /* 0x000000010909a824 */ /* 0x100fe400078e0a00 */
[--C-:B------:R-:W-:Y:S01]  /*40b0*/  @!P0 IMAD.IADD R8, R8, 0x1, -R0.reuse ;  /* 0x0000000108088824 */ /* 0x100fe200078e0a00 */
[----:B------:R-:W-:Y:S01]  /*40c0*/  ISETP.GE.AND P0, PT, R21, RZ, PT ;  /* 0x000000ff1500720c */ /* 0x000fe20003f06270 */
[----:B------:R-:W-:Y:S01]  /*40d0*/  @!P6 IMAD.IADD R10, R10, 0x1, -R0 ;  /* 0x000000010a0ae824 */ /* 0x000fe200078e0a00 */
[----:B------:R-:W-:Y:S01]  /*40e0*/  ISETP.GE.AND P6, PT, R24, RZ, PT ;  /* 0x000000ff1800720c */ /* 0x000fe20003fc6270 */
[----:B------:R-:W-:-:S10]  /*40f0*/  @!P5 IMAD.MOV R14, RZ, RZ, -R14 ;  /* 0x000000ffff0ed224 */ /* 0x000fd400078e0a0e */
[----:B------:R-:W-:Y:S02]  /*4100*/  @!P0 IMAD.MOV R12, RZ, RZ, -R12 ;  /* 0x000000ffff0c8224 */ /* 0x000fe400078e0a0c */
[----:B------:R-:W-:Y:S01]  /*4110*/  @!P6 IMAD.MOV R13, RZ, RZ, -R13 ;  /* 0x000000ffff0de224 */ /* 0x000fe200078e0a0d */
[----:B--2---:R-:W-:-:S05]  /*4120*/  IABS R7, R61 ;  /* 0x0000003d00077213 */ /* 0x004fca0000000000 */
[C---:B------:R-:W-:Y:S01]  /*4130*/  IMAD.HI.U32 R25, R4.reuse, R7, RZ ;  /* 0x0000000704197227 */ /* 0x040fe200078e00ff */
[----:B---3--:R-:W-:Y:S02]  /*4140*/  IABS R6, R23 ;  /* 0x0000001700067213 */ /* 0x008fe40000000000 */
[----:B----4-:R-:W-:Y:S01]  /*4150*/  IABS R5, R22 ;  /* 0x0000001600057213 */ /* 0x010fe20000000000 */
[----:B------:R-:W-:Y:S01]  /*4160*/  IMAD.MOV R25, RZ, RZ, -R25 ;  /* 0x000000ffff197224 */ /* 0x000fe200078e0a19 */
[----:B-----5:R-:W-:Y:S01]  /*4170*/  IABS R2, R3 ;  /* 0x0000000300027213 */ /* 0x020fe20000000000 */
[----:B------:R-:W-:-:S04]  /*4180*/  IMAD.HI.U32 R26, R4, R6, RZ ;  /* 0x00000006041a7227 */ /* 0x000fc800078e00ff */
[----:B------:R-:W-:Y:S02]  /*4190*/  IMAD R7, R0, R25, R7 ;  /* 0x0000001900077224 */ /* 0x000fe400078e0207 */
[----:B------:R-:W-:-:S04]  /*41a0*/  IMAD.HI.U32 R18, R4, R5, RZ ;  /* 0x0000000504127227 */ /* 0x000fc800078e00ff */
[----:B------:R-:W-:Y:S01]  /*41b0*/  IMAD.HI.U32 R25, R4, R2, RZ ;  /* 0x0000000204197227 */ /* 0x000fe200078e00ff */
[----:B------:R-:W-:-:S03]  /*41c0*/  ISETP.GT.U32.AND P3, PT, R0, R7, PT ;  /* 0x000000070000720c */ /* 0x000fc60003f64070 */
[----:B------:R-:W-:Y:S02]  /*41d0*/  IMAD.MOV R26, RZ, RZ, -R26 ;  /* 0x000000ffff1a7224 */ /* 0x000fe400078e0a1a */
[----:B------:R-:W-:Y:S02]  /*41e0*/  IMAD.MOV R18, RZ, RZ, -R18 ;  /* 0x000000ffff127224 */ /* 0x000fe400078e0a12 */
[----:B------:R-:W-:Y:S02]  /*41f0*/  IMAD.MOV R25, RZ, RZ, -R25 ;  /* 0x000000ffff197224 */ /* 0x000fe400078e0a19 */
[C---:B------:R-:W-:Y:S02]  /*4200*/  IMAD R6, R0.reuse, R26, R6 ;  /* 0x0000001a00067224 */ /* 0x040fe400078e0206 */
[C---:B------:R-:W-:Y:S01]  /*4210*/  IMAD R5, R0.reuse, R18, R5 ;  /* 0x0000001200057224 */ /* 0x040fe200078e0205 */
[----:B------:R-:W-:Y:S01]  /*4220*/  IABS R18, R20 ;  /* 0x0000001400127213 */ /* 0x000fe20000000000 */
[C---:B------:R-:W-:Y:S01]  /*4230*/  IMAD R2, R0.reuse, R25, R2 ;  /* 0x0000001900027224 */ /* 0x040fe200078e0202 */
[C---:B------:R-:W-:Y:S01]  /*4240*/  ISETP.GT.U32.AND P1, PT, R0.reuse, R6, PT ;  /* 0x000000060000720c */ /* 0x040fe20003f24070 */
[----:B------:R-:W-:Y:S01]  /*4250*/  @!P3 IMAD.IADD R7, R7, 0x1, -R0 ;  /* 0x000000010707b824 */ /* 0x000fe200078e0a00 */
[----:B------:R-:W-:Y:S01]  /*4260*/  ISETP.GT.U32.AND P4, PT, R0, R5, PT ;  /* 0x000000050000720c */ /* 0x000fe20003f84070 */
[----:B------:R-:W-:Y:S01]  /*4270*/  IMAD.HI.U32 R4, R4, R18, RZ ;  /* 0x0000001204047227 */ /* 0x000fe200078e00ff */
[C---:B------:R-:W-:Y:S01]  /*4280*/  ISETP.GT.U32.AND P2, PT, R0.reuse, R2, PT ;  /* 0x000000020000720c */ /* 0x040fe20003f44070 */
[----:B------:R-:W2:Y:S01]  /*4290*/  LDL.LU R26, [R1+0x19cc] ;  /* 0x0019cc00011a7983 */ /* 0x000ea20000300800 */
[----:B------:R-:W-:Y:S01]  /*42a0*/  ISETP.GE.AND P3, PT, R19, RZ, PT ;  /* 0x000000ff1300720c */ /* 0x000fe20003f66270 */
[----:B------:R-:W-:Y:S01]  /*42b0*/  IMAD.MOV R4, RZ, RZ, -R4 ;  /* 0x000000ffff047224 */ /* 0x000fe200078e0a04 */
[C---:B------:R-:W-:Y:S01]  /*42c0*/  ISETP.GT.U32.AND P5, PT, R0.reuse, R7, PT ;  /* 0x000000070000720c */ /* 0x040fe20003fa4070 */
[----:B------:R-:W3:Y:S01]  /*42d0*/  LDL.LU R25, [R1+0x19c8] ;  /* 0x0019c80001197983 */ /* 0x000ee20000300800 */
[----:B------:R-:W0:Y:S01]  /*42e0*/  LDC R19, c[0x0][0x23c] ;  /* 0x00008f00ff137b82 */ /* 0x000e220000000800 */
[----:B------:R-:W-:-:S02]  /*42f0*/  IMAD R4, R0, R4, R18 ;  /* 0x0000000400047224 */ /* 0x000fc400078e0212 */
[--C-:B------:R-:W-:Y:S01]  /*4300*/  @!P1 IMAD.IADD R6, R6, 0x1, -R0.reuse ;  /* 0x0000000106069824 */ /* 0x100fe200078e0a00 */
[----:B------:R-:W4:Y:S01]  /*4310*/  LDL.LU R24, [R1+0x19c4] ;  /* 0x0019c40001187983 */ /* 0x000f220000300800 */
[--C-:B------:R-:W-:Y:S01]  /*4320*/  @!P4 IMAD.IADD R5, R5, 0x1, -R0.reuse ;  /* 0x000000010505c824 */ /* 0x100fe200078e0a00 */
[----:B------:R-:W-:Y:S01]  /*4330*/  ISETP.GT.U32.AND P4, PT, R0, R4, PT ;  /* 0x000000040000720c */ /* 0x000fe20003f84070 */
[----:B------:R-:W-:Y:S01]  /*4340*/  @!P2 IMAD.IADD R2, R2, 0x1, -R0 ;  /* 0x000000010202a824 */ /* 0x000fe200078e0a00 */
[C---:B------:R-:W-:Y:S01]  /*4350*/  ISETP.GT.U32.AND P2, PT, R0.reuse, R8, PT ;  /* 0x000000080000720c */ /* 0x040fe20003f44070 */
[----:B------:R-:W-:Y:S01]  /*4360*/  @!P3 IMAD.MOV R11, RZ, RZ, -R11 ;  /* 0x000000ffff0bb224 */ /* 0x000fe200078e0a0b */
[C---:B------:R-:W-:Y:S01]  /*4370*/  ISETP.GT.U32.AND P0, PT, R0.reuse, R6, PT ;  /* 0x000000060000720c */ /* 0x040fe20003f04070 */
[----:B------:R-:W5:Y:S01]  /*4380*/  LDL.LU R18, [R1+0x14] ;  /* 0x0000140001127983 */ /* 0x000f620000300800 */
[C---:B------:R-:W-:Y:S02]  /*4390*/  ISETP.GT.U32.AND P6, PT, R0.reuse, R5, PT ;  /* 0x000000050000720c */ /* 0x040fe40003fc4070 */
[----:B------:R-:W-:-:S02]  /*43a0*/  ISETP.GT.U32.AND P3, PT, R0, R2, PT ;  /* 0x000000020000720c */ /* 0x000fc40003f64070 */
[----:B------:R-:W-:Y:S01]  /*43b0*/  ISETP.GE.AND P1, PT, R17, RZ, PT ;  /* 0x000000ff1100720c */ /* 0x000fe20003f26270 */
[--C-:B------:R-:W-:Y:S01]  /*43c0*/  @!P5 IMAD.IADD R7, R7, 0x1, -R0.reuse ;  /* 0x000000010707d824 */ /* 0x100fe200078e0a00 */
[----:B------:R-:W2:Y:S01]  /*43d0*/  LDL.LU R17, [R1+0x10] ;  /* 0x0000100001117983 */ /* 0x000ea20000300800 */
[--C-:B------:R-:W-:Y:S01]  /*43e0*/  @!P4 IMAD.IADD R4, R4, 0x1, -R0.reuse ;  /* 0x000000010404c824 */ /* 0x100fe200078e0a00 */
[----:B------:R-:W-:Y:S01]  /*43f0*/  ISETP.GE.AND P4, PT, R16, RZ, PT ;  /* 0x000000ff1000720c */ /* 0x000fe20003f86270 */
[--C-:B------:R-:W-:Y:S01]  /*4400*/  @!P2 IMAD.IADD R8, R8, 0x1, -R0.reuse ;  /* 0x000000010808a824 */ /* 0x100fe200078e0a00 */
[----:B------:R-:W-:Y:S01]  /*4410*/  ISETP.GE.AND P2, PT, R15, RZ, PT ;  /* 0x000000ff0f00720c */ /* 0x000fe20003f46270 */
[----:B------:R-:W3:Y:S01]  /*4420*/  LDL.LU R16, [R1+0xc] ;  /* 0x00000c0001107983 */ /* 0x000ee20000300800 */
[----:B------:R-:W-:Y:S01]  /*4430*/  ISETP.GE.AND P5, PT, R61, RZ, PT ;  /* 0x000000ff3d00720c */ /* 0x000fe20003fa6270 */
[--C-:B------:R-:W-:Y:S01]  /*4440*/  @!P0 IMAD.IADD R6, R6, 0x1, -R0.reuse ;  /* 0x0000000106068824 */ /* 0x100fe200078e0a00 */
[----:B------:R-:W-:Y:S01]  /*4450*/  ISETP.GE.AND P0, PT, R23, RZ, PT ;  /* 0x000000ff1700720c */ /* 0x000fe20003f06270 */
[----:B------:R-:W4:Y:S01]  /*4460*/  LDL.LU R15, [R1+0x4] ;  /* 0x00000400010f7983 */ /* 0x000f220000300800 */
[--C-:B------:R-:W-:Y:S01]  /*4470*/  @!P6 IMAD.IADD R5, R5, 0x1, -R0.reuse ;  /* 0x000000010505e824 */ /* 0x100fe200078e0a00 */
[----:B------:R-:W-:Y:S01]  /*4480*/  ISETP.GE.AND P6, PT, R22, RZ, PT ;  /* 0x000000ff1600720c */ /* 0x000fe20003fc6270 */
[----:B------:R-:W-:Y:S01]  /*4490*/  @!P3 IMAD.IADD R2, R2, 0x1, -R0 ;  /* 0x000000010202b824 */ /* 0x000fe200078e0a00 */
[----:B------:R-:W4:Y:S01]  /*44a0*/  LDL.LU R61, [R1] ;  /* 0x00000000013d7983 */ /* 0x000f220000300800 */
[----:B------:R-:W-:-:S03]  /*44b0*/  ISETP.GE.AND P3, PT, R3, RZ, PT ;  /* 0x000000ff0300720c */ /* 0x000fc60003f66270 */
[----:B------:R-:W4:Y:S04]  /*44c0*/  LDL.LU R23, [R1+0x19c0] ;  /* 0x0019c00001177983 */ /* 0x000f280000300800 */
[----:B------:R-:W4:Y:S04]  /*44d0*/  LDL.LU R22, [R1+0x19bc] ;  /* 0x0019bc0001167983 */ /* 0x000f280000300800 */
[----:B------:R-:W5:Y:S01]  /*44e0*/  LDL.LU R3, [R1+0x19b8] ;  /* 0x0019b80001037983 */ /* 0x000f620000300800 */
[----:B------:R-:W1:Y:S01]  /*44f0*/  S2R R21, SR_TID.X ;  /* 0x0000000000157919 */ /* 0x000e620000002100 */
[----:B------:R-:W-:Y:S01]  /*4500*/  @!P1 IMAD.MOV R10, RZ, RZ, -R10 ;  /* 0x000000ffff0a9224 */ /* 0x000fe200078e0a0a */
[----:B------:R-:W-:Y:S01]  /*4510*/  ISETP.GT.U32.AND P1, PT, R0, R4, PT ;  /* 0x000000040000720c */ /* 0x000fe20003f24070 */
[----:B------:R-:W-:Y:S01]  /*4520*/  @!P4 IMAD.MOV R9, RZ, RZ, -R9 ;  /* 0x000000ffff09c224 */ /* 0x000fe200078e0a09 */
[----:B------:R-:W-:-:S11]  /*4530*/  ISETP.GE.AND P4, PT, R20, RZ, PT ;  /* 0x000000ff1400720c */ /* 0x000fd60003f86270 */
[----:B------:R-:W-:Y:S01]  /*4540*/  @!P1 IMAD.IADD R4, R4, 0x1, -R0 ;  /* 0x0000000104049824 */ /* 0x000fe200078e0a00 */
[----:B-1----:R-:W-:-:S05]  /*4550*/  LOP3.LUT R21, R21, 0x1f, RZ, 0xc0, !PT ;  /* 0x0000001f15157812 */ /* 0x002fca00078ec0ff */
[----:B0-----:R-:W-:-:S04]  /*4560*/  IMAD R21, R21, R19, RZ ;  /* 0x0000001315157224 */ /* 0x001fc800078e02ff */
[C---:B------:R-:W-:Y:S02]  /*4570*/  IMAD R0, R19.reuse, 0x20, R21 ;  /* 0x0000002013007824 */ /* 0x040fe400078e0215 */
[----:B------:R-:W4:Y:S02]  /*4580*/  LDL.LU R21, [R1+0x19b4] ;  /* 0x0019b40001157983 */ /* 0x000f240000300800 */
[----:B------:R-:W-:Y:S02]  /*4590*/  IMAD R19, R19, 0x20, R0 ;  /* 0x0000002013137824 */ /* 0x000fe400078e0200 */
[----:B------:R-:W4:Y:S04]  /*45a0*/  LDL.LU R20, [R1+0x19b0] ;  /* 0x0019b00001147983 */ /* 0x000f280000300800 */
[----:B------:R-:W4:Y:S01]  /*45b0*/  LDL.LU R19, [R1+0x19ac] ;  /* 0x0019ac0001137983 */ /* 0x000f220000300800 */
[----:B-----5:R-:W-:-:S02]  /*45c0*/  ISETP.NE.AND P1, PT, R3, RZ, PT ;  /* 0x000000ff0300720c */ /* 0x020fc40003f25270 */
[----:B------:R-:W-:-:S04]  /*45d0*/  LOP3.LUT R3, RZ, R3, RZ, 0x33, !PT ;  /* 0x00000003ff037212 */ /* 0x000fc800078e33ff */
[C---:B------:R-:W-:Y:S02]  /*45e0*/  SEL R18, R3.reuse, R18, !P1 ;  /* 0x0000001203127207 */ /* 0x040fe40004800000 */
[C---:B--2---:R-:W-:Y:S02]  /*45f0*/  SEL R17, R3.reuse, R17, !P1 ;  /* 0x0000001103117207 */ /* 0x044fe40004800000 */
[C---:B---3--:R-:W-:Y:S01]  /*4600*/  SEL R16, R3.reuse, R16, !P1 ;  /* 0x0000001003107207 */ /* 0x048fe20004800000 */
[----:B------:R0:W-:Y:S01]  /*4610*/  STL [R1+0x30], R18 ;  /* 0x0000301201007387 */ /* 0x0001e20000100800 */
[C---:B----4-:R-:W-:Y:S02]  /*4620*/  SEL R15, R3.reuse, R15, !P1 ;  /* 0x0000000f030f7207 */ /* 0x050fe40004800000 */
[----:B------:R-:W-:Y:S01]  /*4630*/  SEL R61, R3, R61, !P1 ;  /* 0x0000003d033d7207 */ /* 0x000fe20004800000 */
[----:B0-----:R-:W2:Y:S04]  /*4640*/  LDL.LU R18, [R1+0x19a8] ;  /* 0x0019a80001127983 */ /* 0x001ea80000300800 */
[----:B------:R0:W-:Y:S04]  /*4650*/  STL [R1+0x2c], R17 ;  /* 0x00002c1101007387 */ /* 0x0001e80000100800 */
[----:B0-----:R-:W3:Y:S04]  /*4660*/  LDL.LU R17, [R1+0x19a4] ;  /* 0x0019a40001117983 */ /* 0x001ee80000300800 */
[----:B------:R0:W-:Y:S04]  /*4670*/  STL [R1+0x28], R16 ;  /* 0x0000281001007387 */ /* 0x0001e80000100800 */
[----:B0-----:R-:W4:Y:S04]  /*4680*/  LDL.LU R16, [R1+0x19a0] ;  /* 0x0019a00001107983 */ /* 0x001f280000300800 */
[----:B------:R0:W-:Y:S04]  /*4690*/  STL [R1+0x24], R15 ;  /* 0x0000240f01007387 */ /* 0x0001e80000100800 */
[----:B0-----:R-:W5:Y:S04]  /*46a0*/  LDL.LU R15, [R1+0x199c] ;  /* 0x00199c00010f7983 */ /* 0x001f680000300800 */
[----:B------:R0:W-:Y:S04]  /*46b0*/  STL [R1+0x20], R61 ;  /* 0x0000203d01007387 */ /* 0x0001e80000100800 */
[----:B0-----:R-:W2:Y:S01]  /*46c0*/  LDL.LU R61, [R1+0x1998] ;  /* 0x00199800013d7983 */ /* 0x001ea20000300800 */
[----:B------:R-:W-:-:S02]  /*46d0*/  @!P0 IMAD.MOV R6, RZ, RZ, -R6 ;  /* 0x000000ffff068224 */ /* 0x000fc400078e0a06 */
[----:B------:R-:W-:Y:S02]  /*46e0*/  @!P2 IMAD.MOV R8, RZ, RZ, -R8 ;  /* 0x000000ffff08a224 */ /* 0x000fe400078e0a08 */
[----:B------:R-:W-:Y:S02]  /*46f0*/  @!P5 IMAD.MOV R7, RZ, RZ, -R7 ;  /* 0x000000ffff07d224 */ /* 0x000fe400078e0a07 */
[----:B------:R-:W-:Y:S02]  /*4700*/  @!P6 IMAD.MOV R5, RZ, RZ, -R5 ;  /* 0x000000ffff05e224 */ /* 0x000fe400078e0a05 */
[----:B------:R-:W-:Y:S02]  /*4710*/  @!P3 IMAD.MOV R2, RZ, RZ, -R2 ;  /* 0x000000ffff02b224 */ /* 0x000fe400078e0a02 */
[----:B------:R-:W-:Y:S01]  /*4720*/  @!P4 IMAD.MOV R4, RZ, RZ, -R4 ;  /* 0x000000ffff04c224 */ /* 0x000fe200078e0a04 */
[C---:B------:R-:W-:Y:S02]  /*4730*/  SEL R22, R3.reuse, R22, !P1 ;  /* 0x0000001603167207 */ /* 0x040fe40004800000 */
[----:B------:R-:W-:-:S02]  /*4740*/  SEL R23, R3, R23, !P1 ;  /* 0x0000001703177207 */ /* 0x000fc40004800000 */
[C---:B------:R-:W-:Y:S02]  /*4750*/  SEL R24, R3.reuse, R24, !P1 ;  /* 0x0000001803187207 */ /* 0x040fe40004800000 */
[C---:B------:R-:W-:Y:S02]  /*4760*/  SEL R25, R3.reuse, R25, !P1 ;  /* 0x0000001903197207 */ /* 0x040fe40004800000 */
[C---:B------:R-:W-:Y:S02]  /*4770*/  SEL R26, R3.reuse, R26, !P1 ;  /* 0x0000001a031a7207 */ /* 0x040fe40004800000 */
[C---:B------:R-:W-:Y:S02]  /*4780*/  SEL R27, R3.reuse, R27, !P1 ;  /* 0x0000001b031b7207 */ /* 0x040fe40004800000 */
        /* <DEDUP_REMOVED lines=41> */
[C---:B----4-:R-:W-:Y:S02]  /*4a20*/  SEL R16, R3.reuse, R16, !P1 ;  /* 0x0000001003107207 */ /* 0x050fe40004800000 */
[----:B--2---:R-:W-:-:S05]  /*4a30*/  SEL R61, R3, R61, !P1 ;  /* 0x0000003d033d7207 */ /* 0x004fca0004800000 */
[----:B------:R5:W-:Y:S02]  /*4a40*/  STL [R1+0x1c], R61 ;  /* 0x00001c3d01007387 */ /* 0x000be40000100800 */
[C---:B-----5:R-:W-:Y:S02]  /*4a50*/  SEL R61, R3.reuse, R15, !P1 ;  /* 0x0000000f033d7207 */ /* 0x060fe40004800000 */
[C---:B---3--:R-:W-:Y:S02]  /*4a60*/  SEL R15, R3.reuse, R17, !P1 ;  /* 0x00000011030f7207 */ /* 0x048fe40004800000 */
[C---:B------:R-:W-:Y:S01]  /*4a70*/  SEL R17, R3.reuse, R18, !P1 ;  /* 0x0000001203117207 */ /* 0x040fe20004800000 */
[----:B------:R0:W-:Y:S04]  /*4a80*/  STL [R1+0x18], R61 ;  /* 0x0000183d01007387 */ /* 0x0001e80000100800 */
[----:B------:R1:W-:Y:S04]  /*4a90*/  STL [R1+0x14], R16 ;  /* 0x0000141001007387 */ /* 0x0003e80000100800 */
[----:B------:R2:W-:Y:S01]  /*4aa0*/  STL [R1+0x10], R15 ;  /* 0x0000100f01007387 */ /* 0x0005e20000100800 */
[----:B0-----:R-:W-:-:S02]  /*4ab0*/  SEL R61, R3, R21, !P1 ;  /* 0x00000015033d7207 */ /* 0x001fc40004800000 */
[C---:B-1----:R-:W-:Y:S01]  /*4ac0*/  SEL R16, R3.reuse, R19, !P1 ;  /* 0x0000001303107207 */ /* 0x042fe20004800000 */
[----:B------:R0:W-:Y:S01]  /*4ad0*/  STL [R1+0xc], R17 ;  /* 0x00000c1101007387 */ /* 0x0001e20000100800 */
[----:B--2---:R-:W-:-:S03]  /*4ae0*/  SEL R15, R3, R20, !P1 ;  /* 0x00000014030f7207 */ /* 0x004fc60004800000 */
[----:B------:R-:W-:Y:S04]  /*4af0*/  STL [R1+0x4], R16 ;  /* 0x0000041001007387 */ /* 0x000fe80000100800 */
[----:B------:R-:W-:Y:S01]  /*4b00*/  STL [R1+0x198c], R61 ;  /* 0x00198c3d01007387 */ /* 0x000fe20000100800 */
[----:B0-----:R-:W0:Y:S03]  /*4b10*/  LDC R17, c[0x0][0x23c] ;  /* 0x00008f00ff117b82 */ /* 0x001e260000000800 */
[----:B------:R1:W-:Y:S02]  /*4b20*/  STL [R1], R15 ;  /* 0x0000000f01007387 */ /* 0x0003e40000100800 */
[----:B-1----:R-:W1:Y:S01]  /*4b30*/  S2R R15, SR_TID.X ;  /* 0x00000000000f7919 */ /* 0x002e620000002100 */
[----:B------:R-:W-:-:S02]  /*4b40*/  SEL R18, R3, R6, !P1 ;  /* 0x0000000603127207 */ /* 0x000fc40004800000 */
[C---:B------:R-:W-:Y:S02]  /*4b50*/  SEL R19, R3.reuse, R5, !P1 ;  /* 0x0000000503137207 */ /* 0x040fe40004800000 */
[----:B------:R-:W-:Y:S01]  /*4b60*/  SEL R20, R3, R2, !P1 ;  /* 0x0000000203147207 */ /* 0x000fe20004800000 */
[----:B0-----:R-:W-:Y:S01]  /*4b70*/  IMAD R16, R17, 0x20, R0 ;  /* 0x0000002011107824 */ /* 0x001fe200078e0200 */
[----:B------:R-:W-:Y:S02]  /*4b80*/  SEL R21, R3, R4, !P1 ;  /* 0x0000000403157207 */ /* 0x000fe40004800000 */
[----:B------:R-:W-:Y:S01]  /*4b90*/  IADD3 R5, P1, R0, UR6, RZ ;  /* 0x0000000600057c10 */ /* 0x000fe2000ff3e0ff */
[----:B------:R-:W-:Y:S01]  /*4ba0*/  STL [R1+0x1990], R22 ;  /* 0x0019901601007387 */ /* 0x000fe20000100800 */
[----:B------:R-:W-:Y:S02]  /*4bb0*/  IADD3 R3, P2, R16, UR6, RZ ;  /* 0x0000000610037c10 */ /* 0x000fe4000ff5e0ff */
[----:B-1----:R-:W-:-:S05]  /*4bc0*/  LOP3.LUT R15, R15, 0x1f, RZ, 0xc0, !PT ;  /* 0x0000001f0f0f7812 */ /* 0x002fca00078ec0ff */
[----:B------:R-:W-:Y:S02]  /*4bd0*/  IMAD R15, R15, R17, RZ ;  /* 0x000000110f0f7224 */ /* 0x000fe400078e02ff */
[----:B------:R-:W-:-:S03]  /*4be0*/  IMAD R17, R17, 0x20, R16 ;  /* 0x0000002011117824 */ /* 0x000fc600078e0210 */
[----:B------:R-:W-:Y:S01]  /*4bf0*/  IADD3 R6, P0, R15, UR6, RZ ;  /* 0x000000060f067c10 */ /* 0x000fe2000ff1e0ff */
[----:B------:R-:W-:Y:S01]  /*4c00*/  STL [R1+0x1994], R23 ;  /* 0x0019941701007387 */ /* 0x000fe20000100800 */
[----:B------:R-:W-:Y:S01]  /*4c10*/  IADD3 R2, P3, R17, UR6, RZ ;  /* 0x0000000611027c10 */ /* 0x000fe2000ff7e0ff */
[----:B------:R-:W-:Y:S01]  /*4c20*/  IMAD R34, R34, UR35, RZ ;  /* 0x0000002322227c24 */ /* 0x000fe2000f8e02ff */
[----:B------:R-:W-:Y:S01]  /*4c30*/  LEA.HI.X.SX32 R4, R15, UR7, 0x1, P0 ;  /* 0x000000070f047c11 */ /* 0x000fe200080f0eff */
[----:B------:R-:W-:Y:S01]  /*4c40*/  STL [R1+0x1960], R6 ;  /* 0x0019600601007387 */ /* 0x000fe20000100800 */
[----:B------:R-:W-:Y:S01]  /*4c50*/  LEA.HI.X.SX32 R15, R0, UR7, 0x1, P1 ;  /* 0x00000007000f7c11 */ /* 0x000fe200088f0eff */
[----:B------:R-:W-:Y:S01]  /*4c60*/  IMAD R39, R39, UR35, RZ ;  /* 0x0000002327277c24 */ /* 0x000fe2000f8e02ff */
[----:B------:R-:W-:Y:S01]  /*4c70*/  LEA.HI.X.SX32 R16, R16, UR7, 0x1, P2 ;  /* 0x0000000710107c11 */ /* 0x000fe200090f0eff */
[----:B------:R-:W-:Y:S01]  /*4c80*/  STL [R1+0x1964], R5 ;  /* 0x0019640501007387 */ /* 0x000fe20000100800 */
[----:B------:R-:W-:Y:S01]  /*4c90*/  IMAD R45, R45, UR35, RZ ;  /* 0x000000232d2d7c24 */ /* 0x000fe2000f8e02ff */
[----:B------:R-:W-:-:S02]  /*4ca0*/  UIMAD UR61, UR45, 0x7f, URZ ;  /* 0x0000007f2d3d78a4 */ /* 0x000fc4000f8e023f */
[----:B------:R-:W-:Y:S01]  /*4cb0*/  STL [R1+0x1968], R3 ;  /* 0x0019680301007387 */ /* 0x000fe20000100800 */
[----:B------:R-:W-:Y:S01]  /*4cc0*/  IMAD R50, R50, UR35, RZ ;  /* 0x0000002332327c24 */ /* 0x000fe2000f8e02ff */
[----:B------:R-:W-:Y:S02]  /*4cd0*/  UIMAD UR26, UR26, 0x3a, URZ ;  /* 0x0000003a1a1a78a4 */ /* 0x000fe4000f8e023f */
[----:B------:R-:W-:Y:S01]  /*4ce0*/  STL [R1+0x196c], R2 ;  /* 0x00196c0201007387 */ /* 0x000fe20000100800 */
[----:B------:R-:W-:Y:S01]  /*4cf0*/  IMAD R56, R56, UR35, RZ ;  /* 0x0000002338387c24 */ /* 0x000fe2000f8e02ff */
[----:B------:R-:W-:Y:S02]  /*4d00*/  UIMAD UR22, UR22, 0x39, URZ ;  /* 0x00000039161678a4 */ /* 0x000fe4000f8e023f */
[----:B------:R0:W-:Y:S01]  /*4d10*/  STL [R1+0x1954], R4 ;  /* 0x0019540401007387 */ /* 0x0001e20000100800 */
[----:B------:R-:W-:Y:S02]  /*4d20*/  UIMAD UR20, UR20, 0x38, URZ ;  /* 0x00000038141478a4 */ /* 0x000fe4000f8e023f */
[----:B------:R-:W-:Y:S01]  /*4d30*/  UIMAD UR16, UR16, 0x37, URZ ;  /* 0x00000037101078a4 */ /* 0x000fe2000f8e023f */
[----:B------:R1:W-:Y:S01]  /*4d40*/  STL [R1+0x1958], R15 ;  /* 0x0019580f01007387 */ /* 0x0003e20000100800 */
[----:B------:R-:W-:-:S02]  /*4d50*/  UIMAD UR24, UR24, 0x36, URZ ;  /* 0x00000036181878a4 */ /* 0x000fc4000f8e023f */
[----:B------:R-:W-:Y:S02]  /*4d60*/  UIMAD UR12, UR12, 0x35, URZ ;  /* 0x000000350c0c78a4 */ /* 0x000fe4000f8e023f */
[----:B------:R-:W-:Y:S01]  /*4d70*/  UIMAD UR11, UR11, 0x34, URZ ;  /* 0x000000340b0b78a4 */ /* 0x000fe2000f8e023f */
[----:B0-----:R-:W2:Y:S01]  /*4d80*/  LDL.LU R4, [R1+0x30] ;  /* 0x0000300001047983 */ /* 0x001ea20000300800 */
[----:B------:R-:W-:Y:S02]  /*4d90*/  UIMAD UR18, UR18, 0x33, URZ ;  /* 0x00000033121278a4 */ /* 0x000fe4000f8e023f */
[----:B------:R-:W-:Y:S01]  /*4da0*/  UIMAD UR5, UR5, 0x32, URZ ;  /* 0x00000032050578a4 */ /* 0x000fe2000f8e023f */
[----:B------:R-:W3:Y:S01]  /*4db0*/  LDL.LU R23, [R1+0x2c] ;  /* 0x00002c0001177983 */ /* 0x000ee20000300800 */
[----:B------:R-:W-:Y:S02]  /*4dc0*/  UIMAD UR10, UR10, 0x31, URZ ;  /* 0x000000310a0a78a4 */ /* 0x000fe4000f8e023f */
[----:B------:R-:W-:Y:S01]  /*4dd0*/  UIMAD UR27, UR27, 0x30, URZ ;  /* 0x000000301b1b78a4 */ /* 0x000fe2000f8e023f */
[----:B------:R-:W4:Y:S01]  /*4de0*/  LDL.LU R22, [R1+0x28] ;  /* 0x0000280001167983 */ /* 0x000f220000300800 */
[----:B------:R-:W-:-:S02]  /*4df0*/  UIMAD UR53, UR53, 0x2f, URZ ;  /* 0x0000002f353578a4 */ /* 0x000fc4000f8e023f */
[----:B------:R-:W-:Y:S01]  /*4e00*/  UIMAD UR37, UR37, 0x2e, URZ ;  /* 0x0000002e252578a4 */ /* 0x000fe2000f8e023f */
[----:B------:R-:W5:Y:S01]  /*4e10*/  LDL.LU R61, [R1+0x24] ;  /* 0x00002400013d7983 */ /* 0x000f620000300800 */
[----:B------:R-:W-:Y:S01]  /*4e20*/  LEA.HI.X.SX32 R17, R17, UR7, 0x1, P3 ;  /* 0x0000000711117c11 */ /* 0x000fe200098f0eff */
[----:B------:R-:W-:Y:S01]  /*4e30*/  ULDC UR7, c[0x0][0x238] ;  /* 0x00008e0000077ab9 */ /* 0x000fe20000000800 */
[----:B------:R-:W-:Y:S01]  /*4e40*/  UIMAD UR19, UR19, 0x2d, URZ ;  /* 0x0000002d131378a4 */ /* 0x000fe2000f8e023f */
[----:B-1----:R-:W2:Y:S01]  /*4e50*/  LDL.LU R15, [R1+0x18] ;  /* 0x00001800010f7983 */ /* 0x002ea20000300800 */
[----:B------:R-:W-:Y:S02]  /*4e60*/  UIMAD UR57, UR57, 0x2c, URZ ;  /* 0x0000002c393978a4 */ /* 0x000fe4000f8e023f */
[----:B------:R-:W-:Y:S01]  /*4e70*/  UIMAD UR49, UR49, 0x2b, URZ ;  /* 0x0000002b313178a4 */ /* 0x000fe2000f8e023f */
[----:B------:R-:W2:Y:S01]  /*4e80*/  LDL.LU R0, [R1+0x14] ;  /* 0x0000140001007983 */ /* 0x000ea20000300800 */
[----:B------:R-:W-:-:S02]  /*4e90*/  UIMAD UR41, UR41, 0x2a, URZ ;  /* 0x0000002a292978a4 */ /* 0x000fc4000f8e023f */
[----:B------:R-:W-:Y:S01]  /*4ea0*/  UIMAD UR29, UR29, 0x29, URZ ;  /* 0x000000291d1d78a4 */ /* 0x000fe2000f8e023f */
[----:B------:R-:W2:Y:S01]  /*4eb0*/  LDL.LU R2, [R1+0x10] ;  /* 0x0000100001027983 */ /* 0x000ea20000300800 */
[----:B------:R-:W-:Y:S02]  /*4ec0*/  UIMAD UR23, UR23, 0x28, URZ ;  /* 0x00000028171778a4 */ /* 0x000fe4000f8e023f */
[----:B------:R-:W-:Y:S01]  /*4ed0*/  UIMAD UR15, UR15, 0x27, URZ ;  /* 0x000000270f0f78a4 */ /* 0x000fe2000f8e023f */
[----:B------:R-:W2:Y:S01]  /*4ee0*/  LDL.LU R3, [R1+0xc] ;  /* 0x00000c0001037983 */ /* 0x000ea20000300800 */
[----:B------:R-:W-:Y:S02]  /*4ef0*/  UIMAD UR59, UR59, 0x26, URZ ;  /* 0x000000263b3b78a4 */ /* 0x000fe4000f8e023f */
[----:B------:R-:W-:Y:S01]  /*4f00*/  UIMAD UR55, UR55, 0x25, URZ ;  /* 0x00000025373778a4 */ /* 0x000fe2000f8e023f */
[----:B------:R-:W2:Y:S01]  /*4f10*/  LDL.LU R5, [R1+0x4] ;  /* 0x0000040001057983 */ /* 0x000ea20000300800 */
[----:B------:R-:W-:-:S02]  /*4f20*/  UIMAD UR51, UR51, 0x24, URZ ;  /* 0x00000024333378a4 */ /* 0x000fc4000f8e023f */
[----:B------:R-:W-:Y:S01]  /*4f30*/  UIMAD UR47, UR47, 0x23, URZ ;  /* 0x000000232f2f78a4 */ /* 0x000fe2000f8e023f */
[----:B------:R-:W2:Y:S01]  /*4f40*/  LDL.LU R6, [R1] ;  /* 0x0000000001067983 */ /* 0x000ea20000300800 */
[----:B------:R-:W-:Y:S02]  /*4f50*/  UIMAD UR43, UR43, 0x22, URZ ;  /* 0x000000222b2b78a4 */ /* 0x000fe4000f8e023f */
[----:B------:R-:W-:Y:S01]  /*4f60*/  UIMAD UR39, UR39, 0x21, URZ ;  /* 0x00000021272778a4 */ /* 0x000fe2000f8e023f */
[----:B------:R0:W-:Y:S01]  /*4f70*/  STL [R1+0x195c], R16 ;  /* 0x00195c1001007387 */ /* 0x0001e20000100800 */
[----:B------:R-:W-:Y:S02]  /*4f80*/  USHF.L.U32 UR31, UR31, 0x5, URZ ;  /* 0x000000051f1f7899 */ /* 0x000fe4000800063f */
[----:B------:R-:W-:Y:S02]  /*4f90*/  UIMAD UR28, UR28, 0x1f, URZ ;  /* 0x0000001f1c1c78a4 */ /* 0x000fe4000f8e023f */
[----:B------:R-:W-:-:S02]  /*4fa0*/  UIMAD UR25, UR25, 0x1e, URZ ;  /* 0x0000001e191978a4 */ /* 0x000fc4000f8e023f */
[----:B------:R-:W-:Y:S02]  /*4fb0*/  UIMAD UR21, UR21, 0x1d, URZ ;  /* 0x0000001d151578a4 */ /* 0x000fe4000f8e023f */
[----:B------:R-:W-:Y:S01]  /*4fc0*/  UIMAD UR17, UR17, 0x1c, URZ ;  /* 0x0000001c111178a4 */ /* 0x000fe2000f8e023f */
[----:B0-----:R-:W2:Y:S01]  /*4fd0*/  LDL.LU R16, [R1+0x1c] ;  /* 0x00001c0001107983 */ /* 0x001ea20000300800 */
[----:B------:R-:W-:Y:S02]  /*4fe0*/  UIMAD UR13, UR13, 0x1b, URZ ;  /* 0x0000001b0d0d78a4 */ /* 0x000fe4000f8e023f */
[----:B------:R-:W-:Y:S01]  /*4ff0*/  UIMAD UR9, UR9, 0x1a, URZ ;  /* 0x0000001a090978a4 */ /* 0x000fe2000f8e023f */
[----:B------:R0:W-:Y:S01]  /*5000*/  STL [R1+0x1970], R17 ;  /* 0x0019701101007387 */ /* 0x0001e20000100800 */
[----:B------:R-:W-:Y:S01]  /*5010*/  UIMAD UR8, UR8, 0x19, URZ ;  /* 0x00000019080878a4 */ /* 0x000fe2000f8e023f */
[----:B------:R-:W-:Y:S02]  /*5020*/  ULDC UR6, c[0x0][0x238] ;  /* 0x00008e0000067ab9 */ /* 0x000fe40000000800 */
[----:B0-----:R-:W2:Y:S01]  /*5030*/  LDL.LU R17, [R1+0x20] ;  /* 0x0000200001117983 */ /* 0x001ea20000300800 */
[----:B---3--:R-:W-:-:S02]  /*5040*/  IMAD R23, R23, UR35, RZ ;  /* 0x0000002317177c24 */ /* 0x008fc4000f8e02ff */
[----:B----4-:R-:W-:-:S03]  /*5050*/  IMAD R22, R22, UR35, RZ ;  /* 0x0000002316167c24 */ /* 0x010fc6000f8e02ff */
[----:B------:R0:W-:Y:S04]  /*5060*/  STL [R1+0x2c], R23 ;  /* 0x00002c1701007387 */ /* 0x0001e80000100800 */
[----:B0-----:R-:W3:Y:S04]  /*5070*/  LDL.LU R23, [R1+0x1994] ;  /* 0x0019940001177983 */ /* 0x001ee80000300800 */
[----:B------:R0:W-:Y:S04]  /*5080*/  STL [R1+0x28], R22 ;  /* 0x0000281601007387 */ /* 0x0001e80000100800 */
[----:B0-----:R-:W4:Y:S01]  /*5090*/  LDL.LU R22, [R1+0x1990] ;  /* 0x0019900001167983 */ /* 0x001f220000300800 */
[----:B-----5:R-:W-:-:S05]  /*50a0*/  IMAD R61, R61, UR35, RZ ;  /* 0x000000233d3d7c24 */ /* 0x020fca000f8e02ff */
[----:B------:R0:W-:Y:S01]  /*50b0*/  STL [R1+0x24], R61 ;  /* 0x0000243d01007387 */ /* 0x0001e20000100800 */
[----:B--2---:R-:W-:-:S03]  /*50c0*/  IMAD R3, R3, UR35, RZ ;  /* 0x0000002303037c24 */ /* 0x004fc6000f8e02ff */
[----:B0-----:R-:W2:Y:S01]  /*50d0*/  LDL.LU R61, [R1+0x198c] ;  /* 0x00198c00013d7983 */ /* 0x001ea20000300800 */
[----:B------:R-:W-:-:S05]  /*50e0*/  IMAD R17, R17, UR35, RZ ;  /* 0x0000002311117c24 */ /* 0x000fca000f8e02ff */
[----:B------:R0:W-:Y:S02]  /*50f0*/  STL [R1+0x20], R17 ;  /* 0x0000201101007387 */ /* 0x0001e40000100800 */
[----:B0-----:R-:W-:Y:S02]  /*5100*/  IMAD R17, R16, UR35, RZ ;  /* 0x0000002310117c24 */ /* 0x001fe4000f8e02ff */
[----:B------:R-:W-:Y:S02]  /*5110*/  IMAD R16, R15, UR35, RZ ;  /* 0x000000230f107c24 */ /* 0x000fe4000f8e02ff */
[----:B------:R-:W-:Y:S02]  /*5120*/  IMAD R15, R0, UR35, RZ ;  /* 0x00000023000f7c24 */ /* 0x000fe4000f8e02ff */
[----:B------:R-:W-:Y:S01]  /*5130*/  IMAD R0, R2, UR35, RZ ;  /* 0x0000002302007c24 */ /* 0x000fe2000f8e02ff */
[----:B------:R-:W-:Y:S01]  /*5140*/  STL [R1+0x1c], R17 ;  /* 0x00001c1101007387 */ /* 0x000fe20000100800 */
[----:B------:R-:W-:-:S03]  /*5150*/  IMAD R2, R5, UR35, RZ ;  /* 0x0000002305027c24 */ /* 0x000fc6000f8e02ff */
[----:B------:R-:W-:Y:S04]  /*5160*/  STL [R1+0x18], R16 ;  /* 0x0000181001007387 */ /* 0x000fe80000100800 */
[----:B------:R-:W-:Y:S04]  /*5170*/  STL [R1+0x14], R15 ;  /* 0x0000140f01007387 */ /* 0x000fe80000100800 */
[----:B------:R0:W-:Y:S04]  /*5180*/  STL [R1+0x10], R0 ;  /* 0x0000100001007387 */ /* 0x0001e80000100800 */
[----:B------:R-:W-:Y:S01]  /*5190*/  STL [R1+0xc], R3 ;  /* 0x00000c0301007387 */ /* 0x000fe20000100800 */
[----:B0-----:R-:W-:-:S03]  /*51a0*/  IMAD R0, R6, UR35, RZ ;  /* 0x0000002306007c24 */ /* 0x001fc6000f8e02ff */
[----:B------:R-:W-:Y:S04]  /*51b0*/  STL [R1+0x4], R2 ;  /* 0x0000040201007387 */ /* 0x000fe80000100800 */
[----:B------:R0:W-:Y:S02]  /*51c0*/  STL [R1], R0 ;  /* 0x0000000001007387 */ /* 0x0001e40000100800 */
[----:B0-----:R-:W-:Y:S02]  /*51d0*/  IMAD R0, R24, UR35, RZ ;  /* 0x0000002318007c24 */ /* 0x001fe4000f8e02ff */
[----:B---3--:R-:W-:Y:S02]  /*51e0*/  IMAD R2, R23, UR35, RZ ;  /* 0x0000002317027c24 */ /* 0x008fe4000f8e02ff */
[----:B----4-:R-:W-:-:S05]  /*51f0*/  IMAD R3, R22, UR35, RZ ;  /* 0x0000002316037c24 */ /* 0x010fca000f8e02ff */
[----:B------:R0:W-:Y:S04]  /*5200*/  STL [R1+0x30], R3 ;  /* 0x0000300301007387 */ /* 0x0001e80000100800 */
[----:B------:R1:W-:Y:S04]  /*5210*/  STL [R1+0x34], R2 ;  /* 0x0000340201007387 */ /* 0x0003e80000100800 */
[----:B------:R3:W-:Y:S01]  /*5220*/  STL [R1+0x38], R0 ;  /* 0x0000380001007387 */ /* 0x0007e20000100800 */
[----:B0-----:R-:W-:Y:S02]  /*5230*/  IMAD R3, R25, UR35, RZ ;  /* 0x0000002319037c24 */ /* 0x001fe4000f8e02ff */
[----:B-1----:R-:W-:-:S03]  /*5240*/  IMAD R2, R26, UR35, RZ ;  /* 0x000000231a027c24 */ /* 0x002fc6000f8e02ff */
[----:B------:R0:W-:Y:S01]  /*5250*/  STL [R1+0x3c], R3 ;  /* 0x00003c0301007387 */ /* 0x0001e20000100800 */
[----:B---3--:R-:W-:-:S03]  /*5260*/  IMAD R0, R27, UR35, RZ ;  /* 0x000000231b007c24 */ /* 0x008fc6000f8e02ff */
        /* <DEDUP_REMOVED lines=15> */
[----:B-1----:R-:W-:Y:S02]  /*5360*/  IMAD R2, R35, UR35, RZ ;  /* 0x0000002323027c24 */ /* 0x002fe4000f8e02ff */
[----:B---3--:R-:W-:-:S03]  /*5370*/  IMAD R0, R37, UR35, RZ ;  /* 0x0000002325007c24 */ /* 0x008fc6000f8e02ff */
[----:B------:R0:W-:Y:S04]  /*5380*/  STL [R1+0x60], R2 ;  /* 0x0000600201007387 */ /* 0x0001e80000100800 */
[----:B------:R-:W-:Y:S04]  /*5390*/  STL [R1+0x64], R3 ;  /* 0x0000640301007387 */ /* 0x000fe80000100800 */
[----:B------:R1:W-:Y:S01]  /*53a0*/  STL [R1+0x68], R0 ;  /* 0x0000680001007387 */ /* 0x0003e20000100800 */
[----:B0-----:R-:W-:-:S05]  /*53b0*/  IMAD R2, R38, UR35, RZ ;  /* 0x0000002326027c24 */ /* 0x001fca000f8e02ff */
[----:B------:R0:W-:Y:S01]  /*53c0*/  STL [R1+0x6c], R2 ;  /* 0x00006c0201007387 */ /* 0x0001e20000100800 */
[----:B-1----:R-:W-:Y:S02]  /*53d0*/  IMAD R0, R40, UR35, RZ ;  /* 0x0000002328007c24 */ /* 0x002fe4000f8e02ff */
[----:B------:R-:W-:-:S03]  /*53e0*/  IMAD R3, R42, UR35, RZ ;  /* 0x000000232a037c24 */ /* 0x000fc6000f8e02ff */
[----:B------:R1:W-:Y:S01]  /*53f0*/  STL [R1+0x70], R0 ;  /* 0x0000700001007387 */ /* 0x0003e20000100800 */
[----:B0-----:R-:W-:-:S05]  /*5400*/  IMAD R2, R41, UR35, RZ ;  /* 0x0000002329027c24 */ /* 0x001fca000f8e02ff */
[----:B------:R0:W-:Y:S01]  /*5410*/  STL [R1+0x74], R2 ;  /* 0x0000740201007387 */ /* 0x0001e20000100800 */
[----:B-1----:R-:W-:-:S03]  /*5420*/  IMAD R0, R43, UR35, RZ ;  /* 0x000000232b007c24 */ /* 0x002fc6000f8e02ff */
[----:B------:R1:W-:Y:S04]  /*5430*/  STL [R1+0x78], R3 ;  /* 0x0000780301007387 */ /* 0x0003e80000100800 */
[----:B------:R3:W-:Y:S01]  /*5440*/  STL [R1+0x7c], R0 ;  /* 0x00007c0001007387 */ /* 0x0007e20000100800 */
[----:B0-----:R-:W-:Y:S02]  /*5450*/  IMAD R2, R44, UR35, RZ ;  /* 0x000000232c027c24 */ /* 0x001fe4000f8e02ff */
[----:B-1----:R-:W-:Y:S02]  /*5460*/  IMAD R3, R47, UR35, RZ ;  /* 0x000000232f037c24 */ /* 0x002fe4000f8e02ff */
[----:B---3--:R-:W-:Y:S01]  /*5470*/  IMAD R0, R46, UR35, RZ ;  /* 0x000000232e007c24 */ /* 0x008fe2000f8e02ff */
[----:B------:R0:W-:Y:S04]  /*5480*/  STL [R1+0x80], R2 ;  /* 0x0000800201007387 */ /* 0x0001e80000100800 */
[----:B------:R1:W-:Y:S01]  /*5490*/  STL [R1+0x84], R0 ;  /* 0x0000840001007387 */ /* 0x0003e20000100800 */
[----:B0-----:R-:W-:-:S03]  /*54a0*/  IMAD R2, R48, UR35, RZ ;  /* 0x0000002330027c24 */ /* 0x001fc6000f8e02ff */
[----:B------:R-:W-:Y:S01]  /*54b0*/  STL [R1+0x88], R3 ;  /* 0x0000880301007387 */ /* 0x000fe20000100800 */
[----:B-1----:R-:W-:-:S03]  /*54c0*/  IMAD R0, R49, UR35, RZ ;  /* 0x0000002331007c24 */ /* 0x002fc6000f8e02ff */
[----:B------:R-:W3:Y:S04]  /*54d0*/  LDL.LU R22, [R1+0xc4] ;  /* 0x0000c40001167983 */ /* 0x000ee80000300800 */
[----:B------:R-:W-:Y:S04]  /*54e0*/  STL [R1+0x8c], R2 ;  /* 0x00008c0201007387 */ /* 0x000fe80000100800 */
[----:B------:R0:W-:Y:S04]  /*54f0*/  STL [R1+0x90], R0 ;  /* 0x0000900001007387 */ /* 0x0001e80000100800 */
[----:B0-----:R-:W4:Y:S01]  /*5500*/  LDL.LU R0, [R1+0xbc] ;  /* 0x0000bc0001007983 */ /* 0x001f220000300800 */
[----:B------:R-:W-:-:S02]  /*5510*/  IMAD R3, R51, UR35, RZ ;  /* 0x0000002333037c24 */ /* 0x000fc4000f8e02ff */
[----:B------:R-:W-:Y:S02]  /*5520*/  IMAD R2, R52, UR35, RZ ;  /* 0x0000002334027c24 */ /* 0x000fe4000f8e02ff */
[----:B------:R-:W-:Y:S01]  /*5530*/  IMAD R5, R53, UR35, RZ ;  /* 0x0000002335057c24 */ /* 0x000fe2000f8e02ff */
[----:B------:R0:W-:Y:S04]  /*5540*/  STL [R1+0x94], R3 ;  /* 0x0000940301007387 */ /* 0x0001e80000100800 */
[----:B------:R1:W-:Y:S04]  /*5550*/  STL [R1+0x98], R2 ;  /* 0x0000980201007387 */ /* 0x0003e80000100800 */
[----:B------:R5:W-:Y:S01]  /*5560*/  STL [R1+0x9c], R5 ;  /* 0x00009c0501007387 */ /* 0x000be20000100800 */
[----:B0-----:R-:W-:-:S02]  /*5570*/  IMAD R3, R55, UR35, RZ ;  /* 0x0000002337037c24 */ /* 0x001fc4000f8e02ff */
[----:B-1----:R-:W-:-:S05]  /*5580*/  IMAD R2, R54, UR35, RZ ;  /* 0x0000002336027c24 */ /* 0x002fca000f8e02ff */
[----:B------:R0:W-:Y:S04]  /*5590*/  STL [R1+0xa0], R2 ;  /* 0x0000a00201007387 */ /* 0x0001e80000100800 */
[----:B------:R1:W-:Y:S01]  /*55a0*/  STL [R1+0xa4], R3 ;  /* 0x0000a40301007387 */ /* 0x0003e20000100800 */
[----:B-----5:R-:W-:Y:S02]  /*55b0*/  IMAD R5, R59, UR35, RZ ;  /* 0x000000233b057c24 */ /* 0x020fe4000f8e02ff */
[----:B0-----:R-:W-:Y:S02]  /*55c0*/  IMAD R2, R57, UR35, RZ ;  /* 0x0000002339027c24 */ /* 0x001fe4000f8e02ff */
[----:B-1----:R-:W-:-:S03]  /*55d0*/  IMAD R3, R58, UR35, RZ ;  /* 0x000000233a037c24 */ /* 0x002fc6000f8e02ff */
[----:B------:R0:W-:Y:S04]  /*55e0*/  STL [R1+0xa8], R2 ;  /* 0x0000a80201007387 */ /* 0x0001e80000100800 */
[----:B------:R1:W-:Y:S01]  /*55f0*/  STL [R1+0xac], R3 ;  /* 0x0000ac0301007387 */ /* 0x0003e20000100800 */
[----:B0-----:R-:W-:-:S03]  /*5600*/  IMAD R2, R60, UR35, RZ ;  /* 0x000000233c027c24 */ /* 0x001fc6000f8e02ff */
[----:B------:R0:W-:Y:S01]  /*5610*/  STL [R1+0xb0], R5 ;  /* 0x0000b00501007387 */ /* 0x0001e20000100800 */
[----:B-1----:R-:W-:-:S03]  /*5620*/  IMAD R3, R14, UR35, RZ ;  /* 0x000000230e037c24 */ /* 0x002fc6000f8e02ff */
[----:B------:R1:W-:Y:S01]  /*5630*/  STL [R1+0xb4], R2 ;  /* 0x0000b40201007387 */ /* 0x0003e20000100800 */
[----:B------:R-:W-:-:S03]  /*5640*/  IMAD R17, R10, UR35, RZ ;  /* 0x000000230a117c24 */ /* 0x000fc6000f8e02ff */
[----:B------:R5:W-:Y:S01]  /*5650*/  STL [R1+0xb8], R3 ;  /* 0x0000b80301007387 */ /* 0x000be20000100800 */
[----:B0-----:R-:W-:Y:S02]  /*5660*/  IMAD R5, R13, UR35, RZ ;  /* 0x000000230d057c24 */ /* 0x001fe4000f8e02ff */
[----:B-1----:R-:W-:-:S03]  /*5670*/  IMAD R2, R12, UR35, RZ ;  /* 0x000000230c027c24 */ /* 0x002fc6000f8e02ff */
[----:B------:R0:W-:Y:S01]  /*5680*/  STL [R1+0xc0], R5 ;  /* 0x0000c00501007387 */ /* 0x0001e20000100800 */
[----:B-----5:R-:W-:-:S03]  /*5690*/  IMAD R3, R11, UR35, RZ ;  /* 0x000000230b037c24 */ /* 0x020fc6000f8e02ff */
[----:B------:R1:W-:Y:S04]  /*56a0*/  STL [R1+0xc8], R2 ;  /* 0x0000c80201007387 */ /* 0x0003e80000100800 */
[----:B------:R5:W-:Y:S01]  /*56b0*/  STL [R1+0xd0], R3 ;  /* 0x0000d00301007387 */ /* 0x000be20000100800 */
[----:B0-----:R-:W-:Y:S02]  /*56c0*/  IMAD R5, R7, UR35, RZ ;  /* 0x0000002307057c24 */ /* 0x001fe4000f8e02ff */
[----:B-1----:R-:W-:Y:S01]  /*56d0*/  IMAD R2, R9, UR35, RZ ;  /* 0x0000002309027c24 */ /* 0x002fe2000f8e02ff */
[----:B------:R-:W-:Y:S01]  /*56e0*/  STL [R1+0xd8], R17 ;  /* 0x0000d81101007387 */ /* 0x000fe20000100800 */
[----:B-----5:R-:W-:-:S03]  /*56f0*/  IMAD R3, R8, UR35, RZ ;  /* 0x0000002308037c24 */ /* 0x020fc6000f8e02ff */
[----:B------:R-:W-:Y:S01]  /*5700*/  STL [R1+0x1974], R17 ;  /* 0x0019741101007387 */ /* 0x000fe20000100800 */
[----:B------:R-:W-:-:S03]  /*5710*/  IMAD R6, R18, UR35, RZ ;  /* 0x0000002312067c24 */ /* 0x000fc6000f8e02ff */
[----:B------:R-:W-:Y:S01]  /*5720*/  STL [R1+0xe0], R2 ;  /* 0x0000e00201007387 */ /* 0x000fe20000100800 */
[----:B------:R-:W-:-:S03]  /*5730*/  IMAD R16, R19, UR35, RZ ;  /* 0x0000002313107c24 */ /* 0x000fc6000f8e02ff */
[----:B------:R0:W-:Y:S01]  /*5740*/  STL [R1+0x1978], R2 ;  /* 0x0019780201007387 */ /* 0x0001e20000100800 */
[----:B------:R-:W-:-:S03]  /*5750*/  IMAD R4, R4, UR35, RZ ;  /* 0x0000002304047c24 */ /* 0x000fc6000f8e02ff */
[----:B------:R-:W-:Y:S01]  /*5760*/  STL [R1+0xe4], R3 ;  /* 0x0000e40301007387 */ /* 0x000fe20000100800 */
[----:B--2---:R-:W-:-:S03]  /*5770*/  IMAD R61, R61, UR35, RZ ;  /* 0x000000233d3d7c24 */ /* 0x004fc6000f8e02ff */
[----:B------:R-:W-:Y:S01]  /*5780*/  STL [R1+0x197c], R3 ;  /* 0x00197c0301007387 */ /* 0x000fe20000100800 */
[----:B------:R-:W-:Y:S02]  /*5790*/  IMAD R15, R20, UR35, RZ ;  /* 0x00000023140f7c24 */ /* 0x000fe4000f8e02ff */
[----:B0-----:R-:W-:Y:S01]  /*57a0*/  IMAD R2, R21, UR35, RZ ;  /* 0x0000002315027c24 */ /* 0x001fe2000f8e02ff */
[----:B------:R-:W-:Y:S04]  /*57b0*/  STL [R1+0xec], R5 ;  /* 0x0000ec0501007387 */ /* 0x000fe80000100800 */
[----:B------:R0:W-:Y:S04]  /*57c0*/  STL [R1+0x1980], R5 ;  /* 0x0019800501007387 */ /* 0x0001e80000100800 */
[----:B------:R-:W-:Y:S04]  /*57d0*/  STL [R1+0xf4], R6 ;  /* 0x0000f40601007387 */ /* 0x000fe80000100800 */
[----:B------:R1:W-:Y:S04]  /*57e0*/  STL [R1+0x1984], R6 ;  /* 0x0019840601007387 */ /* 0x0003e80000100800 */
[----:B------:R-:W-:Y:S04]  /*57f0*/  STL [R1+0xfc], R16 ;  /* 0x0000fc1001007387 */ /* 0x000fe80000100800 */
[----:B------:R-:W-:Y:S04]  /*5800*/  STL [R1+0x1988], R16 ;  /* 0x0019881001007387 */ /* 0x000fe80000100800 */
[----:B------:R-:W-:Y:S04]  /*5810*/  STL [R1+0x104], R15 ;  /* 0x0001040f01007387 */ /* 0x000fe80000100800 */
[----:B------:R2:W-:Y:S01]  /*5820*/  STL [R1+0x108], R2 ;  /* 0x0001080201007387 */ /* 0x0005e20000100800 */
[----:B---3--:R-:W-:-:S02]  /*5830*/  IMAD R7, R22, UR34, RZ ;  /* 0x0000002216077c24 */ /* 0x008fc4000f8e02ff */
[----:B------:R-:W3:Y:S01]  /*5840*/  LDC R22, c[0x0][0x230] ;  /* 0x00008c00ff167b82 */ /* 0x000ee20000000800 */
[----:B----4-:R-:W-:Y:S01]  /*5850*/  IMAD R0, R0, UR34, RZ ;  /* 0x0000002200007c24 */ /* 0x010fe2000f8e02ff */
[----:B------:R-:W-:Y:S02]  /*5860*/  ULDC.64 UR34, c[0x0][0x210] ;  /* 0x0000840000227ab9 */ /* 0x000fe40000000a00 */
[C---:B0-----:R-:W-:Y:S02]  /*5870*/  IADD3 R5, P0, R7.reuse, UR34, RZ ;  /* 0x0000002207057c10 */ /* 0x041fe4000ff1e0ff */
[C---:B-1----:R-:W-:Y:S02]  /*5880*/  IADD3 R6, P1, R0.reuse, UR34, RZ ;  /* 0x0000002200067c10 */ /* 0x042fe4000ff3e0ff */
[----:B--2---:R-:W-:Y:S02]  /*5890*/  LEA.HI.X.SX32 R2, R7, UR35, 0x1, P0 ;  /* 0x0000002307027c11 */ /* 0x004fe400080f0eff */
[----:B------:R-:W-:Y:S01]  /*58a0*/  LEA.HI.X.SX32 R3, R0, UR35, 0x1, P1 ;  /* 0x0000002300037c11 */ /* 0x000fe200088f0eff */
[----:B------:R-:W-:Y:S01]  /*58b0*/  STL [R1+0x4e4], R5 ;  /* 0x0004e40501007387 */ /* 0x000fe20000100800 */
[----:B------:R-:W-:-:S03]  /*58c0*/  IADD3 R0, P0, R6, UR61, RZ ;  /* 0x0000003d06007c10 */ /* 0x000fc6000ff1e0ff */
[----:B------:R-:W-:Y:S01]  /*58d0*/  STL [R1+0x4ec], R6 ;  /* 0x0004ec0601007387 */ /* 0x000fe20000100800 */
[----:B------:R-:W-:-:S03]  /*58e0*/  USHF.R.S32.HI UR34, URZ, 0x1f, UR61 ;  /* 0x0000001f3f227899 */ /* 0x000fc6000801143d */
[----:B------:R-:W-:Y:S04]  /*58f0*/  STL [R1+0x4e0], R2 ;  /* 0x0004e00201007387 */ /* 0x000fe80000100800 */
[----:B------:R-:W-:Y:S04]  /*5900*/  STL [R1+0x4e8], R3 ;  /* 0x0004e80301007387 */ /* 0x000fe80000100800 */
[----:B------:R0:W-:Y:S01]  /*5910*/  STL [R1+0x13e8], R0 ;  /* 0x0013e80001007387 */ /* 0x0001e20000100800 */
[----:B------:R-:W-:Y:S01]  /*5920*/  UIMAD UR35, UR45, 0x7e, URZ ;  /* 0x0000007e2d2378a4 */ /* 0x000fe2000f8e023f */
[----:B------:R-:W-:-:S02]  /*5930*/  IADD3.X R7, R3, UR34, RZ, P0, !PT ;  /* 0x0000002203077c10 */ /* 0x000fc400087fe4ff */
[----:B0-----:R-:W-:-:S05]  /*5940*/  IADD3 R0, P1, R5, UR61, RZ ;  /* 0x0000003d05007c10 */ /* 0x001fca000ff3e0ff */
[----:B------:R0:W-:Y:S01]  /*5950*/  STL [R1+0x13f0], R0 ;  /* 0x0013f00001007387 */ /* 0x0001e20000100800 */
[----:B------:R-:W-:-:S03]  /*5960*/  USHF.R.S32.HI UR61, URZ, 0x1f, UR35 ;  /* 0x0000001f3f3d7899 */ /* 0x000fc60008011423 */
[----:B------:R1:W-:Y:S01]  /*5970*/  STL [R1+0x13e4], R7 ;  /* 0x0013e40701007387 */ /* 0x0003e20000100800 */
[----:B0-----:R-:W-:Y:S02]  /*5980*/  IADD3.X R0, R2, UR34, RZ, P1, !PT ;  /* 0x0000002202007c10 */ /* 0x001fe40008ffe4ff */
[----:B-1----:R-:W-:-:S03]  /*5990*/  IADD3 R7, P0, R6, UR35, RZ ;  /* 0x0000002306077c10 */ /* 0x002fc6000ff1e0ff */
[----:B------:R0:W-:Y:S01]  /*59a0*/  STL [R1+0x13ec], R0 ;  /* 0x0013ec0001007387 */ /* 0x0001e20000100800 */
[----:B------:R-:W-:-:S03]  /*59b0*/  UIMAD UR34, UR45, 0x7d, URZ ;  /* 0x0000007d2d2278a4 */ /* 0x000fc6000f8e023f */
[----:B------:R1:W-:Y:S01]  /*59c0*/  STL [R1+0x13f8], R7 ;  /* 0x0013f80701007387 */ /* 0x0003e20000100800 */
[----:B0-----:R-:W-:Y:S02]  /*59d0*/  IADD3 R0, P1, R5, UR35, RZ ;  /* 0x0000002305007c10 */ /* 0x001fe4000ff3e0ff */
[----:B-1----:R-:W-:-:S03]  /*59e0*/  IADD3.X R7, R3, UR61, RZ, P0, !PT ;  /* 0x0000003d03077c10 */ /* 0x002fc600087fe4ff */
        /* <DEDUP_REMOVED lines=606> */
[----:B------:R-:W-:-:S03]  /*7fd0*/  USHF.L.U32 UR61, UR45, 0x6, URZ ;  /* 0x000000062d3d7899 */ /* 0x000fc6000800063f */
        /* <DEDUP_REMOVED lines=36> */
[----:B0-----:R-:W-:Y:S01]  /*8220*/  IADD3.X R0, R2, UR35, RZ, P1, !PT ;  /* 0x0000002302007c10 */ /* 0x001fe20008ffe4ff */
[----:B---3--:R-:W-:Y:S01]  /*8230*/  VIADD R22, R22, 0x7f ;  /* 0x0000007f16167836 */ /* 0x008fe20000000000 */
[----:B------:R-:W-:Y:S01]  /*8240*/  UIMAD UR7, UR7, 0x3b, URZ ;  /* 0x0000003b070778a4 */ /* 0x000fe2000f8e023f */
[----:B-1----:R-:W-:Y:S02]  /*8250*/  IADD3 R7, P0, R6, UR61, RZ ;  /* 0x0000003d06077c10 */ /* 0x002fe4000ff1e0ff */
[----:B------:R0:W-:Y:S01]  /*8260*/  STL [R1+0x17fc], R0 ;  /* 0x0017fc0001007387 */ /* 0x0001e20000100800 */
[----:B------:R-:W-:Y:S01]  /*8270*/  SHF.R.S32.HI R49, RZ, 0x1f, R45 ;  /* 0x0000001fff317819 */ /* 0x000fe2000001142d */
[----:B------:R-:W-:Y:S02]  /*8280*/  UIMAD UR6, UR6, 0x18, URZ ;  /* 0x00000018060678a4 */ /* 0x000fe4000f8e023f */
[----:B------:R1:W-:Y:S01]  /*8290*/  STL [R1+0x1808], R7 ;  /* 0x0018080701007387 */ /* 0x0003e20000100800 */
[----:B------:R-:W-:Y:S01]  /*82a0*/  SHF.R.S32.HI R55, RZ, 0x1f, R50 ;  /* 0x0000001fff377819 */ /* 0x000fe20000011432 */
[----:B------:R-:W-:-:S02]  /*82b0*/  UIMAD UR14, UR14, 0x17, URZ ;  /* 0x000000170e0e78a4 */ /* 0x000fc4000f8e023f */
[----:B------:R-:W-:Y:S01]  /*82c0*/  UIMAD UR58, UR58, 0x16, URZ ;  /* 0x000000163a3a78a4 */ /* 0x000fe2000f8e023f */
[----:B0-----:R-:W-:Y:S01]  /*82d0*/  IADD3 R0, P1, R5, UR61, RZ ;  /* 0x0000003d05007c10 */ /* 0x001fe2000ff3e0ff */
[----:B------:R-:W-:Y:S02]  /*82e0*/  UIMAD UR61, UR60, 0x3c, URZ ;  /* 0x0000003c3c3d78a4 */ /* 0x000fe4000f8e023f */
[----:B------:R-:W-:Y:S02]  /*82f0*/  UIMAD UR56, UR56, 0x15, URZ ;  /* 0x00000015383878a4 */ /* 0x000fe4000f8e023f */
[----:B------:R0:W-:Y:S01]  /*8300*/  STL [R1+0x1810], R0 ;  /* 0x0018100001007387 */ /* 0x0001e20000100800 */
[----:B-1----:R-:W-:Y:S01]  /*8310*/  IADD3.X R7, R2, UR34, RZ, P1, !PT ;  /* 0x0000002202077c10 */ /* 0x002fe20008ffe4ff */
[----:B------:R-:W-:Y:S02]  /*8320*/  UIMAD UR54, UR54, 0x14, URZ ;  /* 0x00000014363678a4 */ /* 0x000fe4000f8e023f */
[----:B------:R-:W-:-:S02]  /*8330*/  UIMAD UR52, UR52, 0x13, URZ ;  /* 0x00000013343478a4 */ /* 0x000fc4000f8e023f */
[----:B------:R-:W-:Y:S02]  /*8340*/  UIMAD UR50, UR50, 0x12, URZ ;  /* 0x00000012323278a4 */ /* 0x000fe4000f8e023f */
[----:B------:R-:W-:Y:S01]  /*8350*/  UIMAD UR48, UR48, 0x11, URZ ;  /* 0x00000011303078a4 */ /* 0x000fe2000f8e023f */
[----:B0-----:R-:W-:Y:S01]  /*8360*/  IADD3.X R0, R3, UR34, RZ, P0, !PT ;  /* 0x0000002203007c10 */ /* 0x001fe200087fe4ff */
[----:B------:R-:W-:Y:S01]  /*8370*/  USHF.L.U32 UR46, UR46, 0x4, URZ ;  /* 0x000000042e2e7899 */ /* 0x000fe2000800063f */
[----:B------:R-:W-:Y:S01]  /*8380*/  IADD3 R8, P0, R6, UR61, RZ ;  /* 0x0000003d06087c10 */ /* 0x000fe2000ff1e0ff */
[----:B------:R-:W-:Y:S02]  /*8390*/  UIMAD UR44, UR44, 0xf, URZ ;  /* 0x0000000f2c2c78a4 */ /* 0x000fe4000f8e023f */
[----:B------:R0:W-:Y:S01]  /*83a0*/  STL [R1+0x1804], R0 ;  /* 0x0018040001007387 */ /* 0x0001e20000100800 */
[----:B------:R-:W-:Y:S02]  /*83b0*/  UIMAD UR42, UR42, 0xe, URZ ;  /* 0x0000000e2a2a78a4 */ /* 0x000fe4000f8e023f */
[----:B------:R-:W-:Y:S01]  /*83c0*/  UIMAD UR40, UR40, 0xd, URZ ;  /* 0x0000000d282878a4 */ /* 0x000fe2000f8e023f */
[----:B------:R1:W-:Y:S01]  /*83d0*/  STL [R1+0x180c], R7 ;  /* 0x00180c0701007387 */ /* 0x0003e20000100800 */
[----:B------:R-:W-:-:S02]  /*83e0*/  UIMAD UR38, UR38, 0xc, URZ ;  /* 0x0000000c262678a4 */ /* 0x000fc4000f8e023f */
[----:B------:R-:W-:Y:S01]  /*83f0*/  UIMAD UR36, UR36, 0xb, URZ ;  /* 0x0000000b242478a4 */ /* 0x000fe2000f8e023f */
[----:B------:R-:W-:Y:S01]  /*8400*/  STL [R1+0x1818], R8 ;  /* 0x0018180801007387 */ /* 0x000fe20000100800 */
[----:B------:R-:W-:Y:S01]  /*8410*/  UIMAD UR30, UR30, 0xa, URZ ;  /* 0x0000000a1e1e78a4 */ /* 0x000fe2000f8e023f */
[----:B0-----:R-:W-:Y:S01]  /*8420*/  SHF.R.S32.HI R0, RZ, 0x1f, R22 ;  /* 0x0000001fff007819 */ /* 0x001fe20000011416 */
[----:B------:R-:W-:Y:S01]  /*8430*/  ULDC UR35, c[0x0][0x238] ;  /* 0x00008e0000237ab9 */ /* 0x000fe20000000800 */
[----:B------:R-:W-:Y:S01]  /*8440*/  ULDC UR60, c[0x0][0x238] ;  /* 0x00008e00003c7ab9 */ /* 0x000fe20000000800 */
[----:B------:R-:W-:Y:S01]  /*8450*/  ULDC UR34, c[0x0][0x238] ;  /* 0x00008e0000227ab9 */ /* 0x000fe20000000800 */
[----:B-1----:R-:W-:Y:S01]  /*8460*/  IADD3 R7, P1, R5, UR61, RZ ;  /* 0x0000003d05077c10 */ /* 0x002fe2000ff3e0ff */
[----:B------:R-:W-:-:S04]  /*8470*/  USHF.R.S32.HI UR61, URZ, 0x1f, UR61 ;  /* 0x0000001f3f3d7899 */ /* 0x000fc8000801143d */
[----:B------:R0:W-:Y:S02]  /*8480*/  STL [R1+0x1820], R7 ;  /* 0x0018200701007387 */ /* 0x0001e40000100800 */
[----:B0-----:R-:W-:Y:S02]  /*8490*/  LEA.HI R7, R0, R22, RZ, 0x7 ;  /* 0x0000001600077211 */ /* 0x001fe400078f38ff */
[----:B------:R-:W-:Y:S02]  /*84a0*/  IADD3.X R0, R3, UR61, RZ, P0, !PT ;  /* 0x0000003d03007c10 */ /* 0x000fe400087fe4ff */
[----:B------:R-:W-:-:S03]  /*84b0*/  IADD3.X R7, R2, UR61, RZ, P1, !PT ;  /* 0x0000003d02077c10 */ /* 0x000fc60008ffe4ff */
[----:B------:R0:W-:Y:S01]  /*84c0*/  STL [R1+0x1814], R0 ;  /* 0x0018140001007387 */ /* 0x0001e20000100800 */
[----:B------:R-:W-:-:S03]  /*84d0*/  USHF.R.S32.HI UR61, URZ, 0x1f, UR7 ;  /* 0x0000001f3f3d7899 */ /* 0x000fc60008011407 */
[----:B------:R1:W-:Y:S01]  /*84e0*/  STL [R1+0x181c], R7 ;  /* 0x00181c0701007387 */ /* 0x0003e20000100800 */
[----:B0-----:R-:W-:Y:S02]  /*84f0*/  IADD3 R0, P0, R6, UR7, RZ ;  /* 0x0000000706007c10 */ /* 0x001fe4000ff1e0ff */
[----:B-1----:R-:W-:-:S03]  /*8500*/  IADD3 R7, P1, R5, UR7, RZ ;  /* 0x0000000705077c10 */ /* 0x002fc6000ff3e0ff */
[----:B------:R0:W-:Y:S01]  /*8510*/  STL [R1+0x1828], R0 ;  /* 0x0018280001007387 */ /* 0x0001e20000100800 */
[----:B------:R-:W-:Y:S01]  /*8520*/  IADD3 R8, P3, R5, UR26, RZ ;  /* 0x0000001a05087c10 */ /* 0x000fe2000ff7e0ff */
[----:B------:R-:W-:Y:S02]  /*8530*/  USHF.R.S32.HI UR7, URZ, 0x1f, UR26 ;  /* 0x0000001f3f077899 */ /* 0x000fe4000801141a */
[----:B------:R1:W-:Y:S01]  /*8540*/  STL [R1+0x1830], R7 ;  /* 0x0018300701007387 */ /* 0x0003e20000100800 */
[----:B0-----:R-:W-:Y:S01]  /*8550*/  IADD3 R0, P2, R6, UR26, RZ ;  /* 0x0000001a06007c10 */ /* 0x001fe2000ff5e0ff */
[----:B------:R-:W0:Y:S01]  /*8560*/  S2R R22, SR_TID.X ;  /* 0x0000000000167919 */ /* 0x000e220000002100 */
[----:B------:R-:W-:Y:S01]  /*8570*/  UIMAD UR35, UR35, 0x9, URZ ;  /* 0x00000009232378a4 */ /* 0x000fe2000f8e023f */
[----:B-1----:R-:W-:Y:S02]  /*8580*/  IADD3.X R7, R3, UR61, RZ, P0, !PT ;  /* 0x0000003d03077c10 */ /* 0x002fe400087fe4ff */
[----:B------:R1:W-:Y:S01]  /*8590*/  STL [R1+0x1838], R0 ;  /* 0x0018380001007387 */ /* 0x0003e20000100800 */
[----:B------:R-:W-:-:S02]  /*85a0*/  USHF.L.U32 UR60, UR60, 0x3, URZ ;  /* 0x000000033c3c7899 */ /* 0x000fc4000800063f */
[----:B------:R-:W-:Y:S01]  /*85b0*/  UIMAD UR34, UR34, 0x7, URZ ;  /* 0x00000007222278a4 */ /* 0x000fe2000f8e023f */
[----:B------:R-:W-:Y:S01]  /*85c0*/  STL [R1+0x1840], R8 ;  /* 0x0018400801007387 */ /* 0x000fe20000100800 */
[----:B------:R-:W-:Y:S01]  /*85d0*/  ULDC UR26, c[0x0][0x238] ;  /* 0x00008e00001a7ab9 */ /* 0x000fe20000000800 */
[----:B-1----:R-:W-:Y:S02]  /*85e0*/  IADD3.X R0, R2, UR61, RZ, P1, !PT ;  /* 0x0000003d02007c10 */ /* 0x002fe40008ffe4ff */
[----:B------:R1:W-:Y:S01]  /*85f0*/  STL [R1+0x1824], R7 ;  /* 0x0018240701007387 */ /* 0x0003e20000100800 */
[----:B------:R-:W-:-:S03]  /*8600*/  ULDC UR61, c[0x0][0x238] ;  /* 0x00008e00003d7ab9 */ /* 0x000fc60000000800 */
[----:B------:R2:W-:Y:S01]  /*8610*/  STL [R1+0x182c], R0 ;  /* 0x00182c0001007387 */ /* 0x0005e20000100800 */
[----:B-1----:R-:W-:Y:S02]  /*8620*/  IADD3.X R7, R3, UR7, RZ, P2, !PT ;  /* 0x0000000703077c10 */ /* 0x002fe400097fe4ff */
[----:B--2---:R-:W-:Y:S01]  /*8630*/  IADD3.X R0, R2, UR7, RZ, P3, !PT ;  /* 0x0000000702007c10 */ /* 0x004fe20009ffe4ff */
[----:B------:R-:W-:Y:S02]  /*8640*/  USHF.R.S32.HI UR7, URZ, 0x1f, UR22 ;  /* 0x0000001f3f077899 */ /* 0x000fe40008011416 */
[----:B------:R1:W-:Y:S04]  /*8650*/  STL [R1+0x1834], R7 ;  /* 0x0018340701007387 */ /* 0x0003e80000100800 */
[----:B------:R2:W-:Y:S01]  /*8660*/  STL [R1+0x183c], R0 ;  /* 0x00183c0001007387 */ /* 0x0005e20000100800 */
[----:B-1----:R-:W-:-:S02]  /*8670*/  IADD3 R7, P0, R6, UR22, RZ ;  /* 0x0000001606077c10 */ /* 0x002fc4000ff1e0ff */
[----:B--2---:R-:W-:Y:S02]  /*8680*/  IADD3 R0, P1, R5, UR22, RZ ;  /* 0x0000001605007c10 */ /* 0x004fe4000ff3e0ff */
[----:B------:R-:W-:Y:S01]  /*8690*/  IADD3.X R10, R3, UR7, RZ, P0, !PT ;  /* 0x00000007030a7c10 */ /* 0x000fe200087fe4ff */
[----:B------:R1:W-:Y:S01]  /*86a0*/  STL [R1+0x1848], R7 ;  /* 0x0018480701007387 */ /* 0x0003e20000100800 */
[----:B------:R-:W-:Y:S01]  /*86b0*/  IADD3.X R9, R2, UR7, RZ, P1, !PT ;  /* 0x0000000702097c10 */ /* 0x000fe20008ffe4ff */
[----:B------:R-:W-:Y:S02]  /*86c0*/  USHF.R.S32.HI UR7, URZ, 0x1f, UR20 ;  /* 0x0000001f3f077899 */ /* 0x000fe40008011414 */
[----:B------:R-:W-:Y:S01]  /*86d0*/  IADD3 R6, P0, R6, UR20, RZ ;  /* 0x0000001406067c10 */ /* 0x000fe2000ff1e0ff */
[----:B------:R2:W-:Y:S01]  /*86e0*/  STL [R1+0x1850], R0 ;  /* 0x0018500001007387 */ /* 0x0005e20000100800 */
[----:B------:R-:W-:Y:S02]  /*86f0*/  IADD3 R5, P1, R5, UR20, RZ ;  /* 0x0000001405057c10 */ /* 0x000fe4000ff3e0ff */
[----:B0-----:R-:W-:Y:S01]  /*8700*/  LOP3.LUT R8, R22, 0x7, RZ, 0xc0, !PT ;  /* 0x0000000716087812 */ /* 0x001fe200078ec0ff */
[----:B------:R-:W-:Y:S01]  /*8710*/  STL [R1+0x1844], R10 ;  /* 0x0018440a01007387 */ /* 0x000fe20000100800 */
[----:B------:R-:W-:Y:S01]  /*8720*/  IADD3.X R3, R3, UR7, RZ, P0, !PT ;  /* 0x0000000703037c10 */ /* 0x000fe200087fe4ff */
[----:B------:R-:W-:-:S02]  /*8730*/  UIMAD UR61, UR61, 0x6, URZ ;  /* 0x000000063d3d78a4 */ /* 0x000fc4000f8e023f */
[----:B------:R0:W-:Y:S01]  /*8740*/  STL [R1+0x184c], R9 ;  /* 0x00184c0901007387 */ /* 0x0001e20000100800 */
[----:B-1----:R-:W-:Y:S01]  /*8750*/  SHF.R.U32.HI R7, RZ, 0x2, R22 ;  /* 0x00000002ff077819 */ /* 0x002fe20000011616 */
[----:B------:R-:W-:Y:S02]  /*8760*/  UIMAD UR26, UR26, 0x5, URZ ;  /* 0x000000051a1a78a4 */ /* 0x000fe4000f8e023f */
[----:B------:R-:W-:Y:S01]  /*8770*/  STL [R1+0x1858], R6 ;  /* 0x0018580601007387 */ /* 0x000fe20000100800 */
[----:B--2---:R-:W-:Y:S01]  /*8780*/  LOP3.LUT R0, R22, 0x3, RZ, 0xc0, !PT ;  /* 0x0000000316007812 */ /* 0x004fe200078ec0ff */
[----:B------:R-:W-:Y:S01]  /*8790*/  ULDC UR22, c[0x0][0x238] ;  /* 0x00008e0000167ab9 */ /* 0x000fe20000000800 */
[----:B------:R-:W-:Y:S01]  /*87a0*/  ULDC UR20, c[0x0][0x238] ;  /* 0x00008e0000147ab9 */ /* 0x000fe20000000800 */
[----:B------:R-:W-:Y:S04]  /*87b0*/  STL [R1+0x1860], R5 ;  /* 0x0018600501007387 */ /* 0x000fe80000100800 */
[----:B------:R-:W2:Y:S04]  /*87c0*/  LDL R42, [R1+0x28] ;  /* 0x00002800012a7983 */ /* 0x000ea80000100800 */
[----:B------:R-:W3:Y:S04]  /*87d0*/  LDL R41, [R1+0x24] ;  /* 0x0000240001297983 */ /* 0x000ee80000100800 */
[----:B------:R-:W4:Y:S04]  /*87e0*/  LDL R31, [R1+0x2c] ;  /* 0x00002c00011f7983 */ /* 0x000f280000100800 */
[----:B------:R-:W5:Y:S04]  /*87f0*/  LDL R32, [R1+0x20] ;  /* 0x0000200001207983 */ /* 0x000f680000100800 */
[----:B------:R-:W5:Y:S04]  /*8800*/  LDL R33, [R1+0x1c] ;  /* 0x00001c0001217983 */ /* 0x000f680000100800 */
[----:B------:R-:W-:Y:S04]  /*8810*/  STL [R1+0x1854], R3 ;  /* 0x0018540301007387 */ /* 0x000fe80000100800 */
[----:B------:R-:W5:Y:S01]  /*8820*/  LDL R35, [R1+0x18] ;  /* 0x0000180001237983 */ /* 0x000f620000100800 */
[----:B------:R-:W-:Y:S01]  /*8830*/  IMAD R0, R0, 0x110, RZ ;  /* 0x0000011000007824 */ /* 0x000fe200078e02ff */
[----:B------:R-:W-:-:S02]  /*8840*/  SGXT.U32 R7, R7, 0x3 ;  /* 0x000000030707781a */ /* 0x000fc40000000000 */
[----:B------:R-:W-:Y:S01]  /*8850*/  IADD3.X R2, R2, UR7, RZ, P1, !PT ;  /* 0x0000000702027c10 */ /* 0x000fe20008ffe4ff */
[----:B0-----:R-:W-:Y:S01]  /*8860*/  IMAD.SHL.U32 R9, R22, 0x2, RZ ;  /* 0x0000000216097824 */ /* 0x001fe200078e00ff */
[----:B------:R-:W-:Y:S01]  /*8870*/  LOP3.LUT R0, R0, R7, RZ, 0xfc, !PT ;  /* 0x0000000700007212 */ /* 0x000fe200078efcff */
[----:B------:R-:W-:Y:S01]  /*8880*/  IMAD R8, R8, 0x90, RZ ;  /* 0x0000009008087824 */ /* 0x000fe200078e02ff */
[----:B------:R-:W-:Y:S01]  /*8890*/  USHF.L.U32 UR22, UR22, 0x2, URZ ;  /* 0x0000000216167899 */ /* 0x000fe2000800063f */
[----:B------:R-:W-:Y:S01]  /*88a0*/  STL [R1+0x185c], R2 ;  /* 0x00185c0201007387 */ /* 0x000fe20000100800 */
[----:B------:R-:W-:Y:S01]  /*88b0*/  UIMAD UR20, UR20, 0x3, URZ ;  /* 0x00000003141478a4 */ /* 0x000fe2000f8e023f */
[----:B------:R-:W-:Y:S02]  /*88c0*/  ULDC UR7, c[0x0][0x238] ;  /* 0x00008e0000077ab9 */ /* 0x000fe40000000800 */
[----:B------:R-:W5:Y:S04]  /*88d0*/  LDL R40, [R1+0x14] ;  /* 0x0000140001287983 */ /* 0x000f680000100800 */
[----:B------:R-:W5:Y:S04]  /*88e0*/  LDL R38, [R1+0x10] ;  /* 0x0000100001267983 */ /* 0x000f680000100800 */
[----:B------:R-:W5:Y:S04]  /*88f0*/  LDL R37, [R1+0xc] ;  /* 0x00000c0001257983 */ /* 0x000f680000100800 */
[----:B------:R-:W5:Y:S04]  /*8900*/  LDL R36, [R1+0x4] ;  /* 0x0000040001247983 */ /* 0x000f680000100800 */
[----:B------:R-:W5:Y:S04]  /*8910*/  LDL R22, [R1] ;  /* 0x0000000001167983 */ /* 0x000f680000100800 */
[----:B------:R0:W-:Y:S04]  /*8920*/  STL [R1+0x1940], R0 ;  /* 0x0019400001007387 */ /* 0x0001e80000100800 */
[----:B------:R-:W5:Y:S04]  /*8930*/  LDL R23, [R1+0x30] ;  /* 0x0000300001177983 */ /* 0x000f680000100800 */
[----:B------:R-:W5:Y:S01]  /*8940*/  LDL R24, [R1+0x34] ;  /* 0x0000340001187983 */ /* 0x000f620000100800 */
[----:B0-----:R-:W-:-:S05]  /*8950*/  LOP3.LUT R0, R8, 0x30, R9, 0x78, !PT ;  /* 0x0000003008007812 */ /* 0x001fca00078e7809 */
[----:B------:R-:W-:Y:S04]  /*8960*/  STL [R1+0x57c], R0 ;  /* 0x00057c0001007387 */ /* 0x000fe80000100800 */
[----:B------:R-:W5:Y:S04]  /*8970*/  LDL R25, [R1+0x38] ;  /* 0x0000380001197983 */ /* 0x000f680000100800 */
[----:B------:R-:W5:Y:S04]  /*8980*/  LDL R26, [R1+0x3c] ;  /* 0x00003c00011a7983 */ /* 0x000f680000100800 */
[----:B------:R-:W5:Y:S04]  /*8990*/  LDL R27, [R1+0x40] ;  /* 0x00004000011b7983 */ /* 0x000f680000100800 */
[----:B------:R-:W5:Y:S04]  /*89a0*/  LDL R28, [R1+0x44] ;  /* 0x00004400011c7983 */ /* 0x000f680000100800 */
[----:B------:R-:W5:Y:S04]  /*89b0*/  LDL R29, [R1+0x48] ;  /* 0x00004800011d7983 */ /* 0x000f680000100800 */
[----:B------:R-:W5:Y:S01]  /*89c0*/  LDL R30, [R1+0x4c] ;  /* 0x00004c00011e7983 */ /* 0x000f620000100800 */
[----:B--2---:R-:W-:-:S02]  /*89d0*/  SHF.R.S32.HI R9, RZ, 0x1f, R42 ;  /* 0x0000001fff097819 */ /* 0x004fc4000001142a */
[----:B---3--:R-:W-:Y:S02]  /*89e0*/  SHF.R.S32.HI R10, RZ, 0x1f, R41 ;  /* 0x0000001fff0a7819 */ /* 0x008fe40000011429 */
[----:B----4-:R-:W-:Y:S02]  /*89f0*/  SHF.R.S32.HI R8, RZ, 0x1f, R31 ;  /* 0x0000001fff087819 */ /* 0x010fe4000001141f */
[----:B------:R-:W2:Y:S01]  /*8a00*/  LDL R31, [R1+0x50] ;  /* 0x00005000011f7983 */ /* 0x000ea20000100800 */
[----:B-----5:R-:W-:-:S03]  /*8a10*/  SHF.R.S32.HI R11, RZ, 0x1f, R32 ;  /* 0x0000001fff0b7819 */ /* 0x020fc60000011420 */
[----:B------:R-:W-:Y:S01]  /*8a20*/  STL [R1+0x194c], R9 ;  /* 0x00194c0901007387 */ /* 0x000fe20000100800 */
[----:B------:R-:W-:-:S03]  /*8a30*/  SHF.R.S32.HI R12, RZ, 0x1f, R33 ;  /* 0x0000001fff0c7819 */ /* 0x000fc60000011421 */
[----:B------:R-:W-:Y:S04]  /*8a40*/  STL [R1+0x1950], R10 ;  /* 0x0019500a01007387 */ /* 0x000fe80000100800 */
[----:B------:R-:W3:Y:S01]  /*8a50*/  LDL R32, [R1+0x54] ;  /* 0x0000540001207983 */ /* 0x000ee20000100800 */
[----:B------:R-:W-:-:S03]  /*8a60*/  SHF.R.S32.HI R13, RZ, 0x1f, R35 ;  /* 0x0000001fff0d7819 */ /* 0x000fc60000011423 */
[----:B------:R0:W-:Y:S04]  /*8a70*/  STL [R1+0x1948], R11 ;  /* 0x0019480b01007387 */ /* 0x0001e80000100800 */
[----:B------:R-:W4:Y:S04]  /*8a80*/  LDL R33, [R1+0x58] ;  /* 0x0000580001217983 */ /* 0x000f280000100800 */
[----:B------:R-:W5:Y:S04]  /*8a90*/  LDL R35, [R1+0x5c] ;  /* 0x00005c0001237983 */ /* 0x000f680000100800 */
[----:B------:R1:W-:Y:S04]  /*8aa0*/  STL [R1+0x1944], R13 ;  /* 0x0019440d01007387 */ /* 0x0003e80000100800 */
[----:B------:R-:W2:Y:S04]  /*8ab0*/  LDL R16, [R1+0xa4] ;  /* 0x0000a40001107983 */ /* 0x000ea80000100800 */
[----:B------:R-:W3:Y:S04]  /*8ac0*/  LDL R6, [R1+0xa8] ;  /* 0x0000a80001067983 */ /* 0x000ee80000100800 */
[----:B------:R-:W4:Y:S04]  /*8ad0*/  LDL R5, [R1+0xac] ;  /* 0x0000ac0001057983 */ /* 0x000f280000100800 */
[----:B------:R-:W5:Y:S04]  /*8ae0*/  LDL R3, [R1+0xb0] ;  /* 0x0000b00001037983 */ /* 0x000f680000100800 */
[----:B------:R-:W5:Y:S04]  /*8af0*/  LDL R2, [R1+0xb4] ;  /* 0x0000b40001027983 */ /* 0x000f680000100800 */
[----:B------:R-:W5:Y:S01]  /*8b00*/  LDL R17, [R1+0xb8] ;  /* 0x0000b80001117983 */ /* 0x000f620000100800 */
[----:B------:R-:W-:-:S02]  /*8b10*/  SHF.R.S32.HI R14, RZ, 0x1f, R40 ;  /* 0x0000001fff0e7819 */ /* 0x000fc40000011428 */
[----:B------:R-:W-:Y:S01]  /*8b20*/  SHF.R.S32.HI R18, RZ, 0x1f, R38 ;  /* 0x0000001fff127819 */ /* 0x000fe20000011426 */
[----:B------:R-:W5:Y:S01]  /*8b30*/  LDL R40, [R1+0x68] ;  /* 0x0000680001287983 */ /* 0x000f620000100800 */
[----:B------:R-:W-:-:S03]  /*8b40*/  SHF.R.S32.HI R19, RZ, 0x1f, R37 ;  /* 0x0000001fff137819 */ /* 0x000fc60000011425 */
[----:B------:R-:W5:Y:S04]  /*8b50*/  LDL R37, [R1+0x60] ;  /* 0x0000600001257983 */ /* 0x000f680000100800 */
        /* <DEDUP_REMOVED lines=15> */
[----:B0-----:R-:W5:Y:S04]  /*8c50*/  LDL R11, [R1+0xc0] ;  /* 0x0000c000010b7983 */ /* 0x001f680000100800 */
[----:B-1----:R-:W5:Y:S04]  /*8c60*/  LDL R13, [R1+0xc8] ;  /* 0x0000c800010d7983 */ /* 0x002f680000100800 */
[----:B------:R-:W5:Y:S04]  /*8c70*/  LDL R0, [R1+0xd0] ;  /* 0x0000d00001007983 */ /* 0x000f680000100800 */
[----:B------:R-:W5:Y:S04]  /*8c80*/  LDL.LU R10, [R1+0x2c] ;  /* 0x00002c00010a7983 */ /* 0x000f680000300800 */
[----:B------:R-:W5:Y:S01]  /*8c90*/  LDL.LU R9, [R1+0x28] ;  /* 0x0000280001097983 */ /* 0x000f620000300800 */
[----:B--2---:R-:W-:-:S05]  /*8ca0*/  SHF.R.S32.HI R16, RZ, 0x1f, R16 ;  /* 0x0000001fff107819 */ /* 0x004fca0000011410 */
[----:B------:R0:W-:Y:S01]  /*8cb0*/  STL [R1+0xbc], R16 ;  /* 0x0000bc1001007387 */ /* 0x0001e20000100800 */
[----:B---3--:R-:W-:Y:S02]  /*8cc0*/  SHF.R.S32.HI R6, RZ, 0x1f, R6 ;  /* 0x0000001fff067819 */ /* 0x008fe40000011406 */
[----:B----4-:R-:W-:Y:S02]  /*8cd0*/  SHF.R.S32.HI R5, RZ, 0x1f, R5 ;  /* 0x0000001fff057819 */ /* 0x010fe40000011405 */
[----:B0-----:R-:W-:Y:S02]  /*8ce0*/  SHF.R.S32.HI R16, RZ, 0x1f, R56 ;  /* 0x0000001fff107819 */ /* 0x001fe40000011438 */
[----:B-----5:R-:W-:-:S03]  /*8cf0*/  SHF.R.S32.HI R3, RZ, 0x1f, R3 ;  /* 0x0000001fff037819 */ /* 0x020fc60000011403 */
[----:B------:R0:W-:Y:S01]  /*8d00*/  STL [R1+0xc4], R16 ;  /* 0x0000c41001007387 */ /* 0x0001e20000100800 */
[----:B------:R-:W-:Y:S02]  /*8d10*/  SHF.R.S32.HI R2, RZ, 0x1f, R2 ;  /* 0x0000001fff027819 */ /* 0x000fe40000011402 */
[----:B------:R-:W-:Y:S01]  /*8d20*/  SHF.R.S32.HI R17, RZ, 0x1f, R17 ;  /* 0x0000001fff117819 */ /* 0x000fe20000011411 */
        /* <DEDUP_REMOVED lines=8> */
[----:B0-----:R-:W2:Y:S04]  /*8db0*/  LDL.LU R2, [R1+0x1978] ;  /* 0x0019780001027983 */ /* 0x001ea80000300800 */
[----:B------:R0:W-:Y:S04]  /*8dc0*/  STL [R1+0xf0], R17 ;  /* 0x0000f01101007387 */ /* 0x0001e80000100800 */
[----:B0-----:R-:W3:Y:S01]  /*8dd0*/  LDL.LU R17, [R1+0x1974] ;  /* 0x0019740001117983 */ /* 0x001ee20000300800 */
[----:B------:R-:W-:-:S02]  /*8de0*/  SHF.R.S32.HI R11, RZ, 0x1f, R11 ;  /* 0x0000001fff0b7819 */ /* 0x000fc4000001140b */
[----:B------:R-:W-:-:S03]  /*8df0*/  SHF.R.S32.HI R13, RZ, 0x1f, R13 ;  /* 0x0000001fff0d7819 */ /* 0x000fc6000001140d */
[----:B------:R0:W-:Y:S04]  /*8e00*/  STL [R1+0xf8], R11 ;  /* 0x0000f80b01007387 */ /* 0x0001e80000100800 */
[----:B0-----:R-:W4:Y:S04]  /*8e10*/  LDL.LU R11, [R1+0x24] ;  /* 0x00002400010b7983 */ /* 0x001f280000300800 */
[----:B------:R0:W-:Y:S02]  /*8e20*/  STL [R1+0x100], R13 ;  /* 0x0001000d01007387 */ /* 0x0001e40000100800 */
[----:B0-----:R-:W-:-:S02]  /*8e30*/  SHF.R.S32.HI R13, RZ, 0x1f, R0 ;  /* 0x0000001fff0d7819 */ /* 0x001fc40000011400 */
[----:B---3--:R-:W-:Y:S02]  /*8e40*/  SHF.R.S32.HI R0, RZ, 0x1f, R17 ;  /* 0x0000001fff007819 */ /* 0x008fe40000011411 */
[----:B------:R-:W3:Y:S04]  /*8e50*/  LDL.LU R17, [R1+0x1970] ;  /* 0x0019700001117983 */ /* 0x000ee80000300800 */
[----:B------:R2:W-:Y:S02]  /*8e60*/  STL [R1+0x10c], R13 ;  /* 0x00010c0d01007387 */ /* 0x0005e40000100800 */
[----:B--2---:R-:W-:Y:S02]  /*8e70*/  SHF.R.S32.HI R13, RZ, 0x1f, R2 ;  /* 0x0000001fff0d7819 */ /* 0x004fe40000011402 */
[----:B------:R-:W2:Y:S04]  /*8e80*/  LDL.LU R2, [R1+0x196c] ;  /* 0x00196c0001027983 */ /* 0x000ea80000300800 */
[----:B------:R5:W-:Y:S02]  /*8e90*/  STL [R1+0x110], R0 ;  /* 0x0001100001007387 */ /* 0x000be40000100800 */
[----:B-----5:R-:W-:-:S02]  /*8ea0*/  SHF.R.S32.HI R0, RZ, 0x1f, R3 ;  /* 0x0000001fff007819 */ /* 0x020fc40000011403 */
[----:B------:R-:W5:Y:S04]  /*8eb0*/  LDL.LU R3, [R1+0x1968] ;  /* 0x0019680001037983 */ /* 0x000f680000300800 */
[----:B------:R4:W-:Y:S02]  /*8ec0*/  STL [R1+0x114], R13 ;  /* 0x0001140d01007387 */ /* 0x0009e40000100800 */
[----:B----4-:R-:W-:Y:S02]  /*8ed0*/  SHF.R.S32.HI R13, RZ, 0x1f, R5 ;  /* 0x0000001fff0d7819 */ /* 0x010fe40000011405 */
[----:B------:R-:W4:Y:S04]  /*8ee0*/  LDL.LU R5, [R1+0x1964] ;  /* 0x0019640001057983 */ /* 0x000f280000300800 */
[----:B------:R0:W-:Y:S02]  /*8ef0*/  STL [R1+0x118], R0 ;  /* 0x0001180001007387 */ /* 0x0001e40000100800 */
[----:B0-----:R-:W-:-:S02]  /*8f00*/  SHF.R.S32.HI R0, RZ, 0x1f, R6 ;  /* 0x0000001fff007819 */ /* 0x001fc40000011406 */
[----:B------:R-:W3:Y:S04]  /*8f10*/  LDL.LU R6, [R1+0x1960] ;  /* 0x0019600001067983 */ /* 0x000ee80000300800 */
[----:B------:R0:W-:Y:S02]  /*8f20*/  STL [R1+0x11c], R13 ;  /* 0x00011c0d01007387 */ /* 0x0001e40000100800 */
[----:B0-----:R-:W-:Y:S02]  /*8f30*/  SHF.R.S32.HI R13, RZ, 0x1f, R16 ;  /* 0x0000001fff0d7819 */ /* 0x001fe40000011410 */
[----:B------:R-:W3:Y:S04]  /*8f40*/  LDL.LU R16, [R1+0x195c] ;  /* 0x00195c0001107983 */ /* 0x000ee80000300800 */
[----:B------:R0:W-:Y:S02]  /*8f50*/  STL [R1+0x120], R0 ;  /* 0x0001200001007387 */ /* 0x0001e40000100800 */
[----:B0-----:R-:W-:-:S02]  /*8f60*/  SHF.R.S32.HI R0, RZ, 0x1f, R15 ;  /* 0x0000001fff007819 */ /* 0x001fc4000001140f */
[----:B------:R-:W3:Y:S04]  /*8f70*/  LDL.LU R15, [R1+0x1958] ;  /* 0x00195800010f7983 */ /* 0x000ee80000300800 */
[----:B------:R2:W-:Y:S01]  /*8f80*/  STL [R1+0x124], R13 ;  /* 0x0001240d01007387 */ /* 0x0005e20000100800 */
[----:B------:R-:W-:Y:S02]  /*8f90*/  SHF.R.S32.HI R7, RZ, 0x1f, R4 ;  /* 0x0000001fff077819 */ /* 0x000fe40000011404 */
[----:B--2---:R-:W-:-:S05]  /*8fa0*/  IADD3 R13, P0, R4, R2, RZ ;  /* 0x00000002040d7210 */ /* 0x004fca0007f1e0ff */
[----:B------:R5:W-:Y:S02]  /*8fb0*/  STL [R1+0xc1c], R13 ;  /* 0x000c1c0d01007387 */ /* 0x000be40000100800 */
[----:B-----5:R-:W-:-:S05]  /*8fc0*/  IADD3 R13, P1, R4, R3, RZ ;  /* 0x00000003040d7210 */ /* 0x020fca0007f3e0ff */
[----:B------:R4:W-:Y:S02]  /*8fd0*/  STL [R1+0xc24], R13 ;  /* 0x000c240d01007387 */ /* 0x0009e40000100800 */
[----:B----4-:R-:W-:-:S05]  /*8fe0*/  IADD3 R13, P2, R4, R5, RZ ;  /* 0x00000005040d7210 */ /* 0x010fca0007f5e0ff */
[----:B------:R3:W-:Y:S02]  /*8ff0*/  STL [R1+0xc2c], R13 ;  /* 0x000c2c0d01007387 */ /* 0x0007e40000100800 */
[----:B---3--:R-:W-:Y:S02]  /*9000*/  IADD3 R13, P3, R4, R6, RZ ;  /* 0x00000006040d7210 */ /* 0x008fe40007f7e0ff */
[----:B------:R-:W-:-:S03]  /*9010*/  IADD3 R4, P4, R10, R2, RZ ;  /* 0x000000020a047210 */ /* 0x000fc60007f9e0ff */
[----:B------:R0:W-:Y:S04]  /*9020*/  STL [R1+0xc34], R13 ;  /* 0x000c340d01007387 */ /* 0x0001e80000100800 */
[----:B------:R1:W-:Y:S01]  /*9030*/  STL [R1+0xc3c], R4 ;  /* 0x000c3c0401007387 */ /* 0x0003e20000100800 */
[----:B0-----:R-:W-:Y:S01]  /*9040*/  IADD3 R13, P5, R10, R3, RZ ;  /* 0x000000030a0d7210 */ /* 0x001fe20007fbe0ff */
[----:B-1----:R-:W-:-:S04]  /*9050*/  IMAD.X R4, R7, 0x1, R17, P0 ;  /* 0x0000000107047824 */ /* 0x002fc800000e0611 */
[----:B------:R0:W-:Y:S04]  /*9060*/  STL [R1+0xc44], R13 ;  /* 0x000c440d01007387 */ /* 0x0001e80000100800 */
[----:B0-----:R-:W2:Y:S04]  /*9070*/  LDL.LU R13, [R1+0x1c] ;  /* 0x00001c00010d7983 */ /* 0x001ea80000300800 */
[----:B------:R0:W-:Y:S02]  /*9080*/  STL [R1+0xc18], R4 ;  /* 0x000c180401007387 */ /* 0x0001e40000100800 */
[----:B0-----:R-:W-:-:S05]  /*9090*/  IADD3 R4, P0, R10, R5, RZ ;  /* 0x000000050a047210 */ /* 0x001fca0007f1e0ff */
[----:B------:R0:W-:Y:S02]  /*90a0*/  STL [R1+0xc4c], R4 ;  /* 0x000c4c0401007387 */ /* 0x0001e40000100800 */
[----:B0-----:R-:W-:-:S05]  /*90b0*/  IMAD.X R4, R7, 0x1, R16, P1 ;  /* 0x0000000107047824 */ /* 0x001fca00008e0610 */
[----:B------:R0:W-:Y:S04]  /*90c0*/  STL [R1+0xc20], R4 ;  /* 0x000c200401007387 */ /* 0x0001e80000100800 */
[----:B0-----:R-:W3:Y:S01]  /*90d0*/  LDL.LU R4, [R1+0x1954] ;  /* 0x0019540001047983 */ /* 0x001ee20000300800 */
[----:B------:R-:W-:-:S05]  /*90e0*/  IADD3 R10, P1, R10, R6, RZ ;  /* 0x000000060a0a7210 */ /* 0x000fca0007f3e0ff */
[----:B------:R0:W-:Y:S02]  /*90f0*/  STL [R1+0xc54], R10 ;  /* 0x000c540a01007387 */ /* 0x0001e40000100800 */
[----:B0-----:R-:W-:-:S05]  /*9100*/  IMAD.X R10, R7, 0x1, R15, P2 ;  /* 0x00000001070a7824 */ /* 0x001fca00010e060f */
[----:B------:R0:W-:Y:S02]  /*9110*/  STL [R1+0xc28], R10 ;  /* 0x000c280a01007387 */ /* 0x0001e40000100800 */
[----:B0-----:R-:W-:-:S05]  /*9120*/  IADD3 R10, P2, R9, R2, RZ ;  /* 0x00000002090a7210 */ /* 0x001fca0007f5e0ff */
[----:B------:R3:W-:Y:S02]  /*9130*/  STL [R1+0xc5c], R10 ;  /* 0x000c5c0a01007387 */ /* 0x0007e40000100800 */
[----:B---3--:R-:W-:Y:S02]  /*9140*/  IMAD.X R10, R7, 0x1, R4, P3 ;  /* 0x00000001070a7824 */ /* 0x008fe400018e0604 */
[----:B------:R-:W3:Y:S04]  /*9150*/  LDL.LU R7, [R1+0x20] ;  /* 0x0000200001077983 */ /* 0x000ee80000300800 */
[----:B------:R0:W-:Y:S02]  /*9160*/  STL [R1+0xc30], R10 ;  /* 0x000c300a01007387 */ /* 0x0001e40000100800 */
[----:B0-----:R-:W-:-:S05]  /*9170*/  IADD3 R10, P3, R9, R3, RZ ;  /* 0x00000003090a7210 */ /* 0x001fca0007f7e0ff */
[----:B------:R0:W-:Y:S02]  /*9180*/  STL [R1+0xc64], R10 ;  /* 0x000c640a01007387 */ /* 0x0001e40000100800 */
[----:B0-----:R-:W-:-:S05]  /*9190*/  IMAD.X R10, R8, 0x1, R17, P4 ;  /* 0x00000001080a7824 */ /* 0x001fca00020e0611 */
[----:B------:R0:W-:Y:S02]  /*91a0*/  STL [R1+0xc38], R10 ;  /* 0x000c380a01007387 */ /* 0x0001e40000100800 */
[----:B0-----:R-:W-:-:S05]  /*91b0*/  IADD3 R10, P4, R9, R5, RZ ;  /* 0x00000005090a7210 */ /* 0x001fca0007f9e0ff */
[----:B------:R0:W-:Y:S02]  /*91c0*/  STL [R1+0xc6c], R10 ;  /* 0x000c6c0a01007387 */ /* 0x0001e40000100800 */
[----:B0-----:R-:W-:Y:S01]  /*91d0*/  IMAD.X R10, R8, 0x1, R16, P5 ;  /* 0x00000001080a7824 */ /* 0x001fe200028e0610 */
[----:B------:R-:W-:-:S04]  /*91e0*/  IADD3 R9, P5, R9, R6, RZ ;  /* 0x0000000609097210 */ /* 0x000fc80007fbe0ff */
[----:B------:R0:W-:Y:S04]  /*91f0*/  STL [R1+0xc40], R10 ;  /* 0x000c400a01007387 */ /* 0x0001e80000100800 */
[----:B0-----:R-:W4:Y:S04]  /*9200*/  LDL.LU R10, [R1+0x1950] ;  /* 0x00195000010a7983 */ /* 0x001f280000300800 */
[----:B------:R0:W-:Y:S02]  /*9210*/  STL [R1+0xc74], R9 ;  /* 0x000c740901007387 */ /* 0x0001e40000100800 */
[----:B0-----:R-:W-:-:S05]  /*9220*/  IMAD.X R9, R8, 0x1, R15, P0 ;  /* 0x0000000108097824 */ /* 0x001fca00000e060f */
[----:B------:R0:W-:Y:S02]  /*9230*/  STL [R1+0xc48], R9 ;  /* 0x000c480901007387 */ /* 0x0001e40000100800 */
[----:B0-----:R-:W-:-:S05]  /*9240*/  IADD3 R9, P0, R11, R2, RZ ;  /* 0x000000020b097210 */ /* 0x001fca0007f1e0ff */
[----:B------:R0:W-:Y:S04]  /*9250*/  STL [R1+0xc7c], R9 ;  /* 0x000c7c0901007387 */ /* 0x0001e80000100800 */
[----:B0-----:R-:W5:Y:S01]  /*9260*/  LDL.LU R9, [R1+0x194c] ;  /* 0x00194c0001097983 */ /* 0x001f620000300800 */
[----:B------:R-:W-:-:S05]  /*9270*/  IMAD.X R8, R8, 0x1, R4, P1 ;  /* 0x0000000108087824 */ /* 0x000fca00008e0604 */
[----:B------:R0:W-:Y:S02]  /*9280*/  STL [R1+0xc50], R8 ;  /* 0x000c500801007387 */ /* 0x0001e40000100800 */
[----:B0-----:R-:W-:-:S05]  /*9290*/  IADD3 R8, P1, R11, R3, RZ ;  /* 0x000000030b087210 */ /* 0x001fca0007f3e0ff */
[----:B------:R5:W-:Y:S02]  /*92a0*/  STL [R1+0xc84], R8 ;  /* 0x000c840801007387 */ /* 0x000be40000100800 */
[----:B-----5:R-:W-:-:S05]  /*92b0*/  IMAD.X R8, R9, 0x1, R17, P2 ;  /* 0x0000000109087824 */ /* 0x020fca00010e0611 */
[----:B------:R0:W-:Y:S02]  /*92c0*/  STL [R1+0xc58], R8 ;  /* 0x000c580801007387 */ /* 0x0001e40000100800 */
[----:B0-----:R-:W-:-:S05]  /*92d0*/  IADD3 R8, P2, R11, R5, RZ ;  /* 0x000000050b087210 */ /* 0x001fca0007f5e0ff */
[----:B------:R0:W-:Y:S02]  /*92e0*/  STL [R1+0xc8c], R8 ;  /* 0x000c8c0801007387 */ /* 0x0001e40000100800 */
[----:B0-----:R-:W-:Y:S01]  /*92f0*/  IMAD.X R8, R9, 0x1, R16, P3 ;  /* 0x0000000109087824 */ /* 0x001fe200018e0610 */
[----:B------:R-:W-:-:S04]  /*9300*/  IADD3 R11, P3, R11, R6, RZ ;  /* 0x000000060b0b7210 */ /* 0x000fc80007f7e0ff */
[----:B------:R0:W-:Y:S04]  /*9310*/  STL [R1+0xc60], R8 ;  /* 0x000c600801007387 */ /* 0x0001e80000100800 */
[----:B------:R3:W-:Y:S01]  /*9320*/  STL [R1+0xc94], R11 ;  /* 0x000c940b01007387 */ /* 0x0007e20000100800 */
[----:B0-----:R-:W-:Y:S01]  /*9330*/  IMAD.X R8, R9, 0x1, R15, P4 ;  /* 0x0000000109087824 */ /* 0x001fe200020e060f */
[----:B---3--:R-:W-:-:S04]  /*9340*/  IADD3 R11, P4, R7, R2, RZ ;  /* 0x00000002070b7210 */ /* 0x008fc80007f9e0ff */
[----:B------:R0:W-:Y:S02]  /*9350*/  STL [R1+0xc68], R8 ;  /* 0x000c680801007387 */ /* 0x0001e40000100800 */
[----:B0-----:R-:W-:Y:S02]  /*9360*/  IMAD.X R8, R9, 0x1, R4, P5 ;  /* 0x0000000109087824 */ /* 0x001fe400028e0604 */
[----:B------:R-:W3:Y:S04]  /*9370*/  LDL.LU R9, [R1+0x18] ;  /* 0x0000180001097983 */ /* 0x000ee80000300800 */
[----:B------:R0:W-:Y:S04]  /*9380*/  STL [R1+0xc9c], R11 ;  /* 0x000c9c0b01007387 */ /* 0x0001e80000100800 */
[----:B------:R4:W-:Y:S01]  /*9390*/  STL [R1+0xc70], R8 ;  /* 0x000c700801007387 */ /* 0x0009e20000100800 */
[----:B0-----:R-:W-:Y:S01]  /*93a0*/  IADD3 R11, P5, R7, R3, RZ ;  /* 0x00000003070b7210 */ /* 0x001fe20007fbe0ff */
[----:B----4-:R-:W-:-:S04]  /*93b0*/  IMAD.X R8, R10, 0x1, R17, P0 ;  /* 0x000000010a087824 */ /* 0x010fc800000e0611 */
[----:B------:R0:W-:Y:S04]  /*93c0*/  STL [R1+0xca4], R11 ;  /* 0x000ca40b01007387 */ /* 0x0001e80000100800 */
[----:B------:R1:W-:Y:S01]  /*93d0*/  STL [R1+0xc78], R8 ;  /* 0x000c780801007387 */ /* 0x0003e20000100800 */
[----:B0-----:R-:W-:-:S03]  /*93e0*/  IADD3 R11, P0, R7, R5, RZ ;  /* 0x00000005070b7210 */ /* 0x001fc60007f1e0ff */
[----:B-1----:R-:W4:Y:S04]  /*93f0*/  LDL.LU R8, [R1+0x10] ;  /* 0x0000100001087983 */ /* 0x002f280000300800 */
[----:B------:R0:W-:Y:S02]  /*9400*/  STL [R1+0xcac], R11 ;  /* 0x000cac0b01007387 */ /* 0x0001e40000100800 */
[----:B0-----:R-:W-:-:S05]  /*9410*/  IMAD.X R11, R10, 0x1, R16, P1 ;  /* 0x000000010a0b7824 */ /* 0x001fca00008e0610 */
[----:B------:R0:W-:Y:S04]  /*9420*/  STL [R1+0xc80], R11 ;  /* 0x000c800b01007387 */ /* 0x0001e80000100800 */
[----:B0-----:R-:W5:Y:S01]  /*9430*/  LDL.LU R11, [R1+0x1948] ;  /* 0x00194800010b7983 */ /* 0x001f620000300800 */
[----:B------:R-:W-:-:S05]  /*9440*/  IADD3 R7, P1, R7, R6, RZ ;  /* 0x0000000607077210 */ /* 0x000fca0007f3e0ff */
[----:B------:R0:W-:Y:S02]  /*9450*/  STL [R1+0xcb4], R7 ;  /* 0x000cb40701007387 */ /* 0x0001e40000100800 */
[C---:B0-----:R-:W-:Y:S02]  /*9460*/  IMAD.X R7, R10.reuse, 0x1, R15, P2 ;  /* 0x000000010a077824 */ /* 0x041fe400010e060f */
[----:B------:R-:W-:-:S03]  /*9470*/  IMAD.X R10, R10, 0x1, R4, P3 ;  /* 0x000000010a0a7824 */ /* 0x000fc600018e0604 */
[----:B------:R2:W-:Y:S02]  /*9480*/  STL [R1+0xc88], R7 ;  /* 0x000c880701007387 */ /* 0x0005e40000100800 */
[----:B--2---:R-:W-:-:S05]  /*9490*/  IADD3 R7, P2, R13, R2, RZ ;  /* 0x000000020d077210 */ /* 0x004fca0007f5e0ff */
[----:B------:R0:W-:Y:S04]  /*94a0*/  STL [R1+0xcbc], R7 ;  /* 0x000cbc0701007387 */ /* 0x0001e80000100800 */
[----:B------:R-:W-:Y:S01]  /*94b0*/  STL [R1+0xc90], R10 ;  /* 0x000c900a01007387 */ /* 0x000fe20000100800 */
[----:B0-----:R-:W-:-:S05]  /*94c0*/  IADD3 R7, P3, R13, R3, RZ ;  /* 0x000000030d077210 */ /* 0x001fca0007f7e0ff */
[----:B------:R0:W-:Y:S04]  /*94d0*/  STL [R1+0xcc4], R7 ;  /* 0x000cc40701007387 */ /* 0x0001e80000100800 */
[----:B0-----:R-:W2:Y:S01]  /*94e0*/  LDL.LU R7, [R1+0xc] ;  /* 0x00000c0001077983 */ /* 0x001ea20000300800 */
[----:B-----5:R-:W-:-:S05]  /*94f0*/  IMAD.X R10, R11, 0x1, R17, P4 ;  /* 0x000000010b0a7824 */ /* 0x020fca00020e0611 */
[----:B------:R0:W-:Y:S02]  /*9500*/  STL [R1+0xc98], R10 ;  /* 0x000c980a01007387 */ /* 0x0001e40000100800 */
[----:B0-----:R-:W-:-:S05]  /*9510*/  IADD3 R10, P4, R13, R5, RZ ;  /* 0x000000050d0a7210 */ /* 0x001fca0007f9e0ff */
[----:B------:R0:W-:Y:S02]  /*9520*/  STL [R1+0xccc], R10 ;  /* 0x000ccc0a01007387 */ /* 0x0001e40000100800 */
[----:B0-----:R-:W-:-:S05]  /*9530*/  IMAD.X R10, R11, 0x1, R16, P5 ;  /* 0x000000010b0a7824 */ /* 0x001fca00028e0610 */
[----:B------:R0:W-:Y:S02]  /*9540*/  STL [R1+0xca0], R10 ;  /* 0x000ca00a01007387 */ /* 0x0001e40000100800 */
[----:B0-----:R-:W-:Y:S01]  /*9550*/  IADD3 R10, P5, R13, R6, RZ ;  /* 0x000000060d0a7210 */ /* 0x001fe20007fbe0ff */
[----:B------:R-:W-:-:S04]  /*9560*/  IMAD.X R13, R11, 0x1, R15, P0 ;  /* 0x000000010b0d7824 */ /* 0x000fc800000e060f */
[----:B------:R-:W-:Y:S04]  /*9570*/  STL [R1+0xcd4], R10 ;  /* 0x000cd40a01007387 */ /* 0x000fe80000100800 */
[----:B------:R0:W-:Y:S02]  /*9580*/  STL [R1+0xca8], R13 ;  /* 0x000ca80d01007387 */ /* 0x0001e40000100800 */
[----:B0-----:R-:W-:Y:S02]  /*9590*/  IMAD.X R13, R11, 0x1, R4, P1 ;  /* 0x000000010b0d7824 */ /* 0x001fe400008e0604 */
[----:B------:R-:W5:Y:S01]  /*95a0*/  LDL.LU R11, [R1+0x14] ;  /* 0x00001400010b7983 */ /* 0x000f620000300800 */
[----:B---3--:R-:W-:-:S05]  /*95b0*/  IADD3 R10, P0, R9, R2, RZ ;  /* 0x00000002090a7210 */ /* 0x008fca0007f1e0ff */
[----:B------:R0:W-:Y:S04]  /*95c0*/  STL [R1+0xcdc], R10 ;  /* 0x000cdc0a01007387 */ /* 0x0001e80000100800 */
[----:B------:R1:W-:Y:S01]  /*95d0*/  STL [R1+0xcb0], R13 ;  /* 0x000cb00d01007387 */ /* 0x0003e20000100800 */
[----:B0-----:R-:W-:Y:S01]  /*95e0*/  IADD3 R10, P1, R9, R3, RZ ;  /* 0x00000003090a7210 */ /* 0x001fe20007f3e0ff */
[----:B-1----:R-:W-:-:S04]  /*95f0*/  IMAD.X R13, R12, 0x1, R17, P2 ;  /* 0x000000010c0d7824 */ /* 0x002fc800010e0611 */
[----:B------:R0:W-:Y:S04]  /*9600*/  STL [R1+0xce4], R10 ;  /* 0x000ce40a01007387 */ /* 0x0001e80000100800 */
[----:B0-----:R-:W3:Y:S04]  /*9610*/  LDL.LU R10, [R1+0x4] ;  /* 0x00000400010a7983 */ /* 0x001ee80000300800 */
[----:B------:R0:W-:Y:S02]  /*9620*/  STL [R1+0xcb8], R13 ;  /* 0x000cb80d01007387 */ /* 0x0001e40000100800 */
[----:B0-----:R-:W-:-:S05]  /*9630*/  IADD3 R13, P2, R9, R5, RZ ;  /* 0x00000005090d7210 */ /* 0x001fca0007f5e0ff */
[----:B------:R0:W-:Y:S02]  /*9640*/  STL [R1+0xcec], R13 ;  /* 0x000cec0d01007387 */ /* 0x0001e40000100800 */
[----:B0-----:R-:W-:-:S05]  /*9650*/  IMAD.X R13, R12, 0x1, R16, P3 ;  /* 0x000000010c0d7824 */ /* 0x001fca00018e0610 */
[----:B------:R0:W-:Y:S04]  /*9660*/  STL [R1+0xcc0], R13 ;  /* 0x000cc00d01007387 */ /* 0x0001e80000100800 */
[----:B0-----:R-:W4:Y:S01]  /*9670*/  LDL.LU R13, [R1+0x1944] ;  /* 0x00194400010d7983 */ /* 0x001f220000300800 */
[----:B------:R-:W-:-:S05]  /*9680*/  IADD3 R9, P3, R9, R6, RZ ;  /* 0x0000000609097210 */ /* 0x000fca0007f7e0ff */
[----:B------:R0:W-:Y:S02]  /*9690*/  STL [R1+0xcf4], R9 ;  /* 0x000cf40901007387 */ /* 0x0001e40000100800 */
[----:B0-----:R-:W-:-:S05]  /*96a0*/  IMAD.X R9, R12, 0x1, R15, P4 ;  /* 0x000000010c097824 */ /* 0x001fca00020e060f */
[----:B------:R5:W-:Y:S01]  /*96b0*/  STL [R1+0xcc8], R9 ;  /* 0x000cc80901007387 */ /* 0x000be20000100800 */
[----:B------:R-:W-:Y:S01]  /*96c0*/  IMAD.X R12, R12, 0x1, R4, P5 ;  /* 0x000000010c0c7824 */ /* 0x000fe200028e0604 */
[----:B-----5:R-:W-:-:S05]  /*96d0*/  IADD3 R9, P4, R11, R2, RZ ;  /* 0x000000020b097210 */ /* 0x020fca0007f9e0ff */
[----:B------:R0:W-:Y:S04]  /*96e0*/  STL [R1+0xcfc], R9 ;  /* 0x000cfc0901007387 */ /* 0x0001e80000100800 */
[----:B------:R-:W-:Y:S01]  /*96f0*/  STL [R1+0xcd0], R12 ;  /* 0x000cd00c01007387 */ /* 0x000fe20000100800 */
[----:B0-----:R-:W-:-:S05]  /*9700*/  IADD3 R9, P5, R11, R3, RZ ;  /* 0x000000030b097210 */ /* 0x001fca0007fbe0ff */
[----:B------:R0:W-:Y:S04]  /*9710*/  STL [R1+0xd04], R9 ;  /* 0x000d040901007387 */ /* 0x0001e80000100800 */
[----:B0-----:R-:W5:Y:S01]  /*9720*/  LDL.LU R9, [R1] ;  /* 0x0000000001097983 */ /* 0x001f620000300800 */
[----:B----4-:R-:W-:-:S05]  /*9730*/  IMAD.X R12, R13, 0x1, R17, P0 ;  /* 0x000000010d0c7824 */ /* 0x010fca00000e0611 */
[----:B------:R0:W-:Y:S02]  /*9740*/  STL [R1+0xcd8], R12 ;  /* 0x000cd80c01007387 */ /* 0x0001e40000100800 */
[----:B0-----:R-:W-:-:S05]  /*9750*/  IADD3 R12, P0, R11, R5, RZ ;  /* 0x000000050b0c7210 */ /* 0x001fca0007f1e0ff */
[----:B------:R0:W-:Y:S02]  /*9760*/  STL [R1+0xd0c], R12 ;  /* 0x000d0c0c01007387 */ /* 0x0001e40000100800 */
[----:B0-----:R-:W-:Y:S01]  /*9770*/  IMAD.X R12, R13, 0x1, R16, P1 ;  /* 0x000000010d0c7824 */ /* 0x001fe200008e0610 */
[----:B------:R-:W-:-:S04]  /*9780*/  IADD3 R11, P1, R11, R6, RZ ;  /* 0x000000060b0b7210 */ /* 0x000fc80007f3e0ff */
[----:B------:R0:W-:Y:S04]  /*9790*/  STL [R1+0xce0], R12 ;  /* 0x000ce00c01007387 */ /* 0x0001e80000100800 */
[----:B------:R1:W-:Y:S01]  /*97a0*/  STL [R1+0xd14], R11 ;  /* 0x000d140b01007387 */ /* 0x0003e20000100800 */
[C---:B0-----:R-:W-:Y:S01]  /*97b0*/  IMAD.X R12, R13.reuse, 0x1, R15, P2 ;  /* 0x000000010d0c7824 */ /* 0x041fe200010e060f */
[----:B-1----:R-:W-:Y:S01]  /*97c0*/  IADD3 R11, P2, R8, R2, RZ ;  /* 0x00000002080b7210 */ /* 0x002fe20007f5e0ff */
[----:B------:R-:W-:-:S03]  /*97d0*/  IMAD.X R13, R13, 0x1, R4, P3 ;  /* 0x000000010d0d7824 */ /* 0x000fc600018e0604 */
[----:B------:R0:W-:Y:S04]  /*97e0*/  STL [R1+0xce8], R12 ;  /* 0x000ce80c01007387 */ /* 0x0001e80000100800 */
[----:B------:R1:W-:Y:S01]  /*97f0*/  STL [R1+0xd1c], R11 ;  /* 0x000d1c0b01007387 */ /* 0x0003e20000100800 */
[----:B0-----:R-:W-:-:S03]  /*9800*/  IADD3 R12, P3, R8, R3, RZ ;  /* 0x00000003080c7210 */ /* 0x001fc60007f7e0ff */
[----:B------:R0:W-:Y:S01]  /*9810*/  STL [R1+0xcf0], R13 ;  /* 0x000cf00d01007387 */ /* 0x0001e20000100800 */
[----:B-1----:R-:W-:-:S03]  /*9820*/  IMAD.X R11, R14, 0x1, R17, P4 ;  /* 0x000000010e0b7824 */ /* 0x002fc600020e0611 */
[----:B------:R1:W-:Y:S04]  /*9830*/  STL [R1+0xd24], R12 ;  /* 0x000d240c01007387 */ /* 0x0003e80000100800 */
[----:B------:R4:W-:Y:S01]  /*9840*/  STL [R1+0xcf8], R11 ;  /* 0x000cf80b01007387 */ /* 0x0009e20000100800 */
[----:B0-----:R-:W-:Y:S01]  /*9850*/  IADD3 R13, P4, R8, R5, RZ ;  /* 0x00000005080d7210 */ /* 0x001fe20007f9e0ff */
[----:B-1----:R-:W-:-:S04]  /*9860*/  IMAD.X R12, R14, 0x1, R16, P5 ;  /* 0x000000010e0c7824 */ /* 0x002fc800028e0610 */
[----:B------:R-:W-:Y:S01]  /*9870*/  STL [R1+0xd2c], R13 ;  /* 0x000d2c0d01007387 */ /* 0x000fe20000100800 */
[----:B----4-:R-:W-:Y:S01]  /*9880*/  IADD3 R11, P5, R8, R6, RZ ;  /* 0x00000006080b7210 */ /* 0x010fe20007fbe0ff */
[C---:B------:R-:W-:Y:S02]  /*9890*/  IMAD.X R8, R14.reuse, 0x1, R15, P0 ;  /* 0x000000010e087824 */ /* 0x040fe400000e060f */
[----:B------:R2:W-:Y:S04]  /*98a0*/  STL [R1+0xd00], R12 ;  /* 0x000d000c01007387 */ /* 0x0005e80000100800 */
[----:B------:R0:W-:Y:S04]  /*98b0*/  STL [R1+0xd34], R11 ;  /* 0x000d340b01007387 */ /* 0x0001e80000100800 */
[----:B------:R1:W-:Y:S01]  /*98c0*/  STL [R1+0xd08], R8 ;  /* 0x000d080801007387 */ /* 0x0003e20000100800 */
[----:B--2---:R-:W-:Y:S01]  /*98d0*/  IADD3 R12, P0, R7, R2, RZ ;  /* 0x00000002070c7210 */ /* 0x004fe20007f1e0ff */
[----:B0-----:R-:W-:-:S04]  /*98e0*/  IMAD.X R11, R14, 0x1, R4, P1 ;  /* 0x000000010e0b7824 */ /* 0x001fc800008e0604 */
[----:B------:R0:W-:Y:S01]  /*98f0*/  STL [R1+0xd3c], R12 ;  /* 0x000d3c0c01007387 */ /* 0x0001e20000100800 */
[----:B-1----:R-:W-:-:S03]  /*9900*/  IADD3 R8, P1, R7, R3, RZ ;  /* 0x0000000307087210 */ /* 0x002fc60007f3e0ff */
[----:B------:R1:W-:Y:S04]  /*9910*/  STL [R1+0xd10], R11 ;  /* 0x000d100b01007387 */ /* 0x0003e80000100800 */
[----:B------:R2:W-:Y:S01]  /*9920*/  STL [R1+0xd44], R8 ;  /* 0x000d440801007387 */ /* 0x0005e20000100800 */
[C---:B0-----:R-:W-:Y:S01]  /*9930*/  IMAD.X R12, R18.reuse, 0x1, R17, P2 ;  /* 0x00000001120c7824 */ /* 0x041fe200010e0611 */
[C---:B-1----:R-:W-:Y:S02]  /*9940*/  IADD3 R11, P2, R7.reuse, R5, RZ ;  /* 0x00000005070b7210 */ /* 0x042fe40007f5e0ff */
[----:B--2---:R-:W2:Y:S04]  /*9950*/  LDL.LU R8, [R1+0x30] ;  /* 0x0000300001087983 */ /* 0x004ea80000300800 */
[----:B------:R0:W-:Y:S04]  /*9960*/  STL [R1+0xd18], R12 ;  /* 0x000d180c01007387 */ /* 0x0001e80000100800 */
[----:B------:R1:W-:Y:S01]  /*9970*/  STL [R1+0xd4c], R11 ;  /* 0x000d4c0b01007387 */ /* 0x0003e20000100800 */
[C---:B0-----:R-:W-:Y:S01]  /*9980*/  IMAD.X R12, R18.reuse, 0x1, R16, P3 ;  /* 0x00000001120c7824 */ /* 0x041fe200018e0610 */
[----:B-1----:R-:W-:Y:S01]  /*9990*/  IADD3 R11, P3, R7, R6, RZ ;  /* 0x00000006070b7210 */ /* 0x002fe20007f7e0ff */
[----:B------:R-:W-:-:S03]  /*99a0*/  IMAD.X R7, R18, 0x1, R15, P4 ;  /* 0x0000000112077824 */ /* 0x000fc600020e060f */
[----:B------:R3:W-:Y:S04]  /*99b0*/  STL [R1+0xd20], R12 ;  /* 0x000d200c01007387 */ /* 0x0007e80000100800 */
[----:B------:R0:W-:Y:S04]  /*99c0*/  STL [R1+0xd54], R11 ;  /* 0x000d540b01007387 */ /* 0x0001e80000100800 */
[----:B------:R1:W-:Y:S01]  /*99d0*/  STL [R1+0xd28], R7 ;  /* 0x000d280701007387 */ /* 0x0003e20000100800 */
[----:B---3--:R-:W-:Y:S01]  /*99e0*/  IADD3 R12, P4, R10, R2, RZ ;  /* 0x000000020a0c7210 */ /* 0x008fe20007f9e0ff */
[----:B0-----:R-:W-:-:S04]  /*99f0*/  IMAD.X R11, R18, 0x1, R4, P5 ;  /* 0x00000001120b7824 */ /* 0x001fc800028e0604 */
[----:B------:R0:W-:Y:S01]  /*9a00*/  STL [R1+0xd5c], R12 ;  /* 0x000d5c0c01007387 */ /* 0x0001e20000100800 */
[----:B-1----:R-:W-:-:S03]  /*9a10*/  IADD3 R7, P5, R10, R3, RZ ;  /* 0x000000030a077210 */ /* 0x002fc60007fbe0ff */
[----:B------:R1:W-:Y:S04]  /*9a20*/  STL [R1+0xd30], R11 ;  /* 0x000d300b01007387 */ /* 0x0003e80000100800 */
[----:B------:R3:W-:Y:S01]  /*9a30*/  STL [R1+0xd64], R7 ;  /* 0x000d640701007387 */ /* 0x0007e20000100800 */
[C---:B0-----:R-:W-:Y:S01]  /*9a40*/  IMAD.X R12, R19.reuse, 0x1, R17, P0 ;  /* 0x00000001130c7824 */ /* 0x041fe200000e0611 */
[C---:B-1----:R-:W-:Y:S02]  /*9a50*/  IADD3 R11, P0, R10.reuse, R5, RZ ;  /* 0x000000050a0b7210 */ /* 0x042fe40007f1e0ff */
[----:B---3--:R-:W3:Y:S04]  /*9a60*/  LDL.LU R7, [R1+0x34] ;  /* 0x0000340001077983 */ /* 0x008ee80000300800 */
[----:B------:R0:W-:Y:S04]  /*9a70*/  STL [R1+0xd38], R12 ;  /* 0x000d380c01007387 */ /* 0x0001e80000100800 */
[----:B------:R1:W-:Y:S01]  /*9a80*/  STL [R1+0xd6c], R11 ;  /* 0x000d6c0b01007387 */ /* 0x0003e20000100800 */
[C---:B0-----:R-:W-:Y:S01]  /*9a90*/  IMAD.X R12, R19.reuse, 0x1, R16, P1 ;  /* 0x00000001130c7824 */ /* 0x041fe200008e0610 */
[----:B------:R-:W-:Y:S01]  /*9aa0*/  IADD3 R10, P1, R10, R6, RZ ;  /* 0x000000060a0a7210 */ /* 0x000fe20007f3e0ff */
[----:B-1----:R-:W-:-:S03]  /*9ab0*/  IMAD.X R11, R19, 0x1, R15, P2 ;  /* 0x00000001130b7824 */ /* 0x002fc600010e060f */
[----:B------:R-:W-:Y:S01]  /*9ac0*/  STL [R1+0xd40], R12 ;  /* 0x000d400c01007387 */ /* 0x000fe20000100800 */
[----:B------:R-:W-:-:S03]  /*9ad0*/  SHF.R.S32.HI R20, RZ, 0x1f, R36 ;  /* 0x0000001fff147819 */ /* 0x000fc60000011424 */
[----:B------:R0:W-:Y:S04]  /*9ae0*/  STL [R1+0xd74], R10 ;  /* 0x000d740a01007387 */ /* 0x0001e80000100800 */
[----:B------:R1:W-:Y:S01]  /*9af0*/  STL [R1+0xd48], R11 ;  /* 0x000d480b01007387 */ /* 0x0003e20000100800 */
[----:B0-----:R-:W-:Y:S01]  /*9b00*/  IMAD.X R10, R19, 0x1, R4, P3 ;  /* 0x00000001130a7824 */ /* 0x001fe200018e0604 */
[C---:B-----5:R-:W-:Y:S02]  /*9b10*/  IADD3 R12, P2, R9.reuse, R2, RZ ;  /* 0x00000002090c7210 */ /* 0x060fe40007f5e0ff */
[----:B-1----:R-:W-:-:S03]  /*9b20*/  IADD3 R11, P3, R9, R3, RZ ;  /* 0x00000003090b7210 */ /* 0x002fc60007f7e0ff */
[----:B------:R0:W-:Y:S04]  /*9b30*/  STL [R1+0xd7c], R12 ;  /* 0x000d7c0c01007387 */ /* 0x0001e80000100800 */
[----:B------:R1:W-:Y:S04]  /*9b40*/  STL [R1+0xd50], R10 ;  /* 0x000d500a01007387 */ /* 0x0003e80000100800 */
[----:B------:R4:W-:Y:S01]  /*9b50*/  STL [R1+0xd84], R11 ;  /* 0x000d840b01007387 */ /* 0x0009e20000100800 */
[----:B0-----:R-:W-:Y:S01]  /*9b60*/  IMAD.X R12, R20, 0x1, R17, P4 ;  /* 0x00000001140c7824 */ /* 0x001fe200020e0611 */
[----:B-1----:R-:W-:-:S02]  /*9b70*/  IADD3 R10, P4, R9, R5, RZ ;  /* 0x00000005090a7210 */ /* 0x002fc40007f9e0ff */
[----:B----4-:R-:W4:Y:S04]  /*9b80*/  LDL.LU R11, [R1+0x38] ;  /* 0x00003800010b7983 */ /* 0x010f280000300800 */
[----:B------:R0:W-:Y:S04]  /*9b90*/  STL [R1+0xd58], R12 ;  /* 0x000d580c01007387 */ /* 0x0001e80000100800 */
[----:B------:R1:W-:Y:S01]  /*9ba0*/  STL [R1+0xd8c], R10 ;  /* 0x000d8c0a01007387 */ /* 0x0003e20000100800 */
[C---:B0-----:R-:W-:Y:S01]  /*9bb0*/  IMAD.X R12, R20.reuse, 0x1, R16, P5 ;  /* 0x00000001140c7824 */ /* 0x041fe200028e0610 */
[----:B------:R-:W-:Y:S01]  /*9bc0*/  IADD3 R9, P5, R9, R6, RZ ;  /* 0x0000000609097210 */ /* 0x000fe20007fbe0ff */
[----:B-1----:R-:W-:-:S03]  /*9bd0*/  IMAD.X R10, R20, 0x1, R15, P0 ;  /* 0x00000001140a7824 */ /* 0x002fc600000e060f */
[----:B------:R0:W-:Y:S04]  /*9be0*/  STL [R1+0xd60], R12 ;  /* 0x000d600c01007387 */ /* 0x0001e80000100800 */
[----:B------:R1:W-:Y:S04]  /*9bf0*/  STL [R1+0xd94], R9 ;  /* 0x000d940901007387 */ /* 0x0003e80000100800 */
[----:B------:R5:W-:Y:S01]  /*9c00*/  STL [R1+0xd68], R10 ;  /* 0x000d680a01007387 */ /* 0x000be20000100800 */
[----:B0-----:R-:W-:Y:S01]  /*9c10*/  IADD3 R12, P0, R61, R2, RZ ;  /* 0x000000023d0c7210 */ /* 0x001fe20007f1e0ff */
[----:B-1----:R-:W-:-:S04]  /*9c20*/  IMAD.X R9, R20, 0x1, R4, P1 ;  /* 0x0000000114097824 */ /* 0x002fc800008e0604 */
[----:B------:R-:W-:Y:S01]  /*9c30*/  STL [R1+0xd9c], R12 ;  /* 0x000d9c0c01007387 */ /* 0x000fe20000100800 */
[----:B-----5:R-:W-:-:S03]  /*9c40*/  IADD3 R10, P1, R61, R3, RZ ;  /* 0x000000033d0a7210 */ /* 0x020fc60007f3e0ff */
[----:B------:R-:W-:Y:S04]  /*9c50*/  STL [R1+0xd70], R9 ;  /* 0x000d700901007387 */ /* 0x000fe80000100800 */
[----:B------:R0:W-:Y:S04]  /*9c60*/  STL [R1+0xda4], R10 ;  /* 0x000da40a01007387 */ /* 0x0001e80000100800 */
[----:B0-----:R-:W5:Y:S01]  /*9c70*/  LDL.LU R10, [R1+0x3c] ;  /* 0x00003c00010a7983 */ /* 0x001f620000300800 */
[----:B------:R-:W-:-:S05]  /*9c80*/  SHF.R.S32.HI R21, RZ, 0x1f, R22 ;  /* 0x0000001fff157819 */ /* 0x000fca0000011416 */
[----:B------:R-:W-:Y:S01]  /*9c90*/  IMAD.X R12, R21, 0x1, R17, P2 ;  /* 0x00000001150c7824 */ /* 0x000fe200010e0611 */
[----:B------:R-:W-:-:S04]  /*9ca0*/  IADD3 R9, P2, R61, R5, RZ ;  /* 0x000000053d097210 */ /* 0x000fc80007f5e0ff */
[----:B------:R0:W-:Y:S04]  /*9cb0*/  STL [R1+0xd78], R12 ;  /* 0x000d780c01007387 */ /* 0x0001e80000100800 */
[----:B------:R1:W-:Y:S01]  /*9cc0*/  STL [R1+0xdac], R9 ;  /* 0x000dac0901007387 */ /* 0x0003e20000100800 */
[----:B0-----:R-:W-:Y:S01]  /*9cd0*/  IMAD.X R12, R21, 0x1, R16, P3 ;  /* 0x00000001150c7824 */ /* 0x001fe200018e0610 */
[----:B------:R-:W-:Y:S01]  /*9ce0*/  IADD3 R13, P3, R61, R6, RZ ;  /* 0x000000063d0d7210 */ /* 0x000fe20007f7e0ff */
[----:B-1----:R-:W-:-:S03]  /*9cf0*/  IMAD.X R9, R21, 0x1, R15, P4 ;  /* 0x0000000115097824 */ /* 0x002fc600020e060f */
[----:B------:R-:W-:Y:S01]  /*9d00*/  STL [R1+0xd80], R12 ;  /* 0x000d800c01007387 */ /* 0x000fe20000100800 */
[----:B------:R-:W-:-:S03]  /*9d10*/  SHF.R.S32.HI R22, RZ, 0x1f, R61 ;  /* 0x0000001fff167819 */ /* 0x000fc6000001143d */
[----:B------:R0:W-:Y:S04]  /*9d20*/  STL [R1+0xdb4], R13 ;  /* 0x000db40d01007387 */ /* 0x0001e80000100800 */
[----:B------:R1:W-:Y:S01]  /*9d30*/  STL [R1+0xd88], R9 ;  /* 0x000d880901007387 */ /* 0x0003e20000100800 */
[----:B0-----:R-:W-:Y:S01]  /*9d40*/  IMAD.X R13, R21, 0x1, R4, P5 ;  /* 0x00000001150d7824 */ /* 0x001fe200028e0604 */
[----:B------:R-:W-:Y:S02]  /*9d50*/  SHF.R.S32.HI R23, RZ, 0x1f, R23 ;  /* 0x0000001fff177819 */ /* 0x000fe40000011417 */
[----:B------:R-:W-:Y:S02]  /*9d60*/  SHF.R.S32.HI R24, RZ, 0x1f, R24 ;  /* 0x0000001fff187819 */ /* 0x000fe40000011418 */
[----:B--2---:R-:W-:-:S02]  /*9d70*/  IADD3 R12, P4, R8, R2, RZ ;  /* 0x00000002080c7210 */ /* 0x004fc40007f9e0ff */
[----:B-1----:R-:W-:-:S03]  /*9d80*/  IADD3 R9, P5, R8, R3, RZ ;  /* 0x0000000308097210 */ /* 0x002fc60007fbe0ff */
[----:B------:R0:W-:Y:S04]  /*9d90*/  STL [R1+0xdbc], R12 ;  /* 0x000dbc0c01007387 */ /* 0x0001e80000100800 */
[----:B------:R1:W-:Y:S04]  /*9da0*/  STL [R1+0xd90], R13 ;  /* 0x000d900d01007387 */ /* 0x0003e80000100800 */
[----:B------:R2:W-:Y:S01]  /*9db0*/  STL [R1+0xdc4], R9 ;  /* 0x000dc40901007387 */ /* 0x0005e20000100800 */
[----:B0-----:R-:W-:Y:S01]  /*9dc0*/  IMAD.X R12, R22, 0x1, R17, P0 ;  /* 0x00000001160c7824 */ /* 0x001fe200000e0611 */
[----:B-1----:R-:W-:-:S02]  /*9dd0*/  IADD3 R13, P0, R8, R5, RZ ;  /* 0x00000005080d7210 */ /* 0x002fc40007f1e0ff */
[----:B--2---:R-:W2:Y:S04]  /*9de0*/  LDL.LU R9, [R1+0x40] ;  /* 0x0000400001097983 */ /* 0x004ea80000300800 */
[----:B------:R0:W-:Y:S04]  /*9df0*/  STL [R1+0xd98], R12 ;  /* 0x000d980c01007387 */ /* 0x0001e80000100800 */
[----:B------:R1:W-:Y:S01]  /*9e00*/  STL [R1+0xdcc], R13 ;  /* 0x000dcc0d01007387 */ /* 0x0003e20000100800 */
[----:B0-----:R-:W-:Y:S01]  /*9e10*/  IMAD.X R12, R22, 0x1, R16, P1 ;  /* 0x00000001160c7824 */ /* 0x001fe200008e0610 */
        /* <DEDUP_REMOVED lines=11> */
[----:B0-----:R-:W-:Y:S01]  /*9ed0*/  IMAD.X R12, R23, 0x1, R17, P4 ;  /* 0x00000001170c7824 */ /* 0x001fe200020e0611 */
[----:B-1----:R-:W-:Y:S02]  /*9ee0*/  IADD3 R13, P4, R7, R5, RZ ;  /* 0x00000005070d7210 */ /* 0x002fe40007f9e0ff */
[----:B---3--:R-:W3:Y:S04]  /*9ef0*/  LDL.LU R8, [R1+0x44] ;  /* 0x0000440001087983 */ /* 0x008ee80000300800 */
[----:B------:R0:W-:Y:S04]  /*9f00*/  STL [R1+0xdb8], R12 ;  /* 0x000db80c01007387 */ /* 0x0001e80000100800 */
[----:B------:R1:W-:Y:S01]  /*9f10*/  STL [R1+0xdec], R13 ;  /* 0x000dec0d01007387 */ /* 0x0003e20000100800 */
[----:B0-----:R-:W-:Y:S01]  /*9f20*/  IMAD.X R12, R23, 0x1, R16, P5 ;  /* 0x00000001170c7824 */ /* 0x001fe200028e0610 */
[----:B-1----:R-:W-:Y:S01]  /*9f30*/  IADD3 R13, P5, R7, R6, RZ ;  /* 0x00000006070d7210 */ /* 0x002fe20007fbe0ff */
[----:B------:R-:W-:-:S03]  /*9f40*/  IMAD.X R7, R23, 0x1, R15, P0 ;  /* 0x0000000117077824 */ /* 0x000fc600000e060f */
[----:B------:R-:W-:Y:S04]  /*9f50*/  STL [R1+0xdc0], R12 ;  /* 0x000dc00c01007387 */ /* 0x000fe80000100800 */
[----:B------:R0:W-:Y:S04]  /*9f60*/  STL [R1+0xdf4], R13 ;  /* 0x000df40d01007387 */ /* 0x0001e80000100800 */
[----:B------:R1:W-:Y:S01]  /*9f70*/  STL [R1+0xdc8], R7 ;  /* 0x000dc80701007387 */ /* 0x0003e20000100800 */
[----:B0-----:R-:W-:Y:S01]  /*9f80*/  IMAD.X R13, R23, 0x1, R4, P1 ;  /* 0x00000001170d7824 */ /* 0x001fe200008e0604 */
[----:B----4-:R-:W-:-:S02]  /*9f90*/  IADD3 R12, P0, R11, R2, RZ ;  /* 0x000000020b0c7210 */ /* 0x010fc40007f1e0ff */
        /* <DEDUP_REMOVED lines=15> */
[----:B-----5:R-:W-:Y:S01]  /*a090*/  IADD3 R12, P4, R10, R2, RZ ;  /* 0x000000020a0c7210 */ /* 0x020fe20007f9e0ff */
[----:B0-----:R-:W-:-:S04]  /*a0a0*/  IMAD.X R13, R24, 0x1, R4, P5 ;  /* 0x00000001180d7824 */ /* 0x001fc800028e0604 */
[----:B------:R-:W-:Y:S01]  /*a0b0*/  STL [R1+0xe1c], R12 ;  /* 0x000e1c0c01007387 */ /* 0x000fe20000100800 */
[----:B-1----:R-:W-:-:S03]  /*a0c0*/  IADD3 R11, P5, R10, R3, RZ ;  /* 0x000000030a0b7210 */ /* 0x002fc60007fbe0ff */
        /* <DEDUP_REMOVED lines=8> */
[C---:B0-----:R-:W-:Y:S01]  /*a150*/  IMAD.X R12, R25.reuse, 0x1, R16, P1 ;  /* 0x00000001190c7824 */ /* 0x041fe200008e0610 */
[----:B-1----:R-:W-:Y:S01]  /*a160*/  IADD3 R13, P1, R10, R6, RZ ;  /* 0x000000060a0d7210 */ /* 0x002fe20007f3e0ff */
[----:B------:R-:W-:-:S03]  /*a170*/  IMAD.X R10, R25, 0x1, R15, P2 ;  /* 0x00000001190a7824 */ /* 0x000fc600010e060f */
        /* <DEDUP_REMOVED lines=17> */
[C---:B0-----:R-:W-:Y:S01]  /*a290*/  IMAD.X R12, R26.reuse, 0x1, R16, P5 ;  /* 0x000000011a0c7824 */ /* 0x041fe200028e0610 */
[----:B------:R-:W-:Y:S01]  /*a2a0*/  IADD3 R9, P5, R9, R6, RZ ;  /* 0x0000000609097210 */ /* 0x000fe20007fbe0ff */
[----:B-1----:R-:W-:-:S03]  /*a2b0*/  IMAD.X R13, R26, 0x1, R15, P0 ;  /* 0x000000011a0d7824 */ /* 0x002fc600000e060f */
[----:B------:R3:W-:Y:S04]  /*a2c0*/  STL [R1+0xe20], R12 ;  /* 0x000e200c01007387 */ /* 0x0007e80000100800 */
[----:B------:R0:W-:Y:S01]  /*a2d0*/  STL [R1+0xe54], R9 ;  /* 0x000e540901007387 */ /* 0x0001e20000100800 */
[----:B---3--:R-:W-:Y:S01]  /*a2e0*/  IADD3 R12, P0, R8, R2, RZ ;  /* 0x00000002080c7210 */ /* 0x008fe20007f1e0ff */
[----:B0-----:R-:W-:Y:S02]  /*a2f0*/  IMAD.X R9, R26, 0x1, R4, P1 ;  /* 0x000000011a097824 */ /* 0x001fe400008e0604 */
[----:B------:R0:W-:Y:S04]  /*a300*/  STL [R1+0xe28], R13 ;  /* 0x000e280d01007387 */ /* 0x0001e80000100800 */
[----:B------:R1:W-:Y:S04]  /*a310*/  STL [R1+0xe5c], R12 ;  /* 0x000e5c0c01007387 */ /* 0x0003e80000100800 */
[----:B------:R3:W-:Y:S01]  /*a320*/  STL [R1+0xe30], R9 ;  /* 0x000e300901007387 */ /* 0x0007e20000100800 */
[----:B0-----:R-:W-:Y:S01]  /*a330*/  IADD3 R13, P1, R8, R3, RZ ;  /* 0x00000003080d7210 */ /* 0x001fe20007f3e0ff */
[----:B-1----:R-:W-:-:S02]  /*a340*/  IMAD.X R12, R27, 0x1, R17, P2 ;  /* 0x000000011b0c7824 */ /* 0x002fc400010e0611 */
[----:B---3--:R-:W3:Y:S04]  /*a350*/  LDL.LU R9, [R1+0x54] ;  /* 0x0000540001097983 */ /* 0x008ee80000300800 */
[----:B------:R0:W-:Y:S04]  /*a360*/  STL [R1+0xe64], R13 ;  /* 0x000e640d01007387 */ /* 0x0001e80000100800 */
[----:B------:R1:W-:Y:S01]  /*a370*/  STL [R1+0xe38], R12 ;  /* 0x000e380c01007387 */ /* 0x0003e20000100800 */
[C---:B0-----:R-:W-:Y:S01]  /*a380*/  IADD3 R13, P2, R8.reuse, R5, RZ ;  /* 0x00000005080d7210 */ /* 0x041fe20007f5e0ff */
[----:B-1----:R-:W-:Y:S01]  /*a390*/  IMAD.X R12, R27, 0x1, R16, P3 ;  /* 0x000000011b0c7824 */ /* 0x002fe200018e0610 */
[----:B------:R-:W-:-:S03]  /*a3a0*/  IADD3 R8, P3, R8, R6, RZ ;  /* 0x0000000608087210 */ /* 0x000fc60007f7e0ff */
[----:B------:R0:W-:Y:S04]  /*a3b0*/  STL [R1+0xe6c], R13 ;  /* 0x000e6c0d01007387 */ /* 0x0001e80000100800 */
[----:B------:R-:W-:Y:S04]  /*a3c0*/  STL [R1+0xe40], R12 ;  /* 0x000e400c01007387 */ /* 0x000fe80000100800 */
[----:B------:R1:W-:Y:S01]  /*a3d0*/  STL [R1+0xe74], R8 ;  /* 0x000e740801007387 */ /* 0x0003e20000100800 */
[----:B0-----:R-:W-:-:S05]  /*a3e0*/  IMAD.X R13, R27, 0x1, R15, P4 ;  /* 0x000000011b0d7824 */ /* 0x001fca00020e060f */
[----:B------:R0:W-:Y:S01]  /*a3f0*/  STL [R1+0xe48], R13 ;  /* 0x000e480d01007387 */ /* 0x0001e20000100800 */
[----:B-1----:R-:W-:Y:S01]  /*a400*/  IMAD.X R8, R27, 0x1, R4, P5 ;  /* 0x000000011b087824 */ /* 0x002fe200028e0604 */
[C---:B----4-:R-:W-:Y:S02]  /*a410*/  IADD3 R12, P4, R7.reuse, R2, RZ ;  /* 0x00000002070c7210 */ /* 0x050fe40007f9e0ff */
[----:B0-----:R-:W-:-:S03]  /*a420*/  IADD3 R13, P5, R7, R3, RZ ;  /* 0x00000003070d7210 */ /* 0x001fc60007fbe0ff */
[----:B------:R0:W-:Y:S04]  /*a430*/  STL [R1+0xe7c], R12 ;  /* 0x000e7c0c01007387 */ /* 0x0001e80000100800 */
[----:B------:R1:W-:Y:S01]  /*a440*/  STL [R1+0xe50], R8 ;  /* 0x000e500801007387 */ /* 0x0003e20000100800 */
[----:B0-----:R-:W-:-:S03]  /*a450*/  IMAD.X R12, R28, 0x1, R17, P0 ;  /* 0x000000011c0c7824 */ /* 0x001fc600000e0611 */
[----:B-1----:R-:W4:Y:S04]  /*a460*/  LDL.LU R8, [R1+0x58] ;  /* 0x0000580001087983 */ /* 0x002f280000300800 */
[----:B------:R0:W-:Y:S04]  /*a470*/  STL [R1+0xe84], R13 ;  /* 0x000e840d01007387 */ /* 0x0001e80000100800 */
[----:B------:R1:W-:Y:S01]  /*a480*/  STL [R1+0xe58], R12 ;  /* 0x000e580c01007387 */ /* 0x0003e20000100800 */
[C---:B0-----:R-:W-:Y:S01]  /*a490*/  IADD3 R13, P0, R7.reuse, R5, RZ ;  /* 0x00000005070d7210 */ /* 0x041fe20007f1e0ff */
[----:B-1----:R-:W-:Y:S01]  /*a4a0*/  IMAD.X R12, R28, 0x1, R16, P1 ;  /* 0x000000011c0c7824 */ /* 0x002fe200008e0610 */
[----:B------:R-:W-:-:S03]  /*a4b0*/  IADD3 R7, P1, R7, R6, RZ ;  /* 0x0000000607077210 */ /* 0x000fc60007f3e0ff */
[----:B------:R0:W-:Y:S04]  /*a4c0*/  STL [R1+0xe8c], R13 ;  /* 0x000e8c0d01007387 */ /* 0x0001e80000100800 */
[----:B------:R5:W-:Y:S04]  /*a4d0*/  STL [R1+0xe60], R12 ;  /* 0x000e600c01007387 */ /* 0x000be80000100800 */
[----:B------:R1:W-:Y:S01]  /*a4e0*/  STL [R1+0xe94], R7 ;  /* 0x000e940701007387 */ /* 0x0003e20000100800 */
[----:B0-----:R-:W-:Y:S01]  /*a4f0*/  IMAD.X R13, R28, 0x1, R15, P2 ;  /* 0x000000011c0d7824 */ /* 0x001fe200010e060f */
[----:B-----5:R-:W-:-:S04]  /*a500*/  IADD3 R12, P2, R11, R2, RZ ;  /* 0x000000020b0c7210 */ /* 0x020fc80007f5e0ff */
[----:B------:R-:W-:Y:S01]  /*a510*/  STL [R1+0xe68], R13 ;  /* 0x000e680d01007387 */ /* 0x000fe20000100800 */
[----:B-1----:R-:W-:-:S03]  /*a520*/  IMAD.X R7, R28, 0x1, R4, P3 ;  /* 0x000000011c077824 */ /* 0x002fc600018e0604 */
[----:B------:R-:W-:Y:S04]  /*a530*/  STL [R1+0xe9c], R12 ;  /* 0x000e9c0c01007387 */ /* 0x000fe80000100800 */
[----:B------:R0:W-:Y:S04]  /*a540*/  STL [R1+0xe70], R7 ;  /* 0x000e700701007387 */ /* 0x0001e80000100800 */
[----:B0-----:R-:W5:Y:S01]  /*a550*/  LDL.LU R7, [R1+0x5c] ;  /* 0x00005c0001077983 */ /* 0x001f620000300800 */
[----:B------:R-:W-:Y:S02]  /*a560*/  SHF.R.S32.HI R29, RZ, 0x1f, R29 ;  /* 0x0000001fff1d7819 */ /* 0x000fe4000001141d */
[----:B------:R-:W-:-:S03]  /*a570*/  IADD3 R13, P3, R11, R3, RZ ;  /* 0x000000030b0d7210 */ /* 0x000fc60007f7e0ff */
[----:B------:R-:W-:Y:S01]  /*a580*/  IMAD.X R12, R29, 0x1, R17, P4 ;  /* 0x000000011d0c7824 */ /* 0x000fe200020e0611 */
[----:B------:R-:W-:Y:S01]  /*a590*/  IADD3 R14, P4, R11, R5, RZ ;  /* 0x000000050b0e7210 */ /* 0x000fe20007f9e0ff */
[----:B------:R-:W-:Y:S04]  /*a5a0*/  STL [R1+0xea4], R13 ;  /* 0x000ea40d01007387 */ /* 0x000fe80000100800 */
[----:B------:R0:W-:Y:S01]  /*a5b0*/  STL [R1+0xe78], R12 ;  /* 0x000e780c01007387 */ /* 0x0001e20000100800 */
[----:B------:R-:W-:-:S03]  /*a5c0*/  SHF.R.S32.HI R30, RZ, 0x1f, R30 ;  /* 0x0000001fff1e7819 */ /* 0x000fc6000001141e */
[----:B------:R-:W-:Y:S01]  /*a5d0*/  STL [R1+0xeac], R14 ;  /* 0x000eac0e01007387 */ /* 0x000fe20000100800 */
[----:B0-----:R-:W-:Y:S01]  /*a5e0*/  IMAD.X R12, R29, 0x1, R16, P5 ;  /* 0x000000011d0c7824 */ /* 0x001fe200028e0610 */
[----:B------:R-:W-:Y:S01]  /*a5f0*/  IADD3 R13, P5, R11, R6, RZ ;  /* 0x000000060b0d7210 */ /* 0x000fe20007fbe0ff */
[----:B------:R-:W-:-:S03]  /*a600*/  IMAD.X R11, R29, 0x1, R15, P0 ;  /* 0x000000011d0b7824 */ /* 0x000fc600000e060f */
[----:B------:R-:W-:Y:S04]  /*a610*/  STL [R1+0xe80], R12 ;  /* 0x000e800c01007387 */ /* 0x000fe80000100800 */
[----:B------:R0:W-:Y:S04]  /*a620*/  STL [R1+0xeb4], R13 ;  /* 0x000eb40d01007387 */ /* 0x0001e80000100800 */
[----:B------:R1:W-:Y:S01]  /*a630*/  STL [R1+0xe88], R11 ;  /* 0x000e880b01007387 */ /* 0x0003e20000100800 */
[----:B0-----:R-:W-:Y:S01]  /*a640*/  IMAD.X R13, R29, 0x1, R4, P1 ;  /* 0x000000011d0d7824 */ /* 0x001fe200008e0604 */
[----:B------:R-:W-:-:S02]  /*a650*/  SHF.R.S32.HI R31, RZ, 0x1f, R31 ;  /* 0x0000001fff1f7819 */ /* 0x000fc4000001141f */
[----:B------:R-:W-:Y:S02]  /*a660*/  SHF.R.S32.HI R32, RZ, 0x1f, R32 ;  /* 0x0000001fff207819 */ /* 0x000fe40000011420 */
[C---:B--2---:R-:W-:Y:S02]  /*a670*/  IADD3 R12, P0, R10.reuse, R2, RZ ;  /* 0x000000020a0c7210 */ /* 0x044fe40007f1e0ff */
[----:B-1----:R-:W-:-:S03]  /*a680*/  IADD3 R11, P1, R10, R3, RZ ;  /* 0x000000030a0b7210 */ /* 0x002fc60007f3e0ff */
[----:B------:R0:W-:Y:S04]  /*a690*/  STL [R1+0xebc], R12 ;  /* 0x000ebc0c01007387 */ /* 0x0001e80000100800 */
[----:B------:R1:W-:Y:S01]  /*a6a0*/  STL [R1+0xe90], R13 ;  /* 0x000e900d01007387 */ /* 0x0003e20000100800 */
[----:B0-----:R-:W-:-:S03]  /*a6b0*/  IMAD.X R12, R30, 0x1, R17, P2 ;  /* 0x000000011e0c7824 */ /* 0x001fc600010e0611 */
[----:B------:R0:W-:Y:S01]  /*a6c0*/  STL [R1+0xec4], R11 ;  /* 0x000ec40b01007387 */ /* 0x0001e20000100800 */
[----:B-1----:R-:W-:-:S03]  /*a6d0*/  IADD3 R13, P2, R10, R5, RZ ;  /* 0x000000050a0d7210 */ /* 0x002fc60007f5e0ff */
[----:B------:R1:W-:Y:S01]  /*a6e0*/  STL [R1+0xe98], R12 ;  /* 0x000e980c01007387 */ /* 0x0003e20000100800 */
[----:B0-----:R-:W-:-:S03]  /*a6f0*/  IMAD.X R11, R30, 0x1, R16, P3 ;  /* 0x000000011e0b7824 */ /* 0x001fc600018e0610 */
[----:B------:R-:W-:Y:S01]  /*a700*/  STL [R1+0xecc], R13 ;  /* 0x000ecc0d01007387 */ /* 0x000fe20000100800 */
[----:B-1----:R-:W-:Y:S01]  /*a710*/  IADD3 R12, P3, R10, R6, RZ ;  /* 0x000000060a0c7210 */ /* 0x002fe20007f7e0ff */
[C---:B------:R-:W-:Y:S02]  /*a720*/  IMAD.X R10, R30.reuse, 0x1, R15, P4 ;  /* 0x000000011e0a7824 */ /* 0x040fe400020e060f */
[----:B------:R-:W-:Y:S04]  /*a730*/  STL [R1+0xea0], R11 ;  /* 0x000ea00b01007387 */ /* 0x000fe80000100800 */
[----:B------:R0:W-:Y:S04]  /*a740*/  STL [R1+0xed4], R12 ;  /* 0x000ed40c01007387 */ /* 0x0001e80000100800 */
[----:B------:R1:W-:Y:S01]  /*a750*/  STL [R1+0xea8], R10 ;  /* 0x000ea80a01007387 */ /* 0x0003e20000100800 */
[----:B0-----:R-:W-:Y:S01]  /*a760*/  IMAD.X R12, R30, 0x1, R4, P5 ;  /* 0x000000011e0c7824 */ /* 0x001fe200028e0604 */
[----:B---3--:R-:W-:-:S02]  /*a770*/  IADD3 R11, P4, R9, R2, RZ ;  /* 0x00000002090b7210 */ /* 0x008fc40007f9e0ff */
        /* <DEDUP_REMOVED lines=10> */
[----:B------:R-:W-:Y:S01]  /*a820*/  IADD3 R9, P1, R9, R6, RZ ;  /* 0x0000000609097210 */ /* 0x000fe20007f3e0ff */
[----:B-1----:R-:W-:-:S03]  /*a830*/  IMAD.X R12, R31, 0x1, R15, P2 ;  /* 0x000000011f0c7824 */ /* 0x002fc600010e060f */
[----:B------:R-:W-:Y:S04]  /*a840*/  STL [R1+0xec0], R11 ;  /* 0x000ec00b01007387 */ /* 0x000fe80000100800 */
[----:B------:R0:W-:Y:S04]  /*a850*/  STL [R1+0xef4], R9 ;  /* 0x000ef40901007387 */ /* 0x0001e80000100800 */
[----:B------:R1:W-:Y:S01]  /*a860*/  STL [R1+0xec8], R12 ;  /* 0x000ec80c01007387 */ /* 0x0003e20000100800 */
[----:B0-----:R-:W-:Y:S01]  /*a870*/  IMAD.X R9, R31, 0x1, R4, P3 ;  /* 0x000000011f097824 */ /* 0x001fe200018e0604 */
[----:B------:R-:W-:-:S02]  /*a880*/  SHF.R.S32.HI R33, RZ, 0x1f, R33 ;  /* 0x0000001fff217819 */ /* 0x000fc40000011421 */
[C---:B----4-:R-:W-:Y:S02]  /*a890*/  IADD3 R11, P2, R8.reuse, R2, RZ ;  /* 0x00000002080b7210 */ /* 0x050fe40007f5e0ff */
[----:B-1----:R-:W-:-:S03]  /*a8a0*/  IADD3 R12, P3, R8, R3, RZ ;  /* 0x00000003080c7210 */ /* 0x002fc60007f7e0ff */
[----:B------:R0:W-:Y:S04]  /*a8b0*/  STL [R1+0xefc], R11 ;  /* 0x000efc0b01007387 */ /* 0x0001e80000100800 */
[----:B------:R1:W-:Y:S01]  /*a8c0*/  STL [R1+0xed0], R9 ;  /* 0x000ed00901007387 */ /* 0x0003e20000100800 */
[----:B0-----:R-:W-:-:S03]  /*a8d0*/  IMAD.X R11, R32, 0x1, R17, P4 ;  /* 0x00000001200b7824 */ /* 0x001fc600020e0611 */
[----:B-1----:R-:W3:Y:S04]  /*a8e0*/  LDL.LU R9, [R1+0x64] ;  /* 0x0000640001097983 */ /* 0x002ee80000300800 */
[----:B------:R0:W-:Y:S04]  /*a8f0*/  STL [R1+0xf04], R12 ;  /* 0x000f040c01007387 */ /* 0x0001e80000100800 */
[----:B------:R1:W-:Y:S01]  /*a900*/  STL [R1+0xed8], R11 ;  /* 0x000ed80b01007387 */ /* 0x0003e20000100800 */
[----:B0-----:R-:W-:Y:S01]  /*a910*/  IADD3 R12, P4, R8, R5, RZ ;  /* 0x00000005080c7210 */ /* 0x001fe20007f9e0ff */
[----:B-1----:R-:W-:Y:S01]  /*a920*/  IMAD.X R11, R32, 0x1, R16, P5 ;  /* 0x00000001200b7824 */ /* 0x002fe200028e0610 */
[----:B------:R-:W-:-:S03]  /*a930*/  IADD3 R8, P5, R8, R6, RZ ;  /* 0x0000000608087210 */ /* 0x000fc60007fbe0ff */
[----:B------:R0:W-:Y:S04]  /*a940*/  STL [R1+0xf0c], R12 ;  /* 0x000f0c0c01007387 */ /* 0x0001e80000100800 */
[----:B------:R5:W-:Y:S04]  /*a950*/  STL [R1+0xee0], R11 ;  /* 0x000ee00b01007387 */ /* 0x000be80000100800 */
[----:B------:R1:W-:Y:S01]  /*a960*/  STL [R1+0xf14], R8 ;  /* 0x000f140801007387 */ /* 0x0003e20000100800 */
[----:B0-----:R-:W-:Y:S01]  /*a970*/  IMAD.X R12, R32, 0x1, R15, P0 ;  /* 0x00000001200c7824 */ /* 0x001fe200000e060f */
[----:B-----5:R-:W-:-:S04]  /*a980*/  IADD3 R11, P0, R7, R2, RZ ;  /* 0x00000002070b7210 */ /* 0x020fc80007f1e0ff */
[----:B------:R0:W-:Y:S01]  /*a990*/  STL [R1+0xee8], R12 ;  /* 0x000ee80c01007387 */ /* 0x0001e20000100800 */
[----:B-1----:R-:W-:-:S03]  /*a9a0*/  IMAD.X R8, R32, 0x1, R4, P1 ;  /* 0x0000000120087824 */ /* 0x002fc600008e0604 */
[----:B------:R1:W-:Y:S04]  /*a9b0*/  STL [R1+0xf1c], R11 ;  /* 0x000f1c0b01007387 */ /* 0x0003e80000100800 */
[----:B------:R4:W-:Y:S01]  /*a9c0*/  STL [R1+0xef0], R8 ;  /* 0x000ef00801007387 */ /* 0x0009e20000100800 */
[----:B0-----:R-:W-:Y:S01]  /*a9d0*/  IADD3 R12, P1, R7, R3, RZ ;  /* 0x00000003070c7210 */ /* 0x001fe20007f3e0ff */
[----:B-1----:R-:W-:Y:S02]  /*a9e0*/  IMAD.X R11, R33, 0x1, R17, P2 ;  /* 0x00000001210b7824 */ /* 0x002fe400010e0611 */
[----:B----4-:R-:W4:Y:S04]  /*a9f0*/  LDL.LU R8, [R1+0x68] ;  /* 0x0000680001087983 */ /* 0x010f280000300800 */
        /* <DEDUP_REMOVED lines=9> */
[----:B-1----:R-:W-:-:S04]  /*aa90*/  IADD3 R11, P4, R34, R2, RZ ;  /* 0x00000002220b7210 */ /* 0x002fc80007f9e0ff */
[----:B------:R-:W-:Y:S01]  /*aaa0*/  STL [R1+0xf08], R12 ;  /* 0x000f080c01007387 */ /* 0x000fe20000100800 */
[----:B-----5:R-:W-:-:S03]  /*aab0*/  IMAD.X R7, R33, 0x1, R4, P5 ;  /* 0x0000000121077824 */ /* 0x020fc600028e0604 */
[----:B------:R-:W-:Y:S04]  /*aac0*/  STL [R1+0xf3c], R11 ;  /* 0x000f3c0b01007387 */ /* 0x000fe80000100800 */
[----:B------:R0:W-:Y:S04]  /*aad0*/  STL [R1+0xf10], R7 ;  /* 0x000f100701007387 */ /* 0x0001e80000100800 */
[----:B0-----:R-:W5:Y:S01]  /*aae0*/  LDL.LU R7, [R1+0x6c] ;  /* 0x00006c0001077983 */ /* 0x001f620000300800 */
[----:B------:R-:W-:Y:S02]  /*aaf0*/  SHF.R.S32.HI R35, RZ, 0x1f, R35 ;  /* 0x0000001fff237819 */ /* 0x000fe40000011423 */
[----:B------:R-:W-:-:S03]  /*ab00*/  IADD3 R12, P5, R34, R3, RZ ;  /* 0x00000003220c7210 */ /* 0x000fc60007fbe0ff */
[C---:B------:R-:W-:Y:S01]  /*ab10*/  IMAD.X R11, R35.reuse, 0x1, R17, P0 ;  /* 0x00000001230b7824 */ /* 0x040fe200000e0611 */
[----:B------:R-:W-:Y:S01]  /*ab20*/  IADD3 R13, P0, R34, R5, RZ ;  /* 0x00000005220d7210 */ /* 0x000fe20007f1e0ff */
[----:B------:R0:W-:Y:S04]  /*ab30*/  STL [R1+0xf44], R12 ;  /* 0x000f440c01007387 */ /* 0x0001e80000100800 */
[----:B------:R1:W-:Y:S01]  /*ab40*/  STL [R1+0xf18], R11 ;  /* 0x000f180b01007387 */ /* 0x0003e20000100800 */
[----:B0-----:R-:W-:-:S03]  /*ab50*/  IMAD.X R12, R35, 0x1, R16, P1 ;  /* 0x00000001230c7824 */ /* 0x001fc600008e0610 */
[----:B------:R0:W-:Y:S01]  /*ab60*/  STL [R1+0xf4c], R13 ;  /* 0x000f4c0d01007387 */ /* 0x0001e20000100800 */
[----:B-1----:R-:W-:-:S03]  /*ab70*/  IADD3 R11, P1, R34, R6, RZ ;  /* 0x00000006220b7210 */ /* 0x002fc60007f3e0ff */
[----:B------:R-:W-:Y:S01]  /*ab80*/  STL [R1+0xf20], R12 ;  /* 0x000f200c01007387 */ /* 0x000fe20000100800 */
[----:B------:R-:W-:-:S03]  /*ab90*/  SHF.R.S32.HI R36, RZ, 0x1f, R34 ;  /* 0x0000001fff247819 */ /* 0x000fc60000011422 */
[----:B------:R1:W-:Y:S01]  /*aba0*/  STL [R1+0xf54], R11 ;  /* 0x000f540b01007387 */ /* 0x0003e20000100800 */
[----:B0-----:R-:W-:-:S05]  /*abb0*/  IMAD.X R13, R35, 0x1, R15, P2 ;  /* 0x00000001230d7824 */ /* 0x001fca00010e060f */
[----:B------:R0:W-:Y:S01]  /*abc0*/  STL [R1+0xf28], R13 ;  /* 0x000f280d01007387 */ /* 0x0001e20000100800 */
[----:B-1----:R-:W-:Y:S01]  /*abd0*/  IMAD.X R11, R35, 0x1, R4, P3 ;  /* 0x00000001230b7824 */ /* 0x002fe200018e0604 */
[----:B------:R-:W-:Y:S02]  /*abe0*/  SHF.R.S32.HI R37, RZ, 0x1f, R37 ;  /* 0x0000001fff257819 */ /* 0x000fe40000011425 */
[----:B------:R-:W-:Y:S02]  /*abf0*/  SHF.R.S32.HI R38, RZ, 0x1f, R38 ;  /* 0x0000001fff267819 */ /* 0x000fe40000011426 */
[C---:B--2---:R-:W-:Y:S02]  /*ac00*/  IADD3 R12, P2, R10.reuse, R2, RZ ;  /* 0x000000020a0c7210 */ /* 0x044fe40007f5e0ff */
[----:B0-----:R-:W-:-:S03]  /*ac10*/  IADD3 R13, P3, R10, R3, RZ ;  /* 0x000000030a0d7210 */ /* 0x001fc60007f7e0ff */
[----:B------:R0:W-:Y:S04]  /*ac20*/  STL [R1+0xf5c], R12 ;  /* 0x000f5c0c01007387 */ /* 0x0001e80000100800 */
[----:B------:R1:W-:Y:S01]  /*ac30*/  STL [R1+0xf30], R11 ;  /* 0x000f300b01007387 */ /* 0x0003e20000100800 */
[----:B0-----:R-:W-:-:S03]  /*ac40*/  IMAD.X R12, R36, 0x1, R17, P4 ;  /* 0x00000001240c7824 */ /* 0x001fc600020e0611 */
[----:B------:R0:W-:Y:S01]  /*ac50*/  STL [R1+0xf64], R13 ;  /* 0x000f640d01007387 */ /* 0x0001e20000100800 */
[----:B-1----:R-:W-:-:S03]  /*ac60*/  IADD3 R11, P4, R10, R5, RZ ;  /* 0x000000050a0b7210 */ /* 0x002fc60007f9e0ff */
[----:B------:R1:W-:Y:S04]  /*ac70*/  STL [R1+0xf38], R12 ;  /* 0x000f380c01007387 */ /* 0x0003e80000100800 */
[----:B------:R2:W-:Y:S01]  /*ac80*/  STL [R1+0xf6c], R11 ;  /* 0x000f6c0b01007387 */ /* 0x0005e20000100800 */
[----:B0-----:R-:W-:Y:S01]  /*ac90*/  IMAD.X R13, R36, 0x1, R16, P5 ;  /* 0x00000001240d7824 */ /* 0x001fe200028e0610 */
[----:B-1----:R-:W-:-:S04]  /*aca0*/  IADD3 R12, P5, R10, R6, RZ ;  /* 0x000000060a0c7210 */ /* 0x002fc80007fbe0ff */
[----:B------:R-:W-:Y:S01]  /*acb0*/  STL [R1+0xf40], R13 ;  /* 0x000f400d01007387 */ /* 0x000fe20000100800 */
[----:B--2---:R-:W-:-:S03]  /*acc0*/  IMAD.X R11, R36, 0x1, R15, P0 ;  /* 0x00000001240b7824 */ /* 0x004fc600000e060f */
[----:B------:R0:W-:Y:S04]  /*acd0*/  STL [R1+0xf74], R12 ;  /* 0x000f740c01007387 */ /* 0x0001e80000100800 */
[----:B------:R1:W-:Y:S01]  /*ace0*/  STL [R1+0xf48], R11 ;  /* 0x000f480b01007387 */ /* 0x0003e20000100800 */
[----:B0-----:R-:W-:Y:S01]  /*acf0*/  IMAD.X R12, R36, 0x1, R4, P1 ;  /* 0x00000001240c7824 */ /* 0x001fe200008e0604 */
[----:B------:R-:W-:Y:S02]  /*ad00*/  SHF.R.S32.HI R40, RZ, 0x1f, R40 ;  /* 0x0000001fff287819 */ /* 0x000fe40000011428 */
[C---:B---3--:R-:W-:Y:S02]  /*ad10*/  IADD3 R10, P0, R9.reuse, R2, RZ ;  /* 0x00000002090a7210 */ /* 0x048fe40007f1e0ff */
        /* <DEDUP_REMOVED lines=15> */
[----:B----4-:R-:W-:Y:S01]  /*ae10*/  IADD3 R10, P4, R8, R2, RZ ;  /* 0x00000002080a7210 */ /* 0x010fe20007f9e0ff */
        /* <DEDUP_REMOVED lines=11> */
[----:B------:R-:W-:Y:S01]  /*aed0*/  IADD3 R8, P1, R8, R6, RZ ;  /* 0x0000000608087210 */ /* 0x000fe20007f3e0ff */
[----:B-1----:R-:W-:-:S03]  /*aee0*/  IMAD.X R12, R38, 0x1, R15, P2 ;  /* 0x00000001260c7824 */ /* 0x002fc600010e060f */
[----:B------:R5:W-:Y:S04]  /*aef0*/  STL [R1+0xf80], R10 ;  /* 0x000f800a01007387 */ /* 0x000be80000100800 */
[----:B------:R0:W-:Y:S01]  /*af00*/  STL [R1+0xfb4], R8 ;  /* 0x000fb40801007387 */ /* 0x0001e20000100800 */
[C---:B-----5:R-:W-:Y:S01]  /*af10*/  IADD3 R10, P2, R7.reuse, R2, RZ ;  /* 0x00000002070a7210 */ /* 0x060fe20007f5e0ff */
[----:B0-----:R-:W-:Y:S02]  /*af20*/  IMAD.X R8, R38, 0x1, R4, P3 ;  /* 0x0000000126087824 */ /* 0x001fe400018e0604 */
[----:B------:R0:W-:Y:S04]  /*af30*/  STL [R1+0xf88], R12 ;  /* 0x000f880c01007387 */ /* 0x0001e80000100800 */
[----:B------:R1:W-:Y:S04]  /*af40*/  STL [R1+0xfbc], R10 ;  /* 0x000fbc0a01007387 */ /* 0x0003e80000100800 */
[----:B------:R4:W-:Y:S01]  /*af50*/  STL [R1+0xf90], R8 ;  /* 0x000f900801007387 */ /* 0x0009e20000100800 */
[----:B0-----:R-:W-:Y:S01]  /*af60*/  IADD3 R12, P3, R7, R3, RZ ;  /* 0x00000003070c7210 */ /* 0x001fe20007f7e0ff */
[----:B-1----:R-:W-:-:S02]  /*af70*/  IMAD.X R10, R40, 0x1, R17, P4 ;  /* 0x00000001280a7824 */ /* 0x002fc400020e0611 */
[----:B----4-:R-:W4:Y:S04]  /*af80*/  LDL.LU R8, [R1+0x78] ;  /* 0x0000780001087983 */ /* 0x010f280000300800 */
        /* <DEDUP_REMOVED lines=17> */
[----:B------:R-:W-:Y:S01]  /*b0a0*/  IMAD.X R10, R41, 0x1, R17, P2 ;  /* 0x00000001290a7824 */ /* 0x000fe200010e0611 */
        /* <DEDUP_REMOVED lines=19> */
[----:B-1----:R-:W2:Y:S01]  /*b1e0*/  LDL.LU R10, [R1+0x80] ;  /* 0x00008000010a7983 */ /* 0x002ea20000300800 */
[----:B------:R-:W-:-:S03]  /*b1f0*/  IADD3 R14, P0, R11, R5, RZ ;  /* 0x000000050b0e7210 */ /* 0x000fc60007f1e0ff */
[----:B------:R-:W-:Y:S04]  /*b200*/  STL [R1+0x1004], R13 ;  /* 0x0010040d01007387 */ /* 0x000fe80000100800 */
[----:B------:R0:W-:Y:S04]  /*b210*/  STL [R1+0xfd8], R12 ;  /* 0x000fd80c01007387 */ /* 0x0001e80000100800 */
[----:B------:R-:W-:Y:S01]  /*b220*/  STL [R1+0x100c], R14 ;  /* 0x00100c0e01007387 */ /* 0x000fe20000100800 */
[C---:B0-----:R-:W-:Y:S01]  /*b230*/  IMAD.X R12, R42.reuse, 0x1, R16, P1 ;  /* 0x000000012a0c7824 */ /* 0x041fe200008e0610 */
[----:B------:R-:W-:Y:S01]  /*b240*/  IADD3 R13, P1, R11, R6, RZ ;  /* 0x000000060b0d7210 */ /* 0x000fe20007f3e0ff */
[----:B------:R-:W-:-:S03]  /*b250*/  IMAD.X R11, R42, 0x1, R15, P2 ;  /* 0x000000012a0b7824 */ /* 0x000fc600010e060f */
[----:B------:R3:W-:Y:S04]  /*b260*/  STL [R1+0xfe0], R12 ;  /* 0x000fe00c01007387 */ /* 0x0007e80000100800 */
[----:B------:R0:W-:Y:S01]  /*b270*/  STL [R1+0x1014], R13 ;  /* 0x0010140d01007387 */ /* 0x0001e20000100800 */
[----:B---3--:R-:W-:-:S03]  /*b280*/  IADD3 R12, P2, R9, R2, RZ ;  /* 0x00000002090c7210 */ /* 0x008fc60007f5e0ff */
[----:B------:R1:W-:Y:S01]  /*b290*/  STL [R1+0xfe8], R11 ;  /* 0x000fe80b01007387 */ /* 0x0003e20000100800 */
[----:B0-----:R-:W-:-:S03]  /*b2a0*/  IMAD.X R13, R42, 0x1, R4, P3 ;  /* 0x000000012a0d7824 */ /* 0x001fc600018e0604 */
[----:B------:R0:W-:Y:S01]  /*b2b0*/  STL [R1+0x101c], R12 ;  /* 0x00101c0c01007387 */ /* 0x0001e20000100800 */
[----:B-1----:R-:W-:-:S03]  /*b2c0*/  IADD3 R11, P3, R9, R3, RZ ;  /* 0x00000003090b7210 */ /* 0x002fc60007f7e0ff */
[----:B------:R1:W-:Y:S01]  /*b2d0*/  STL [R1+0xff0], R13 ;  /* 0x000ff00d01007387 */ /* 0x0003e20000100800 */
[----:B0-----:R-:W-:-:S03]  /*b2e0*/  IMAD.X R12, R43, 0x1, R17, P4 ;  /* 0x000000012b0c7824 */ /* 0x001fc600020e0611 */
[----:B------:R0:W-:Y:S04]  /*b2f0*/  STL [R1+0x1024], R11 ;  /* 0x0010240b01007387 */ /* 0x0001e80000100800 */
[----:B------:R3:W-:Y:S01]  /*b300*/  STL [R1+0xff8], R12 ;  /* 0x000ff80c01007387 */ /* 0x0007e20000100800 */
[----:B-1----:R-:W-:Y:S01]  /*b310*/  IADD3 R13, P4, R9, R5, RZ ;  /* 0x00000005090d7210 */ /* 0x002fe20007f9e0ff */
[----:B0-----:R-:W-:-:S04]  /*b320*/  IMAD.X R11, R43, 0x1, R16, P5 ;  /* 0x000000012b0b7824 */ /* 0x001fc800028e0610 */
[----:B------:R-:W-:Y:S01]  /*b330*/  STL [R1+0x102c], R13 ;  /* 0x00102c0d01007387 */ /* 0x000fe20000100800 */
[----:B---3--:R-:W-:Y:S01]  /*b340*/  IADD3 R12, P5, R9, R6, RZ ;  /* 0x00000006090c7210 */ /* 0x008fe20007fbe0ff */
[C---:B------:R-:W-:Y:S02]  /*b350*/  IMAD.X R9, R43.reuse, 0x1, R15, P0 ;  /* 0x000000012b097824 */ /* 0x040fe400000e060f */
        /* <DEDUP_REMOVED lines=19> */
[----:B-----5:R-:W-:Y:S01]  /*b490*/  IADD3 R11, P4, R7, R2, RZ ;  /* 0x00000002070b7210 */ /* 0x020fe20007f9e0ff */
[----:B0-----:R-:W-:Y:S02]  /*b4a0*/  IMAD.X R8, R44, 0x1, R4, P5 ;  /* 0x000000012c087824 */ /* 0x001fe400028e0604 */
[----:B------:R-:W-:Y:S04]  /*b4b0*/  STL [R1+0x1028], R12 ;  /* 0x0010280c01007387 */ /* 0x000fe80000100800 */
[----:B------:R-:W-:Y:S04]  /*b4c0*/  STL [R1+0x105c], R11 ;  /* 0x00105c0b01007387 */ /* 0x000fe80000100800 */
[----:B------:R0:W-:Y:S04]  /*b4d0*/  STL [R1+0x1030], R8 ;  /* 0x0010300801007387 */ /* 0x0001e80000100800 */
[----:B0-----:R-:W4:Y:S01]  /*b4e0*/  LDL.LU R8, [R1+0x88] ;  /* 0x0000880001087983 */ /* 0x001f220000300800 */
[----:B------:R-:W-:-:S02]  /*b4f0*/  SHF.R.S32.HI R46, RZ, 0x1f, R46 ;  /* 0x0000001fff2e7819 */ /* 0x000fc4000001142e */
[----:B------:R-:W-:-:S03]  /*b500*/  IADD3 R12, P5, R7, R3, RZ ;  /* 0x00000003070c7210 */ /* 0x000fc60007fbe0ff */
[C---:B------:R-:W-:Y:S02]  /*b510*/  IMAD.X R11, R46.reuse, 0x1, R17, P0 ;  /* 0x000000012e0b7824 */ /* 0x040fe400000e0611 */
[----:B------:R0:W-:Y:S04]  /*b520*/  STL [R1+0x1064], R12 ;  /* 0x0010640c01007387 */ /* 0x0001e80000100800 */
[----:B------:R1:W-:Y:S01]  /*b530*/  STL [R1+0x1038], R11 ;  /* 0x0010380b01007387 */ /* 0x0003e20000100800 */
[C---:B0-----:R-:W-:Y:S01]  /*b540*/  IADD3 R12, P0, R7.reuse, R5, RZ ;  /* 0x00000005070c7210 */ /* 0x041fe20007f1e0ff */
[----:B-1----:R-:W-:Y:S01]  /*b550*/  IMAD.X R11, R46, 0x1, R16, P1 ;  /* 0x000000012e0b7824 */ /* 0x002fe200008e0610 */
[----:B------:R-:W-:-:S03]  /*b560*/  IADD3 R7, P1, R7, R6, RZ ;  /* 0x0000000607077210 */ /* 0x000fc60007f3e0ff */
[----:B------:R0:W-:Y:S01]  /*b570*/  STL [R1+0x106c], R12 ;  /* 0x00106c0c01007387 */ /* 0x0001e20000100800 */
[----:B------:R-:W-:-:S03]  /*b580*/  SHF.R.S32.HI R47, RZ, 0x1f, R47 ;  /* 0x0000001fff2f7819 */ /* 0x000fc6000001142f */
[----:B------:R-:W-:Y:S04]  /*b590*/  STL [R1+0x1040], R11 ;  /* 0x0010400b01007387 */ /* 0x000fe80000100800 */
[----:B------:R1:W-:Y:S01]  /*b5a0*/  STL [R1+0x1074], R7 ;  /* 0x0010740701007387 */ /* 0x0003e20000100800 */
[----:B0-----:R-:W-:-:S05]  /*b5b0*/  IMAD.X R12, R46, 0x1, R15, P2 ;  /* 0x000000012e0c7824 */ /* 0x001fca00010e060f */
[----:B------:R0:W-:Y:S01]  /*b5c0*/  STL [R1+0x1048], R12 ;  /* 0x0010480c01007387 */ /* 0x0001e20000100800 */
[----:B-1----:R-:W-:Y:S01]  /*b5d0*/  IMAD.X R7, R46, 0x1, R4, P3 ;  /* 0x000000012e077824 */ /* 0x002fe200018e0604 */
[----:B------:R-:W-:Y:S02]  /*b5e0*/  SHF.R.S32.HI R48, RZ, 0x1f, R48 ;  /* 0x0000001fff307819 */ /* 0x000fe40000011430 */
[C---:B--2---:R-:W-:Y:S02]  /*b5f0*/  IADD3 R11, P2, R10.reuse, R2, RZ ;  /* 0x000000020a0b7210 */ /* 0x044fe40007f5e0ff */
[----:B0-----:R-:W-:-:S03]  /*b600*/  IADD3 R12, P3, R10, R3, RZ ;  /* 0x000000030a0c7210 */ /* 0x001fc60007f7e0ff */
[----:B------:R0:W-:Y:S04]  /*b610*/  STL [R1+0x107c], R11 ;  /* 0x00107c0b01007387 */ /* 0x0001e80000100800 */
[----:B------:R1:W-:Y:S01]  /*b620*/  STL [R1+0x1050], R7 ;  /* 0x0010500701007387 */ /* 0x0003e20000100800 */
[----:B0-----:R-:W-:-:S03]  /*b630*/  IMAD.X R11, R47, 0x1, R17, P4 ;  /* 0x000000012f0b7824 */ /* 0x001fc600020e0611 */
[----:B-1----:R-:W2:Y:S04]  /*b640*/  LDL.LU R7, [R1+0x8c] ;  /* 0x00008c0001077983 */ /* 0x002ea80000300800 */
        /* <DEDUP_REMOVED lines=10> */
[----:B------:R0:W-:Y:S01]  /*b6f0*/  STL [R1+0x1068], R12 ;  /* 0x0010680c01007387 */ /* 0x0001e20000100800 */
[----:B-----5:R-:W-:-:S03]  /*b700*/  IMAD.X R10, R47, 0x1, R4, P1 ;  /* 0x000000012f0a7824 */ /* 0x020fc600008e0604 */
[----:B------:R1:W-:Y:S04]  /*b710*/  STL [R1+0x109c], R11 ;  /* 0x00109c0b01007387 */ /* 0x0003e80000100800 */
[----:B------:R5:W-:Y:S01]  /*b720*/  STL [R1+0x1070], R10 ;  /* 0x0010700a01007387 */ /* 0x000be20000100800 */
[C---:B0-----:R-:W-:Y:S01]  /*b730*/  IADD3 R12, P1, R45.reuse, R3, RZ ;  /* 0x000000032d0c7210 */ /* 0x041fe20007f3e0ff */
[C---:B-1----:R-:W-:Y:S02]  /*b740*/  IMAD.X R11, R48.reuse, 0x1, R17, P2 ;  /* 0x00000001300b7824 */ /* 0x042fe400010e0611 */
[----:B-----5:R-:W5:Y:S04]  /*b750*/  LDL.LU R10, [R1+0x90] ;  /* 0x00009000010a7983 */ /* 0x020f680000300800 */
[----:B------:R0:W-:Y:S04]  /*b760*/  STL [R1+0x10a4], R12 ;  /* 0x0010a40c01007387 */ /* 0x0001e80000100800 */
[----:B------:R1:W-:Y:S01]  /*b770*/  STL [R1+0x1078], R11 ;  /* 0x0010780b01007387 */ /* 0x0003e20000100800 */
[C---:B0-----:R-:W-:Y:S01]  /*b780*/  IADD3 R12, P2, R45.reuse, R5, RZ ;  /* 0x000000052d0c7210 */ /* 0x041fe20007f5e0ff */
[----:B-1----:R-:W-:Y:S01]  /*b790*/  IMAD.X R11, R48, 0x1, R16, P3 ;  /* 0x00000001300b7824 */ /* 0x002fe200018e0610 */
[----:B------:R-:W-:-:S03]  /*b7a0*/  IADD3 R13, P3, R45, R6, RZ ;  /* 0x000000062d0d7210 */ /* 0x000fc60007f7e0ff */
[----:B------:R0:W-:Y:S04]  /*b7b0*/  STL [R1+0x10ac], R12 ;  /* 0x0010ac0c01007387 */ /* 0x0001e80000100800 */
[----:B------:R3:W-:Y:S01]  /*b7c0*/  STL [R1+0x1080], R11 ;  /* 0x0010800b01007387 */ /* 0x0007e20000100800 */
[----:B0-----:R-:W-:-:S03]  /*b7d0*/  IMAD.X R12, R48, 0x1, R15, P4 ;  /* 0x00000001300c7824 */ /* 0x001fc600020e060f */
        /* <DEDUP_REMOVED lines=21> */
[----:B------:R-:W-:Y:S04]  /*b930*/  STL [R1+0x10dc], R12 ;  /* 0x0010dc0c01007387 */ /* 0x000fe80000100800 */
[----:B------:R-:W-:Y:S04]  /*b940*/  STL [R1+0x10b0], R11 ;  /* 0x0010b00b01007387 */ /* 0x000fe80000100800 */
[----:B------:R0:W-:Y:S04]  /*b950*/  STL [R1+0x10e4], R9 ;  /* 0x0010e40901007387 */ /* 0x0001e80000100800 */
[----:B0-----:R-:W3:Y:S01]  /*b960*/  LDL.LU R9, [R1+0x94] ;  /* 0x0000940001097983 */ /* 0x001ee20000300800 */
        /* <DEDUP_REMOVED lines=18> */
[----:B------:R1:W-:Y:S01]  /*ba90*/  STL [R1+0x10d0], R11 ;  /* 0x0010d00b01007387 */ /* 0x0003e20000100800 */
[----:B0-----:R-:W-:-:S03]  /*baa0*/  IMAD.X R12, R52, 0x1, R17, P2 ;  /* 0x00000001340c7824 */ /* 0x001fc600010e0611 */
[----:B------:R0:W-:Y:S01]  /*bab0*/  STL [R1+0x1104], R8 ;  /* 0x0011040801007387 */ /* 0x0001e20000100800 */
[----:B-1----:R-:W-:-:S03]  /*bac0*/  IADD3 R11, P2, R7, R5, RZ ;  /* 0x00000005070b7210 */ /* 0x002fc60007f5e0ff */
[----:B0-----:R-:W2:Y:S04]  /*bad0*/  LDL.LU R8, [R1+0x98] ;  /* 0x0000980001087983 */ /* 0x001ea80000300800 */
        /* <DEDUP_REMOVED lines=8> */
[----:B-----5:R-:W-:Y:S01]  /*bb60*/  IADD3 R12, P4, R10, R2, RZ ;  /* 0x000000020a0c7210 */ /* 0x020fe20007f9e0ff */
[----:B0-----:R-:W-:-:S04]  /*bb70*/  IMAD.X R7, R52, 0x1, R4, P5 ;  /* 0x0000000134077824 */ /* 0x001fc800028e0604 */
[----:B------:R0:W-:Y:S01]  /*bb80*/  STL [R1+0x111c], R12 ;  /* 0x00111c0c01007387 */ /* 0x0001e20000100800 */
[----:B-1----:R-:W-:-:S03]  /*bb90*/  IADD3 R11, P5, R10, R3, RZ ;  /* 0x000000030a0b7210 */ /* 0x002fc60007fbe0ff */
[----:B------:R1:W-:Y:S01]  /*bba0*/  STL [R1+0x10f0], R7 ;  /* 0x0010f00701007387 */ /* 0x0003e20000100800 */
[C---:B------:R-:W-:Y:S02]  /*bbb0*/  IMAD.X R13, R53.reuse, 0x1, R16, P1 ;  /* 0x00000001350d7824 */ /* 0x040fe400008e0610 */
[----:B0-----:R-:W-:Y:S01]  /*bbc0*/  IMAD.X R12, R53, 0x1, R17, P0 ;  /* 0x00000001350c7824 */ /* 0x001fe200000e0611 */
[----:B-1----:R-:W4:Y:S04]  /*bbd0*/  LDL.LU R7, [R1+0x9c] ;  /* 0x00009c0001077983 */ /* 0x002f280000300800 */
[----:B------:R0:W-:Y:S04]  /*bbe0*/  STL [R1+0x1124], R11 ;  /* 0x0011240b01007387 */ /* 0x0001e80000100800 */
[----:B------:R1:W-:Y:S01]  /*bbf0*/  STL [R1+0x10f8], R12 ;  /* 0x0010f80c01007387 */ /* 0x0003e20000100800 */
[----:B0-----:R-:W-:-:S02]  /*bc00*/  IADD3 R11, P0, R10, R5, RZ ;  /* 0x000000050a0b7210 */ /* 0x001fc40007f1e0ff */
[----:B-1----:R-:W-:-:S03]  /*bc10*/  IADD3 R12, P1, R10, R6, RZ ;  /* 0x000000060a0c7210 */ /* 0x002fc60007f3e0ff */
[----:B------:R0:W-:Y:S04]  /*bc20*/  STL [R1+0x112c], R11 ;  /* 0x00112c0b01007387 */ /* 0x0001e80000100800 */
[----:B------:R-:W-:Y:S01]  /*bc30*/  STL [R1+0x1100], R13 ;  /* 0x0011000d01007387 */ /* 0x000fe20000100800 */
[C---:B0-----:R-:W-:Y:S01]  /*bc40*/  IMAD.X R11, R53.reuse, 0x1, R15, P2 ;  /* 0x00000001350b7824 */ /* 0x041fe200010e060f */
[C---:B------:R-:W-:Y:S02]  /*bc50*/  IADD3 R10, P2, R50.reuse, R2, RZ ;  /* 0x00000002320a7210 */ /* 0x040fe40007f5e0ff */
[----:B------:R0:W-:Y:S04]  /*bc60*/  STL [R1+0x1134], R12 ;  /* 0x0011340c01007387 */ /* 0x0001e80000100800 */
[----:B------:R1:W-:Y:S04]  /*bc70*/  STL [R1+0x1108], R11 ;  /* 0x0011080b01007387 */ /* 0x0003e80000100800 */
[----:B------:R5:W-:Y:S01]  /*bc80*/  STL [R1+0x113c], R10 ;  /* 0x00113c0a01007387 */ /* 0x000be20000100800 */
[----:B0-----:R-:W-:Y:S01]  /*bc90*/  IMAD.X R12, R53, 0x1, R4, P3 ;  /* 0x00000001350c7824 */ /* 0x001fe200018e0604 */
[----:B-1----:R-:W-:-:S04]  /*bca0*/  IADD3 R11, P3, R50, R3, RZ ;  /* 0x00000003320b7210 */ /* 0x002fc80007f7e0ff */
[----:B------:R0:W-:Y:S01]  /*bcb0*/  STL [R1+0x1110], R12 ;  /* 0x0011100c01007387 */ /* 0x0001e20000100800 */
[----:B-----5:R-:W-:-:S03]  /*bcc0*/  IMAD.X R10, R54, 0x1, R17, P4 ;  /* 0x00000001360a7824 */ /* 0x020fc600020e0611 */
[----:B------:R1:W-:Y:S01]  /*bcd0*/  STL [R1+0x1144], R11 ;  /* 0x0011440b01007387 */ /* 0x0003e20000100800 */
[----:B0-----:R-:W-:-:S03]  /*bce0*/  IADD3 R12, P4, R50, R5, RZ ;  /* 0x00000005320c7210 */ /* 0x001fc60007f9e0ff */
[----:B-1----:R-:W5:Y:S04]  /*bcf0*/  LDL.LU R11, [R1+0xa0] ;  /* 0x0000a000010b7983 */ /* 0x002f680000300800 */
[----:B------:R0:W-:Y:S04]  /*bd00*/  STL [R1+0x1118], R10 ;  /* 0x0011180a01007387 */ /* 0x0001e80000100800 */
[----:B------:R1:W-:Y:S01]  /*bd10*/  STL [R1+0x114c], R12 ;  /* 0x00114c0c01007387 */ /* 0x0003e20000100800 */
[----:B0-----:R-:W-:Y:S01]  /*bd20*/  IMAD.X R10, R54, 0x1, R16, P5 ;  /* 0x00000001360a7824 */ /* 0x001fe200028e0610 */
[----:B------:R-:W-:Y:S01]  /*bd30*/  IADD3 R13, P5, R50, R6, RZ ;  /* 0x00000006320d7210 */ /* 0x000fe20007fbe0ff */
[----:B-1----:R-:W-:-:S03]  /*bd40*/  IMAD.X R12, R54, 0x1, R15, P0 ;  /* 0x00000001360c7824 */ /* 0x002fc600000e060f */
[----:B------:R3:W-:Y:S04]  /*bd50*/  STL [R1+0x1120], R10 ;  /* 0x0011200a01007387 */ /* 0x0007e80000100800 */
[----:B------:R0:W-:Y:S04]  /*bd60*/  STL [R1+0x1154], R13 ;  /* 0x0011540d01007387 */ /* 0x0001e80000100800 */
[----:B------:R1:W-:Y:S01]  /*bd70*/  STL [R1+0x1128], R12 ;  /* 0x0011280c01007387 */ /* 0x0003e20000100800 */
[----:B---3--:R-:W-:Y:S01]  /*bd80*/  IADD3 R10, P0, R9, R2, RZ ;  /* 0x00000002090a7210 */ /* 0x008fe20007f1e0ff */
[----:B0-----:R-:W-:-:S04]  /*bd90*/  IMAD.X R13, R54, 0x1, R4, P1 ;  /* 0x00000001360d7824 */ /* 0x001fc800008e0604 */
[----:B------:R0:W-:Y:S01]  /*bda0*/  STL [R1+0x115c], R10 ;  /* 0x00115c0a01007387 */ /* 0x0001e20000100800 */
[----:B-1----:R-:W-:-:S03]  /*bdb0*/  IADD3 R12, P1, R9, R3, RZ ;  /* 0x00000003090c7210 */ /* 0x002fc60007f3e0ff */
[----:B------:R-:W-:Y:S01]  /*bdc0*/  STL [R1+0x1130], R13 ;  /* 0x0011300d01007387 */ /* 0x000fe20000100800 */
[----:B0-----:R-:W-:-:S03]  /*bdd0*/  IMAD.X R10, R55, 0x1, R17, P2 ;  /* 0x00000001370a7824 */ /* 0x001fc600010e0611 */
[----:B------:R-:W-:Y:S04]  /*bde0*/  STL [R1+0x1164], R12 ;  /* 0x0011640c01007387 */ /* 0x000fe80000100800 */
[----:B------:R0:W-:Y:S04]  /*bdf0*/  STL [R1+0x1138], R10 ;  /* 0x0011380a01007387 */ /* 0x0001e80000100800 */
[----:B0-----:R-:W3:Y:S01]  /*be00*/  LDL.LU R10, [R1+0xa4] ;  /* 0x0000a400010a7983 */ /* 0x001ee20000300800 */
[----:B------:R-:W-:Y:S01]  /*be10*/  IADD3 R13, P2, R9, R5, RZ ;  /* 0x00000005090d7210 */ /* 0x000fe20007f5e0ff */
[----:B------:R-:W-:-:S04]  /*be20*/  IMAD.X R12, R55, 0x1, R16, P3 ;  /* 0x00000001370c7824 */ /* 0x000fc800018e0610 */
[----:B------:R0:W-:Y:S01]  /*be30*/  STL [R1+0x116c], R13 ;  /* 0x00116c0d01007387 */ /* 0x0001e20000100800 */
[----:B------:R-:W-:-:S03]  /*be40*/  SHF.R.S32.HI R57, RZ, 0x1f, R57 ;  /* 0x0000001fff397819 */ /* 0x000fc60000011439 */
[----:B------:R-:W-:Y:S01]  /*be50*/  STL [R1+0x1140], R12 ;  /* 0x0011400c01007387 */ /* 0x000fe20000100800 */
[----:B0-----:R-:W-:Y:S01]  /*be60*/  IADD3 R13, P3, R9, R6, RZ ;  /* 0x00000006090d7210 */ /* 0x001fe20007f7e0ff */
[----:B------:R-:W-:-:S04]  /*be70*/  IMAD.X R9, R55, 0x1, R15, P4 ;  /* 0x0000000137097824 */ /* 0x000fc800020e060f */
[----:B------:R0:W-:Y:S04]  /*be80*/  STL [R1+0x1174], R13 ;  /* 0x0011740d01007387 */ /* 0x0001e80000100800 */
[----:B------:R1:W-:Y:S01]  /*be90*/  STL [R1+0x1148], R9 ;  /* 0x0011480901007387 */ /* 0x0003e20000100800 */
[----:B0-----:R-:W-:Y:S01]  /*bea0*/  IMAD.X R13, R55, 0x1, R4, P5 ;  /* 0x00000001370d7824 */ /* 0x001fe200028e0604 */
[----:B------:R-:W-:Y:S02]  /*beb0*/  SHF.R.S32.HI R58, RZ, 0x1f, R58 ;  /* 0x0000001fff3a7819 */ /* 0x000fe4000001143a */
[----:B------:R-:W-:Y:S02]  /*bec0*/  SHF.R.S32.HI R59, RZ, 0x1f, R59 ;  /* 0x0000001fff3b7819 */ /* 0x000fe4000001143b */
[----:B------:R-:W-:-:S02]  /*bed0*/  SHF.R.S32.HI R60, RZ, 0x1f, R60 ;  /* 0x0000001fff3c7819 */ /* 0x000fc4000001143c */
[C---:B--2---:R-:W-:Y:S02]  /*bee0*/  IADD3 R12, P4, R8.reuse, R2, RZ ;  /* 0x00000002080c7210 */ /* 0x044fe40007f9e0ff */
[----:B-1----:R-:W-:-:S03]  /*bef0*/  IADD3 R9, P5, R8, R3, RZ ;  /* 0x0000000308097210 */ /* 0x002fc60007fbe0ff */
[----:B------:R0:W-:Y:S04]  /*bf00*/  STL [R1+0x117c], R12 ;  /* 0x00117c0c01007387 */ /* 0x0001e80000100800 */
[----:B------:R1:W-:Y:S04]  /*bf10*/  STL [R1+0x1150], R13 ;  /* 0x0011500d01007387 */ /* 0x0003e80000100800 */
[----:B------:R2:W-:Y:S01]  /*bf20*/  STL [R1+0x1184], R9 ;  /* 0x0011840901007387 */ /* 0x0005e20000100800 */
[----:B0-----:R-:W-:Y:S01]  /*bf30*/  IMAD.X R12, R57, 0x1, R17, P0 ;  /* 0x00000001390c7824 */ /* 0x001fe200000e0611 */
[----:B-1----:R-:W-:-:S04]  /*bf40*/  IADD3 R13, P0, R8, R5, RZ ;  /* 0x00000005080d7210 */ /* 0x002fc80007f1e0ff */
[----:B------:R0:W-:Y:S01]  /*bf50*/  STL [R1+0x1158], R12 ;  /* 0x0011580c01007387 */ /* 0x0001e20000100800 */
[----:B--2---:R-:W-:-:S03]  /*bf60*/  IMAD.X R9, R57, 0x1, R16, P1 ;  /* 0x0000000139097824 */ /* 0x004fc600008e0610 */
[----:B------:R1:W-:Y:S04]  /*bf70*/  STL [R1+0x118c], R13 ;  /* 0x00118c0d01007387 */ /* 0x0003e80000100800 */
[----:B------:R-:W-:Y:S01]  /*bf80*/  STL [R1+0x1160], R9 ;  /* 0x0011600901007387 */ /* 0x000fe20000100800 */
[----:B0-----:R-:W-:Y:S01]  /*bf90*/  IADD3 R12, P1, R8, R6, RZ ;  /* 0x00000006080c7210 */ /* 0x001fe20007f3e0ff */
[----:B------:R-:W-:-:S04]  /*bfa0*/  IMAD.X R8, R57, 0x1, R15, P2 ;  /* 0x0000000139087824 */ /* 0x000fc800010e060f */
[----:B------:R0:W-:Y:S04]  /*bfb0*/  STL [R1+0x1194], R12 ;  /* 0x0011940c01007387 */ /* 0x0001e80000100800 */
[----:B------:R2:W-:Y:S01]  /*bfc0*/  STL [R1+0x1168], R8 ;  /* 0x0011680801007387 */ /* 0x0005e20000100800 */
[----:B-1----:R-:W-:Y:S02]  /*bfd0*/  IMAD.X R13, R58, 0x1, R17, P4 ;  /* 0x000000013a0d7824 */ /* 0x002fe400020e0611 */
[----:B0-----:R-:W-:Y:S01]  /*bfe0*/  IMAD.X R12, R57, 0x1, R4, P3 ;  /* 0x00000001390c7824 */ /* 0x001fe200018e0604 */
[C---:B----4-:R-:W-:Y:S02]  /*bff0*/  IADD3 R9, P2, R7.reuse, R2, RZ ;  /* 0x0000000207097210 */ /* 0x050fe40007f5e0ff */
[----:B--2---:R-:W-:-:S03]  /*c000*/  IADD3 R8, P3, R7, R3, RZ ;  /* 0x0000000307087210 */ /* 0x004fc60007f7e0ff */
[----:B------:R0:W-:Y:S04]  /*c010*/  STL [R1+0x119c], R9 ;  /* 0x00119c0901007387 */ /* 0x0001e80000100800 */
[----:B0-----:R-:W2:Y:S04]  /*c020*/  LDL.LU R9, [R1+0xbc] ;  /* 0x0000bc0001097983 */ /* 0x001ea80000300800 */
[----:B------:R0:W-:Y:S04]  /*c030*/  STL [R1+0x1170], R12 ;  /* 0x0011700c01007387 */ /* 0x0001e80000100800 */
[----:B------:R1:W-:Y:S01]  /*c040*/  STL [R1+0x11a4], R8 ;  /* 0x0011a40801007387 */ /* 0x0003e20000100800 */
[----:B0-----:R-:W-:-:S03]  /*c050*/  IADD3 R12, P4, R7, R5, RZ ;  /* 0x00000005070c7210 */ /* 0x001fc60007f9e0ff */
[----:B------:R-:W-:Y:S01]  /*c060*/  STL [R1+0x1178], R13 ;  /* 0x0011780d01007387 */ /* 0x000fe20000100800 */
[C---:B-1----:R-:W-:Y:S01]  /*c070*/  IMAD.X R8, R58.reuse, 0x1, R16, P5 ;  /* 0x000000013a087824 */ /* 0x042fe200028e0610 */
[----:B------:R-:W-:Y:S02]  /*c080*/  IADD3 R7, P5, R7, R6, RZ ;  /* 0x0000000607077210 */ /* 0x000fe40007fbe0ff */
[----:B------:R0:W-:Y:S04]  /*c090*/  STL [R1+0x11ac], R12 ;  /* 0x0011ac0c01007387 */ /* 0x0001e80000100800 */
[----:B------:R1:W-:Y:S01]  /*c0a0*/  STL [R1+0x1180], R8 ;  /* 0x0011800801007387 */ /* 0x0003e20000100800 */
[----:B0-----:R-:W-:-:S03]  /*c0b0*/  IMAD.X R12, R58, 0x1, R15, P0 ;  /* 0x000000013a0c7824 */ /* 0x001fc600000e060f */
[----:B-1----:R-:W4:Y:S04]  /*c0c0*/  LDL.LU R8, [R1+0xa8] ;  /* 0x0000a80001087983 */ /* 0x002f280000300800 */
[----:B------:R5:W-:Y:S04]  /*c0d0*/  STL [R1+0x11b4], R7 ;  /* 0x0011b40701007387 */ /* 0x000be80000100800 */
[----:B------:R0:W-:Y:S01]  /*c0e0*/  STL [R1+0x1188], R12 ;  /* 0x0011880c01007387 */ /* 0x0001e20000100800 */
[C---:B-----5:R-:W-:Y:S01]  /*c0f0*/  IADD3 R7, P0, R11.reuse, R2, RZ ;  /* 0x000000020b077210 */ /* 0x060fe20007f1e0ff */
[----:B0-----:R-:W-:Y:S01]  /*c100*/  IMAD.X R12, R58, 0x1, R4, P1 ;  /* 0x000000013a0c7824 */ /* 0x001fe200008e0604 */
[----:B------:R-:W-:-:S03]  /*c110*/  IADD3 R13, P1, R11, R3, RZ ;  /* 0x000000030b0d7210 */ /* 0x000fc60007f3e0ff */
[----:B------:R0:W-:Y:S04]  /*c120*/  STL [R1+0x11bc], R7 ;  /* 0x0011bc0701007387 */ /* 0x0001e80000100800 */
[----:B0-----:R-:W5:Y:S04]  /*c130*/  LDL.LU R7, [R1+0xc4] ;  /* 0x0000c40001077983 */ /* 0x001f680000300800 */
        /* <DEDUP_REMOVED lines=8> */
[----:B0-----:R-:W-:Y:S01]  /*c1c0*/  IADD3 R12, P3, R11, R6, RZ ;  /* 0x000000060b0c7210 */ /* 0x001fe20007f7e0ff */
[----:B------:R-:W-:-:S02]  /*c1d0*/  IMAD.X R11, R59, 0x1, R15, P4 ;  /* 0x000000013b0b7824 */ /* 0x000fc400020e060f */
[----:B-1----:R-:W5:Y:S04]  /*c1e0*/  LDL.LU R14, [R1+0xac] ;  /* 0x0000ac00010e7983 */ /* 0x002f680000300800 */
[----:B------:R-:W-:Y:S01]  /*c1f0*/  STL [R1+0x11d4], R12 ;  /* 0x0011d40c01007387 */ /* 0x000fe20000100800 */
[----:B---3--:R-:W-:-:S03]  /*c200*/  IADD3 R13, P4, R10, R2, RZ ;  /* 0x000000020a0d7210 */ /* 0x008fc60007f9e0ff */
[----:B------:R0:W-:Y:S04]  /*c210*/  STL [R1+0x11a8], R11 ;  /* 0x0011a80b01007387 */ /* 0x0001e80000100800 */
[----:B------:R1:W-:Y:S01]  /*c220*/  STL [R1+0x11dc], R13 ;  /* 0x0011dc0d01007387 */ /* 0x0003e20000100800 */
[----:B0-----:R-:W-:Y:S01]  /*c230*/  IMAD.X R11, R59, 0x1, R4, P5 ;  /* 0x000000013b0b7824 */ /* 0x001fe200028e0604 */
[----:B------:R-:W-:Y:S02]  /*c240*/  IADD3 R12, P5, R10, R3, RZ ;  /* 0x000000030a0c7210 */ /* 0x000fe40007fbe0ff */
[----:B-1----:R-:W3:Y:S04]  /*c250*/  LDL.LU R13, [R1+0xcc] ;  /* 0x0000cc00010d7983 */ /* 0x002ee80000300800 */
[----:B------:R0:W-:Y:S04]  /*c260*/  STL [R1+0x11b0], R11 ;  /* 0x0011b00b01007387 */ /* 0x0001e80000100800 */
[----:B------:R1:W-:Y:S01]  /*c270*/  STL [R1+0x11e4], R12 ;  /* 0x0011e40c01007387 */ /* 0x0003e20000100800 */
[----:B0-----:R-:W-:Y:S01]  /*c280*/  IMAD.X R11, R60, 0x1, R17, P0 ;  /* 0x000000013c0b7824 */ /* 0x001fe200000e0611 */
[----:B------:R-:W-:Y:S01]  /*c290*/  IADD3 R18, P0, R10, R5, RZ ;  /* 0x000000050a127210 */ /* 0x000fe20007f1e0ff */
[----:B-1----:R-:W-:-:S03]  /*c2a0*/  IMAD.X R12, R60, 0x1, R16, P1 ;  /* 0x000000013c0c7824 */ /* 0x002fc600008e0610 */
[----:B------:R0:W-:Y:S04]  /*c2b0*/  STL [R1+0x11b8], R11 ;  /* 0x0011b80b01007387 */ /* 0x0001e80000100800 */
[----:B------:R-:W-:Y:S04]  /*c2c0*/  STL [R1+0x11ec], R18 ;  /* 0x0011ec1201007387 */ /* 0x000fe80000100800 */
[----:B------:R1:W-:Y:S01]  /*c2d0*/  STL [R1+0x11c0], R12 ;  /* 0x0011c00c01007387 */ /* 0x0003e20000100800 */
[----:B0-----:R-:W-:Y:S01]  /*c2e0*/  IADD3 R11, P1, R10, R6, RZ ;  /* 0x000000060a0b7210 */ /* 0x001fe20007f3e0ff */
[----:B------:R-:W-:-:S02]  /*c2f0*/  IMAD.X R10, R60, 0x1, R15, P2 ;  /* 0x000000013c0a7824 */ /* 0x000fc400010e060f */
[----:B-1----:R-:W3:Y:S04]  /*c300*/  LDL.LU R12, [R1+0xb0] ;  /* 0x0000b000010c7983 */ /* 0x002ee80000300800 */
[----:B------:R0:W-:Y:S04]  /*c310*/  STL [R1+0x11f4], R11 ;  /* 0x0011f40b01007387 */ /* 0x0001e80000100800 */
[----:B------:R-:W-:Y:S01]  /*c320*/  STL [R1+0x11c8], R10 ;  /* 0x0011c80a01007387 */ /* 0x000fe20000100800 */
[----:B0-----:R-:W-:-:S05]  /*c330*/  IADD3 R11, P2, R56, R2, RZ ;  /* 0x00000002380b7210 */ /* 0x001fca0007f5e0ff */
[----:B------:R0:W-:Y:S04]  /*c340*/  STL [R1+0x11fc], R11 ;  /* 0x0011fc0b01007387 */ /* 0x0001e80000100800 */
[----:B0-----:R-:W3:Y:S01]  /*c350*/  LDL.LU R11, [R1+0xd4] ;  /* 0x0000d400010b7983 */ /* 0x001ee20000300800 */
[----:B------:R-:W-:Y:S01]  /*c360*/  IMAD.X R18, R60, 0x1, R4, P3 ;  /* 0x000000013c127824 */ /* 0x000fe200018e0604 */
[----:B------:R-:W-:-:S04]  /*c370*/  IADD3 R10, P3, R56, R3, RZ ;  /* 0x00000003380a7210 */ /* 0x000fc80007f7e0ff */
[----:B------:R0:W-:Y:S04]  /*c380*/  STL [R1+0x11d0], R18 ;  /* 0x0011d01201007387 */ /* 0x0001e80000100800 */
[----:B------:R1:W-:Y:S01]  /*c390*/  STL [R1+0x1204], R10 ;  /* 0x0012040a01007387 */ /* 0x0003e20000100800 */
[C---:B--2---:R-:W-:Y:S01]  /*c3a0*/  IMAD.X R19, R9.reuse, 0x1, R17, P4 ;  /* 0x0000000109137824 */ /* 0x044fe200020e0611 */
[----:B0-----:R-:W-:Y:S01]  /*c3b0*/  IADD3 R18, P4, R56, R5, RZ ;  /* 0x0000000538127210 */ /* 0x001fe20007f9e0ff */
[----:B-1----:R-:W-:-:S03]  /*c3c0*/  IMAD.X R10, R9, 0x1, R16, P5 ;  /* 0x00000001090a7824 */ /* 0x002fc600028e0610 */
[----:B------:R0:W-:Y:S04]  /*c3d0*/  STL [R1+0x11d8], R19 ;  /* 0x0011d81301007387 */ /* 0x0001e80000100800 */
[----:B------:R1:W-:Y:S04]  /*c3e0*/  STL [R1+0x120c], R18 ;  /* 0x00120c1201007387 */ /* 0x0003e80000100800 */
[----:B------:R2:W-:Y:S01]  /*c3f0*/  STL [R1+0x11e0], R10 ;  /* 0x0011e00a01007387 */ /* 0x0005e20000100800 */
[----:B0-----:R-:W-:Y:S01]  /*c400*/  IADD3 R19, P5, R56, R6, RZ ;  /* 0x0000000638137210 */ /* 0x001fe20007fbe0ff */
[----:B-1----:R-:W-:-:S02]  /*c410*/  IMAD.X R18, R9, 0x1, R15, P0 ;  /* 0x0000000109127824 */ /* 0x002fc400000e060f */
[----:B--2---:R-:W2:Y:S04]  /*c420*/  LDL.LU R10, [R1+0xb4] ;  /* 0x0000b400010a7983 */ /* 0x004ea80000300800 */
[----:B------:R0:W-:Y:S04]  /*c430*/  STL [R1+0x1214], R19 ;  /* 0x0012141301007387 */ /* 0x0001e80000100800 */
[----:B------:R1:W-:Y:S01]  /*c440*/  STL [R1+0x11e8], R18 ;  /* 0x0011e81201007387 */ /* 0x0003e20000100800 */
[----:B----4-:R-:W-:Y:S01]  /*c450*/  IADD3 R20, P0, R8, R2, RZ ;  /* 0x0000000208147210 */ /* 0x010fe20007f1e0ff */
[----:B0-----:R-:W-:-:S04]  /*c460*/  IMAD.X R19, R9, 0x1, R4, P1 ;  /* 0x0000000109137824 */ /* 0x001fc800008e0604 */
[----:B------:R-:W-:Y:S01]  /*c470*/  STL [R1+0x121c], R20 ;  /* 0x00121c1401007387 */ /* 0x000fe20000100800 */
[----:B-1----:R-:W-:-:S03]  /*c480*/  IADD3 R18, P1, R8, R3, RZ ;  /* 0x0000000308127210 */ /* 0x002fc60007f3e0ff */
[----:B------:R-:W4:Y:S04]  /*c490*/  LDL.LU R9, [R1+0xdc] ;  /* 0x0000dc0001097983 */ /* 0x000f280000300800 */
[----:B------:R5:W-:Y:S04]  /*c4a0*/  STL [R1+0x11f0], R19 ;  /* 0x0011f01301007387 */ /* 0x000be80000100800 */
[----:B------:R0:W-:Y:S01]  /*c4b0*/  STL [R1+0x1224], R18 ;  /* 0x0012241201007387 */ /* 0x0001e20000100800 */
[C---:B-----5:R-:W-:Y:S01]  /*c4c0*/  IMAD.X R19, R7.reuse, 0x1, R17, P2 ;  /* 0x0000000107137824 */ /* 0x060fe200010e0611 */
[----:B0-----:R-:W-:Y:S01]  /*c4d0*/  IADD3 R18, P2, R8, R5, RZ ;  /* 0x0000000508127210 */ /* 0x001fe20007f5e0ff */
[----:B------:R-:W-:-:S03]  /*c4e0*/  IMAD.X R20, R7, 0x1, R16, P3 ;  /* 0x0000000107147824 */ /* 0x000fc600018e0610 */
[----:B------:R0:W-:Y:S04]  /*c4f0*/  STL [R1+0x11f8], R19 ;  /* 0x0011f81301007387 */ /* 0x0001e80000100800 */
[----:B------:R1:W-:Y:S04]  /*c500*/  STL [R1+0x122c], R18 ;  /* 0x00122c1201007387 */ /* 0x0003e80000100800 */
[----:B------:R-:W-:Y:S01]  /*c510*/  STL [R1+0x1200], R20 ;  /* 0x0012001401007387 */ /* 0x000fe20000100800 */
[----:B0-----:R-:W-:-:S03]  /*c520*/  IADD3 R19, P3, R8, R6, RZ ;  /* 0x0000000608137210 */ /* 0x001fc60007f7e0ff */
[----:B------:R-:W5:Y:S01]  /*c530*/  LDL.LU R8, [R1+0xb8] ;  /* 0x0000b80001087983 */ /* 0x000f620000300800 */
[----:B-1----:R-:W-:-:S03]  /*c540*/  IMAD.X R18, R7, 0x1, R15, P4 ;  /* 0x0000000107127824 */ /* 0x002fc600020e060f */
[----:B------:R0:W-:Y:S04]  /*c550*/  STL [R1+0x1234], R19 ;  /* 0x0012341301007387 */ /* 0x0001e80000100800 */
[----:B------:R1:W-:Y:S01]  /*c560*/  STL [R1+0x1208], R18 ;  /* 0x0012081201007387 */ /* 0x0003e20000100800 */
[----:B0-----:R-:W-:Y:S01]  /*c570*/  IMAD.X R19, R7, 0x1, R4, P5 ;  /* 0x0000000107137824 */ /* 0x001fe200028e0604 */
[C---:B------:R-:W-:Y:S02]  /*c580*/  IADD3 R20, P4, R14.reuse, R2, RZ ;  /* 0x000000020e147210 */ /* 0x040fe40007f9e0ff */
[----:B-1----:R-:W-:-:S03]  /*c590*/  IADD3 R18, P5, R14, R3, RZ ;  /* 0x000000030e127210 */ /* 0x002fc60007fbe0ff */
[----:B------:R-:W-:Y:S04]  /*c5a0*/  STL [R1+0x123c], R20 ;  /* 0x00123c1401007387 */ /* 0x000fe80000100800 */
[----:B------:R-:W5:Y:S04]  /*c5b0*/  LDL.LU R7, [R1+0xe8] ;  /* 0x0000e80001077983 */ /* 0x000f680000300800 */
[----:B------:R3:W-:Y:S04]  /*c5c0*/  STL [R1+0x1210], R19 ;  /* 0x0012101301007387 */ /* 0x0007e80000100800 */
[----:B------:R0:W-:Y:S01]  /*c5d0*/  STL [R1+0x1244], R18 ;  /* 0x0012441201007387 */ /* 0x0001e20000100800 */
[----:B---3--:R-:W-:-:S02]  /*c5e0*/  IMAD.X R19, R13, 0x1, R17, P0 ;  /* 0x000000010d137824 */ /* 0x008fc400000e0611 */
[----:B------:R-:W-:Y:S01]  /*c5f0*/  IMAD.X R20, R13, 0x1, R16, P1 ;  /* 0x000000010d147824 */ /* 0x000fe200008e0610 */
[C---:B0-----:R-:W-:Y:S02]  /*c600*/  IADD3 R18, P0, R14.reuse, R5, RZ ;  /* 0x000000050e127210 */ /* 0x041fe40007f1e0ff */
[----:B------:R0:W-:Y:S04]  /*c610*/  STL [R1+0x1218], R19 ;  /* 0x0012181301007387 */ /* 0x0001e80000100800 */
[----:B------:R1:W-:Y:S04]  /*c620*/  STL [R1+0x124c], R18 ;  /* 0x00124c1201007387 */ /* 0x0003e80000100800 */
[----:B------:R-:W-:Y:S01]  /*c630*/  STL [R1+0x1220], R20 ;  /* 0x0012201401007387 */ /* 0x000fe20000100800 */
[----:B0-----:R-:W-:-:S03]  /*c640*/  IADD3 R19, P1, R14, R6, RZ ;  /* 0x000000060e137210 */ /* 0x001fc60007f3e0ff */
[----:B------:R-:W3:Y:S01]  /*c650*/  LDL.LU R14, [R1+0xc0] ;  /* 0x0000c000010e7983 */ /* 0x000ee20000300800 */
[----:B-1----:R-:W-:-:S03]  /*c660*/  IMAD.X R18, R13, 0x1, R15, P2 ;  /* 0x000000010d127824 */ /* 0x002fc600010e060f */
[----:B------:R0:W-:Y:S04]  /*c670*/  STL [R1+0x1254], R19 ;  /* 0x0012541301007387 */ /* 0x0001e80000100800 */
[----:B------:R1:W-:Y:S01]  /*c680*/  STL [R1+0x1228], R18 ;  /* 0x0012281201007387 */ /* 0x0003e20000100800 */
[----:B0-----:R-:W-:Y:S01]  /*c690*/  IMAD.X R19, R13, 0x1, R4, P3 ;  /* 0x000000010d137824 */ /* 0x001fe200018e0604 */
[C---:B------:R-:W-:Y:S02]  /*c6a0*/  IADD3 R20, P2, R12.reuse, R2, RZ ;  /* 0x000000020c147210 */ /* 0x040fe40007f5e0ff */
[----:B-1----:R-:W-:-:S03]  /*c6b0*/  IADD3 R18, P3, R12, R3, RZ ;  /* 0x000000030c127210 */ /* 0x002fc60007f7e0ff */
[----:B------:R-:W-:Y:S04]  /*c6c0*/  STL [R1+0x125c], R20 ;  /* 0x00125c1401007387 */ /* 0x000fe80000100800 */
[----:B------:R-:W3:Y:S04]  /*c6d0*/  LDL.LU R13, [R1+0xf0] ;  /* 0x0000f000010d7983 */ /* 0x000ee80000300800 */
[----:B------:R0:W-:Y:S04]  /*c6e0*/  STL [R1+0x1230], R19 ;  /* 0x0012301301007387 */ /* 0x0001e80000100800 */
[----:B------:R1:W-:Y:S01]  /*c6f0*/  STL [R1+0x1264], R18 ;  /* 0x0012641201007387 */ /* 0x0003e20000100800 */
[C---:B0-----:R-:W-:Y:S01]  /*c700*/  IMAD.X R19, R11.reuse, 0x1, R17, P4 ;  /* 0x000000010b137824 */ /* 0x041fe200020e0611 */
[----:B-1----:R-:W-:Y:S01]  /*c710*/  IADD3 R18, P4, R12, R5, RZ ;  /* 0x000000050c127210 */ /* 0x002fe20007f9e0ff */
[----:B------:R-:W-:-:S03]  /*c720*/  IMAD.X R20, R11, 0x1, R16, P5 ;  /* 0x000000010b147824 */ /* 0x000fc600028e0610 */
        /* <DEDUP_REMOVED lines=9> */
[C---:B--2---:R-:W-:Y:S02]  /*c7c0*/  IADD3 R20, P0, R10.reuse, R2, RZ ;  /* 0x000000020a147210 */ /* 0x044fe40007f1e0ff */
[----:B-1----:R-:W-:-:S03]  /*c7d0*/  IADD3 R18, P1, R10, R3, RZ ;  /* 0x000000030a127210 */ /* 0x002fc60007f3e0ff */
[----:B------:R4:W-:Y:S04]  /*c7e0*/  STL [R1+0x127c], R20 ;  /* 0x00127c1401007387 */ /* 0x0009e80000100800 */
[----:B------:R-:W2:Y:S04]  /*c7f0*/  LDL.LU R11, [R1+0xf8] ;  /* 0x0000f800010b7983 */ /* 0x000ea80000300800 */
[----:B------:R0:W-:Y:S04]  /*c800*/  STL [R1+0x1250], R19 ;  /* 0x0012501301007387 */ /* 0x0001e80000100800 */
[----:B------:R1:W-:Y:S01]  /*c810*/  STL [R1+0x1284], R18 ;  /* 0x0012841201007387 */ /* 0x0003e20000100800 */
[----:B----4-:R-:W-:-:S02]  /*c820*/  IMAD.X R20, R9, 0x1, R16, P3 ;  /* 0x0000000109147824 */ /* 0x010fc400018e0610 */
[----:B0-----:R-:W-:Y:S01]  /*c830*/  IMAD.X R19, R9, 0x1, R17, P2 ;  /* 0x0000000109137824 */ /* 0x001fe200010e0611 */
[----:B-1----:R-:W-:-:S04]  /*c840*/  IADD3 R18, P2, R10, R5, RZ ;  /* 0x000000050a127210 */ /* 0x002fc80007f5e0ff */
[----:B------:R0:W-:Y:S04]  /*c850*/  STL [R1+0x1258], R19 ;  /* 0x0012581301007387 */ /* 0x0001e80000100800 */
[----:B------:R1:W-:Y:S04]  /*c860*/  STL [R1+0x128c], R18 ;  /* 0x00128c1201007387 */ /* 0x0003e80000100800 */
[----:B------:R-:W-:Y:S01]  /*c870*/  STL [R1+0x1260], R20 ;  /* 0x0012601401007387 */ /* 0x000fe20000100800 */
[----:B0-----:R-:W-:-:S03]  /*c880*/  IADD3 R19, P3, R10, R6, RZ ;  /* 0x000000060a137210 */ /* 0x001fc60007f7e0ff */
[----:B------:R-:W4:Y:S01]  /*c890*/  LDL.LU R10, [R1+0xd0] ;  /* 0x0000d000010a7983 */ /* 0x000f220000300800 */
[----:B-1----:R-:W-:-:S03]  /*c8a0*/  IMAD.X R18, R9, 0x1, R15, P4 ;  /* 0x0000000109127824 */ /* 0x002fc600020e060f */
[----:B------:R0:W-:Y:S04]  /*c8b0*/  STL [R1+0x1294], R19 ;  /* 0x0012941301007387 */ /* 0x0001e80000100800 */
[----:B------:R1:W-:Y:S01]  /*c8c0*/  STL [R1+0x1268], R18 ;  /* 0x0012681201007387 */ /* 0x0003e20000100800 */
[----:B0-----:R-:W-:Y:S01]  /*c8d0*/  IMAD.X R19, R9, 0x1, R4, P5 ;  /* 0x0000000109137824 */ /* 0x001fe200028e0604 */
[C---:B-----5:R-:W-:Y:S02]  /*c8e0*/  IADD3 R20, P4, R8.reuse, R2, RZ ;  /* 0x0000000208147210 */ /* 0x060fe40007f9e0ff */
[----:B-1----:R-:W-:-:S03]  /*c8f0*/  IADD3 R18, P5, R8, R3, RZ ;  /* 0x0000000308127210 */ /* 0x002fc60007fbe0ff */
[----:B------:R-:W-:Y:S04]  /*c900*/  STL [R1+0x129c], R20 ;  /* 0x00129c1401007387 */ /* 0x000fe80000100800 */
[----:B------:R-:W5:Y:S04]  /*c910*/  LDL.LU R9, [R1+0x100] ;  /* 0x0001000001097983 */ /* 0x000f680000300800 */
        /* <DEDUP_REMOVED lines=8> */
[----:B0-----:R-:W-:-:S03]  /*c9a0*/  IADD3 R19, P1, R8, R6, RZ ;  /* 0x0000000608137210 */ /* 0x001fc60007f3e0ff */
[----:B------:R-:W5:Y:S01]  /*c9b0*/  LDL.LU R8, [R1+0xd8] ;  /* 0x0000d80001087983 */ /* 0x000f620000300800 */
[----:B-1----:R-:W-:-:S03]  /*c9c0*/  IMAD.X R18, R7, 0x1, R15, P2 ;  /* 0x0000000107127824 */ /* 0x002fc600010e060f */
[----:B------:R0:W-:Y:S04]  /*c9d0*/  STL [R1+0x12b4], R19 ;  /* 0x0012b41301007387 */ /* 0x0001e80000100800 */
[----:B------:R1:W-:Y:S01]  /*c9e0*/  STL [R1+0x1288], R18 ;  /* 0x0012881201007387 */ /* 0x0003e20000100800 */
[C---:B---3--:R-:W-:Y:S01]  /*c9f0*/  IADD3 R20, P2, R14.reuse, R2, RZ ;  /* 0x000000020e147210 */ /* 0x048fe20007f5e0ff */
[----:B0-----:R-:W-:Y:S01]  /*ca00*/  IMAD.X R19, R7, 0x1, R4, P3 ;  /* 0x0000000107137824 */ /* 0x001fe200018e0604 */
        /* <DEDUP_REMOVED lines=17> */
[----:B------:R-:W-:-:S05]  /*cb20*/  IADD3 R20, P0, R12, R2, RZ ;  /* 0x000000020c147210 */ /* 0x000fca0007f1e0ff */
[----:B------:R-:W-:Y:S04]  /*cb30*/  STL [R1+0x12dc], R20 ;  /* 0x0012dc1401007387 */ /* 0x000fe80000100800 */
[----:B------:R-:W3:Y:S01]  /*cb40*/  LDL.LU R13, [R1+0x110] ;  /* 0x00011000010d7983 */ /* 0x000ee20000300800 */
[----:B-1----:R-:W-:-:S03]  /*cb50*/  IADD3 R18, P1, R12, R3, RZ ;  /* 0x000000030c127210 */ /* 0x002fc60007f3e0ff */
[----:B------:R2:W-:Y:S04]  /*cb60*/  STL [R1+0x12b0], R19 ;  /* 0x0012b01301007387 */ /* 0x0005e80000100800 */
[----:B------:R0:W-:Y:S01]  /*cb70*/  STL [R1+0x12e4], R18 ;  /* 0x0012e41201007387 */ /* 0x0001e20000100800 */
[C---:B--2---:R-:W-:Y:S01]  /*cb80*/  IMAD.X R19, R11.reuse, 0x1, R17, P2 ;  /* 0x000000010b137824 */ /* 0x044fe200010e0611 */
[----:B0-----:R-:W-:Y:S01]  /*cb90*/  IADD3 R18, P2, R12, R5, RZ ;  /* 0x000000050c127210 */ /* 0x001fe20007f5e0ff */
[----:B------:R-:W-:-:S03]  /*cba0*/  IMAD.X R20, R11, 0x1, R16, P3 ;  /* 0x000000010b147824 */ /* 0x000fc600018e0610 */
[----:B------:R0:W-:Y:S04]  /*cbb0*/  STL [R1+0x12b8], R19 ;  /* 0x0012b81301007387 */ /* 0x0001e80000100800 */
[----:B------:R1:W-:Y:S01]  /*cbc0*/  STL [R1+0x12ec], R18 ;  /* 0x0012ec1201007387 */ /* 0x0003e20000100800 */
[----:B0-----:R-:W-:-:S03]  /*cbd0*/  IADD3 R19, P3, R12, R6, RZ ;  /* 0x000000060c137210 */ /* 0x001fc60007f7e0ff */
[----:B------:R4:W-:Y:S01]  /*cbe0*/  STL [R1+0x12c0], R20 ;  /* 0x0012c01401007387 */ /* 0x0009e20000100800 */
[----:B-1----:R-:W-:-:S03]  /*cbf0*/  IMAD.X R18, R11, 0x1, R15, P4 ;  /* 0x000000010b127824 */ /* 0x002fc600020e060f */
[----:B------:R-:W2:Y:S04]  /*cc00*/  LDL.LU R12, [R1+0xe4] ;  /* 0x0000e400010c7983 */ /* 0x000ea80000300800 */
        /* <DEDUP_REMOVED lines=13> */
[----:B------:R1:W-:Y:S01]  /*cce0*/  STL [R1+0x130c], R18 ;  /* 0x00130c1201007387 */ /* 0x0003e20000100800 */
[----:B0-----:R-:W-:-:S03]  /*ccf0*/  IADD3 R19, P1, R10, R6, RZ ;  /* 0x000000060a137210 */ /* 0x001fc60007f3e0ff */
[----:B------:R0:W-:Y:S01]  /*cd00*/  STL [R1+0x12e0], R20 ;  /* 0x0012e01401007387 */ /* 0x0001e20000100800 */
[----:B-1----:R-:W-:-:S03]  /*cd10*/  IMAD.X R18, R9, 0x1, R15, P2 ;  /* 0x0000000109127824 */ /* 0x002fc600010e060f */
[----:B------:R-:W5:Y:S04]  /*cd20*/  LDL.LU R10, [R1+0xec] ;  /* 0x0000ec00010a7983 */ /* 0x000f680000300800 */
[----:B------:R-:W-:Y:S04]  /*cd30*/  STL [R1+0x1314], R19 ;  /* 0x0013141301007387 */ /* 0x000fe80000100800 */
[----:B------:R1:W-:Y:S01]  /*cd40*/  STL [R1+0x12e8], R18 ;  /* 0x0012e81201007387 */ /* 0x0003e20000100800 */
[C---:B0-----:R-:W-:Y:S01]  /*cd50*/  IADD3 R20, P2, R8.reuse, R2, RZ ;  /* 0x0000000208147210 */ /* 0x041fe20007f5e0ff */
[----:B-1----:R-:W-:Y:S01]  /*cd60*/  IMAD.X R18, R9, 0x1, R4, P3 ;  /* 0x0000000109127824 */ /* 0x002fe200018e0604 */
[----:B------:R-:W-:-:S03]  /*cd70*/  IADD3 R19, P3, R8, R3, RZ ;  /* 0x0000000308137210 */ /* 0x000fc60007f7e0ff */
        /* <DEDUP_REMOVED lines=8> */
[----:B------:R1:W-:Y:S01]  /*ce00*/  STL [R1+0x132c], R19 ;  /* 0x00132c1301007387 */ /* 0x0003e20000100800 */
[----:B0-----:R-:W-:-:S03]  /*ce10*/  IADD3 R18, P5, R8, R6, RZ ;  /* 0x0000000608127210 */ /* 0x001fc60007fbe0ff */
[----:B------:R-:W-:Y:S01]  /*ce20*/  STL [R1+0x1300], R20 ;  /* 0x0013001401007387 */ /* 0x000fe20000100800 */
[----:B-1----:R-:W-:-:S03]  /*ce30*/  IMAD.X R19, R7, 0x1, R15, P0 ;  /* 0x0000000107137824 */ /* 0x002fc600000e060f */
[----:B------:R-:W3:Y:S04]  /*ce40*/  LDL.LU R8, [R1+0xf4] ;  /* 0x0000f40001087983 */ /* 0x000ee80000300800 */
[----:B------:R0:W-:Y:S04]  /*ce50*/  STL [R1+0x1334], R18 ;  /* 0x0013341201007387 */ /* 0x0001e80000100800 */
[----:B------:R1:W-:Y:S01]  /*ce60*/  STL [R1+0x1308], R19 ;  /* 0x0013081301007387 */ /* 0x0003e20000100800 */
[----:B0-----:R-:W-:Y:S01]  /*ce70*/  IADD3 R18, P0, R14, R2, RZ ;  /* 0x000000020e127210 */ /* 0x001fe20007f1e0ff */
[----:B-1----:R-:W-:-:S02]  /*ce80*/  IMAD.X R19, R7, 0x1, R4, P1 ;  /* 0x0000000107137824 */ /* 0x002fc400008e0604 */
[----:B------:R-:W3:Y:S04]  /*ce90*/  LDL.LU R7, [R1+0x11c] ;  /* 0x00011c0001077983 */ /* 0x000ee80000300800 */
[----:B------:R0:W-:Y:S04]  /*cea0*/  STL [R1+0x133c], R18 ;  /* 0x00133c1201007387 */ /* 0x0001e80000100800 */
[----:B------:R1:W-:Y:S01]  /*ceb0*/  STL [R1+0x1310], R19 ;  /* 0x0013101301007387 */ /* 0x0003e20000100800 */
[----:B0-----:R-:W-:-:S05]  /*cec0*/  IADD3 R18, P1, R14, R3, RZ ;  /* 0x000000030e127210 */ /* 0x001fca0007f3e0ff */
[----:B------:R0:W-:Y:S01]  /*ced0*/  STL [R1+0x1344], R18 ;  /* 0x0013441201007387 */ /* 0x0001e20000100800 */
[C---:B-1----:R-:W-:Y:S01]  /*cee0*/  IMAD.X R19, R13.reuse, 0x1, R17, P2 ;  /* 0x000000010d137824 */ /* 0x042fe200010e0611 */
[----:B------:R-:W-:Y:S01]  /*cef0*/  IADD3 R20, P2, R14, R5, RZ ;  /* 0x000000050e147210 */ /* 0x000fe20007f5e0ff */
[----:B0-----:R-:W-:-:S03]  /*cf00*/  IMAD.X R18, R13, 0x1, R16, P3 ;  /* 0x000000010d127824 */ /* 0x001fc600018e0610 */
[----:B------:R0:W-:Y:S04]  /*cf10*/  STL [R1+0x1318], R19 ;  /* 0x0013181301007387 */ /* 0x0001e80000100800 */
[----:B------:R-:W-:Y:S04]  /*cf20*/  STL [R1+0x134c], R20 ;  /* 0x00134c1401007387 */ /* 0x000fe80000100800 */
[----:B------:R1:W-:Y:S01]  /*cf30*/  STL [R1+0x1320], R18 ;  /* 0x0013201201007387 */ /* 0x0003e20000100800 */
[----:B0-----:R-:W-:Y:S01]  /*cf40*/  IADD3 R19, P3, R14, R6, RZ ;  /* 0x000000060e137210 */ /* 0x001fe20007f7e0ff */
[----:B------:R-:W-:-:S02]  /*cf50*/  IMAD.X R14, R13, 0x1, R15, P4 ;  /* 0x000000010d0e7824 */ /* 0x000fc400020e060f */
[----:B-1----:R-:W3:Y:S04]  /*cf60*/  LDL.LU R18, [R1+0xfc] ;  /* 0x0000fc0001127983 */ /* 0x002ee80000300800 */
[----:B------:R-:W-:Y:S04]  /*cf70*/  STL [R1+0x1354], R19 ;  /* 0x0013541301007387 */ /* 0x000fe80000100800 */
[----:B------:R0:W-:Y:S04]  /*cf80*/  STL [R1+0x1328], R14 ;  /* 0x0013280e01007387 */ /* 0x0001e80000100800 */
[----:B0-----:R-:W3:Y:S01]  /*cf90*/  LDL.LU R14, [R1+0x120] ;  /* 0x00012000010e7983 */ /* 0x001ee20000300800 */
[----:B------:R-:W-:Y:S01]  /*cfa0*/  IMAD.X R19, R13, 0x1, R4, P5 ;  /* 0x000000010d137824 */ /* 0x000fe200028e0604 */
[----:B--2---:R-:W-:-:S02]  /*cfb0*/  IADD3 R20, P4, R12, R2, RZ ;  /* 0x000000020c147210 */ /* 0x004fc40007f9e0ff */
[----:B------:R-:W-:-:S03]  /*cfc0*/  IADD3 R13, P5, R12, R3, RZ ;  /* 0x000000030c0d7210 */ /* 0x000fc60007fbe0ff */
[----:B------:R-:W-:Y:S04]  /*cfd0*/  STL [R1+0x135c], R20 ;  /* 0x00135c1401007387 */ /* 0x000fe80000100800 */
[----:B------:R4:W-:Y:S04]  /*cfe0*/  STL [R1+0x1330], R19 ;  /* 0x0013301301007387 */ /* 0x0009e80000100800 */
[----:B------:R0:W-:Y:S01]  /*cff0*/  STL [R1+0x1364], R13 ;  /* 0x0013640d01007387 */ /* 0x0001e20000100800 */
[C---:B----4-:R-:W-:Y:S01]  /*d000*/  IMAD.X R19, R11.reuse, 0x1, R17, P0 ;  /* 0x000000010b137824 */ /* 0x050fe200000e0611 */
[----:B------:R-:W-:Y:S01]  /*d010*/  IADD3 R20, P0, R12, R5, RZ ;  /* 0x000000050c147210 */ /* 0x000fe20007f1e0ff */
[----:B0-----:R-:W-:-:S03]  /*d020*/  IMAD.X R13, R11, 0x1, R16, P1 ;  /* 0x000000010b0d7824 */ /* 0x001fc600008e0610 */
[----:B------:R0:W-:Y:S04]  /*d030*/  STL [R1+0x1338], R19 ;  /* 0x0013381301007387 */ /* 0x0001e80000100800 */
[----:B------:R-:W-:Y:S01]  /*d040*/  STL [R1+0x136c], R20 ;  /* 0x00136c1401007387 */ /* 0x000fe20000100800 */
[----:B0-----:R-:W-:-:S03]  /*d050*/  IADD3 R19, P1, R12, R6, RZ ;  /* 0x000000060c137210 */ /* 0x001fc60007f3e0ff */
[----:B------:R0:W-:Y:S01]  /*d060*/  STL [R1+0x1340], R13 ;  /* 0x0013400d01007387 */ /* 0x0001e20000100800 */
[C---:B------:R-:W-:Y:S02]  /*d070*/  IMAD.X R12, R11.reuse, 0x1, R15, P2 ;  /* 0x000000010b0c7824 */ /* 0x040fe400010e060f */
[----:B------:R-:W-:Y:S01]  /*d080*/  IMAD.X R11, R11, 0x1, R4, P3 ;  /* 0x000000010b0b7824 */ /* 0x000fe200018e0604 */
[----:B0-----:R-:W2:Y:S04]  /*d090*/  LDL.LU R13, [R1+0x104] ;  /* 0x00010400010d7983 */ /* 0x001ea80000300800 */
[----:B------:R5:W-:Y:S04]  /*d0a0*/  STL [R1+0x1374], R19 ;  /* 0x0013741301007387 */ /* 0x000be80000100800 */
[----:B------:R0:W-:Y:S01]  /*d0b0*/  STL [R1+0x1348], R12 ;  /* 0x0013480c01007387 */ /* 0x0001e20000100800 */
[----:B-----5:R-:W-:-:S02]  /*d0c0*/  IADD3 R19, P2, R10, R2, RZ ;  /* 0x000000020a137210 */ /* 0x020fc40007f5e0ff */
[C---:B------:R-:W-:Y:S01]  /*d0d0*/  IADD3 R20, P3, R10.reuse, R3, RZ ;  /* 0x000000030a147210 */ /* 0x040fe20007f7e0ff */
[----:B0-----:R-:W4:Y:S04]  /*d0e0*/  LDL.LU R12, [R1+0x124] ;  /* 0x00012400010c7983 */ /* 0x001f280000300800 */
[----:B------:R-:W-:Y:S04]  /*d0f0*/  STL [R1+0x137c], R19 ;  /* 0x00137c1301007387 */ /* 0x000fe80000100800 */
[----:B------:R0:W-:Y:S04]  /*d100*/  STL [R1+0x1350], R11 ;  /* 0x0013500b01007387 */ /* 0x0001e80000100800 */
[----:B------:R1:W-:Y:S01]  /*d110*/  STL [R1+0x1384], R20 ;  /* 0x0013841401007387 */ /* 0x0003e20000100800 */
[C---:B0-----:R-:W-:Y:S01]  /*d120*/  IMAD.X R11, R9.reuse, 0x1, R17, P4 ;  /* 0x00000001090b7824 */ /* 0x041fe200020e0611 */
[----:B------:R-:W-:Y:S01]  /*d130*/  IADD3 R19, P4, R10, R5, RZ ;  /* 0x000000050a137210 */ /* 0x000fe20007f9e0ff */
[----:B-1----:R-:W-:-:S03]  /*d140*/  IMAD.X R20, R9, 0x1, R16, P5 ;  /* 0x0000000109147824 */ /* 0x002fc600028e0610 */
[----:B------:R0:W-:Y:S04]  /*d150*/  STL [R1+0x1358], R11 ;  /* 0x0013580b01007387 */ /* 0x0001e80000100800 */
[----:B0-----:R-:W5:Y:S04]  /*d160*/  LDL.LU R11, [R1+0x108] ;  /* 0x00010800010b7983 */ /* 0x001f680000300800 */
[----:B------:R0:W-:Y:S04]  /*d170*/  STL [R1+0x138c], R19 ;  /* 0x00138c1301007387 */ /* 0x0001e80000100800 */
[----:B------:R1:W-:Y:S01]  /*d180*/  STL [R1+0x1360], R20 ;  /* 0x0013601401007387 */ /* 0x0003e20000100800 */
[----:B0-----:R-:W-:Y:S01]  /*d190*/  IADD3 R19, P5, R10, R6, RZ ;  /* 0x000000060a137210 */ /* 0x001fe20007fbe0ff */
[----:B-1----:R-:W-:Y:S01]  /*d1a0*/  IMAD.X R20, R9, 0x1, R15, P0 ;  /* 0x0000000109147824 */ /* 0x002fe200000e060f */
[----:B---3--:R-:W-:-:S03]  /*d1b0*/  IADD3 R10, P0, R8, R2, RZ ;  /* 0x00000002080a7210 */ /* 0x008fc60007f1e0ff */
[----:B------:R0:W-:Y:S04]  /*d1c0*/  STL [R1+0x1394], R19 ;  /* 0x0013941301007387 */ /* 0x0001e80000100800 */
[----:B------:R-:W-:Y:S01]  /*d1d0*/  STL [R1+0x1368], R20 ;  /* 0x0013681401007387 */ /* 0x000fe20000100800 */
[----:B0-----:R-:W-:Y:S01]  /*d1e0*/  IMAD.X R19, R9, 0x1, R4, P1 ;  /* 0x0000000109137824 */ /* 0x001fe200008e0604 */
[----:B------:R-:W-:Y:S02]  /*d1f0*/  IADD3 R9, P1, R8, R3, RZ ;  /* 0x0000000308097210 */ /* 0x000fe40007f3e0ff */
[----:B------:R0:W-:Y:S04]  /*d200*/  STL [R1+0x139c], R10 ;  /* 0x00139c0a01007387 */ /* 0x0001e80000100800 */
[----:B------:R1:W-:Y:S01]  /*d210*/  STL [R1+0x1370], R19 ;  /* 0x0013701301007387 */ /* 0x0003e20000100800 */
[----:B0-----:R-:W-:-:S03]  /*d220*/  IMAD.X R10, R7, 0x1, R17, P2 ;  /* 0x00000001070a7824 */ /* 0x001fc600010e0611 */
[----:B------:R0:W-:Y:S01]  /*d230*/  STL [R1+0x13a4], R9 ;  /* 0x0013a40901007387 */ /* 0x0001e20000100800 */
[----:B-1----:R-:W-:-:S03]  /*d240*/  IADD3 R19, P2, R8, R5, RZ ;  /* 0x0000000508137210 */ /* 0x002fc60007f5e0ff */
[----:B------:R1:W-:Y:S01]  /*d250*/  STL [R1+0x1378], R10 ;  /* 0x0013780a01007387 */ /* 0x0003e20000100800 */
[----:B0-----:R-:W-:-:S03]  /*d260*/  IMAD.X R9, R7, 0x1, R16, P3 ;  /* 0x0000000107097824 */ /* 0x001fc600018e0610 */
[----:B-1----:R-:W3:Y:S04]  /*d270*/  LDL R10, [R1+0x4ec] ;  /* 0x0004ec00010a7983 */ /* 0x002ee80000100800 */
[----:B------:R0:W-:Y:S04]  /*d280*/  STL [R1+0x13ac], R19 ;  /* 0x0013ac1301007387 */ /* 0x0001e80000100800 */
[----:B------:R1:W-:Y:S01]  /*d290*/  STL [R1+0x1380], R9 ;  /* 0x0013800901007387 */ /* 0x0003e20000100800 */
[----:B0-----:R-:W-:Y:S01]  /*d2a0*/  IADD3 R19, P3, R8, R6, RZ ;  /* 0x0000000608137210 */ /* 0x001fe20007f7e0ff */
[----:B------:R-:W-:-:S02]  /*d2b0*/  IMAD.X R8, R7, 0x1, R15, P4 ;  /* 0x0000000107087824 */ /* 0x000fc400020e060f */
[----:B-1----:R-:W3:Y:S04]  /*d2c0*/  LDL R9, [R1+0x4e4] ;  /* 0x0004e40001097983 */ /* 0x002ee80000100800 */
[----:B------:R0:W-:Y:S04]  /*d2d0*/  STL [R1+0x13b4], R19 ;  /* 0x0013b41301007387 */ /* 0x0001e80000100800 */
[----:B------:R1:W-:Y:S01]  /*d2e0*/  STL [R1+0x1388], R8 ;  /* 0x0013880801007387 */ /* 0x0003e20000100800 */
[C---:B------:R-:W-:Y:S01]  /*d2f0*/  IADD3 R20, P4, R18.reuse, R2, RZ ;  /* 0x0000000212147210 */ /* 0x040fe20007f9e0ff */
[----:B0-----:R-:W-:Y:S01]  /*d300*/  IMAD.X R19, R7, 0x1, R4, P5 ;  /* 0x0000000107137824 */ /* 0x001fe200028e0604 */
[----:B-1----:R-:W-:-:S03]  /*d310*/  IADD3 R8, P5, R18, R3, RZ ;  /* 0x0000000312087210 */ /* 0x002fc60007fbe0ff */
[----:B------:R-:W-:Y:S04]  /*d320*/  STL [R1+0x13bc], R20 ;  /* 0x0013bc1401007387 */ /* 0x000fe80000100800 */
[----:B------:R-:W-:Y:S04]  /*d330*/  STL [R1+0x1390], R19 ;  /* 0x0013901301007387 */ /* 0x000fe80000100800 */
[----:B------:R0:W-:Y:S01]  /*d340*/  STL [R1+0x13c4], R8 ;  /* 0x0013c40801007387 */ /* 0x0001e20000100800 */
[----:B------:R-:W-:-:S03]  /*d350*/  IMAD.X R7, R14, 0x1, R17, P0 ;  /* 0x000000010e077824 */ /* 0x000fc600000e0611 */
[----:B0-----:R-:W3:Y:S04]  /*d360*/  LDL R8, [R1+0x4e8] ;  /* 0x0004e80001087983 */ /* 0x001ee80000100800 */
[----:B------:R0:W-:Y:S04]  /*d370*/  STL [R1+0x1398], R7 ;  /* 0x0013980701007387 */ /* 0x0001e80000100800 */
[----:B0-----:R-:W3:Y:S01]  /*d380*/  LDL R7, [R1+0x4e0] ;  /* 0x0004e00001077983 */ /* 0x001ee20000100800 */
[----:B------:R-:W-:Y:S01]  /*d390*/  IADD3 R19, P0, R18, R5, RZ ;  /* 0x0000000512137210 */ /* 0x000fe20007f1e0ff */
[----:B------:R-:W-:Y:S01]  /*d3a0*/  IMAD.X R21, R14, 0x1, R16, P1 ;  /* 0x000000010e157824 */ /* 0x000fe200008e0610 */
[----:B------:R-:W-:-:S03]  /*d3b0*/  IADD3 R20, P1, R18, R6, RZ ;  /* 0x0000000612147210 */ /* 0x000fc60007f3e0ff */
[----:B------:R0:W-:Y:S04]  /*d3c0*/  STL [R1+0x13cc], R19 ;  /* 0x0013cc1301007387 */ /* 0x0001e80000100800 */
[----:B------:R-:W-:Y:S01]  /*d3d0*/  STL [R1+0x13a0], R21 ;  /* 0x0013a01501007387 */ /* 0x000fe20000100800 */
[C---:B0-----:R-:W-:Y:S02]  /*d3e0*/  IMAD.X R19, R14.reuse, 0x1, R15, P2 ;  /* 0x000000010e137824 */ /* 0x041fe400010e060f */
[----:B------:R-:W-:Y:S01]  /*d3f0*/  IMAD.X R14, R14, 0x1, R4, P3 ;  /* 0x000000010e0e7824 */ /* 0x000fe200018e0604 */
[----:B------:R-:W-:Y:S04]  /*d400*/  STL [R1+0x13d0], R20 ;  /* 0x0013d01401007387 */ /* 0x000fe80000100800 */
[----:B------:R0:W-:Y:S01]  /*d410*/  STL [R1+0x13a8], R19 ;  /* 0x0013a81301007387 */ /* 0x0001e20000100800 */
[----:B--2---:R-:W-:-:S02]  /*d420*/  IADD3 R18, P2, R13, R2, RZ ;  /* 0x000000020d127210 */ /* 0x004fc40007f5e0ff */
[----:B0-----:R-:W-:-:S03]  /*d430*/  IADD3 R19, P3, R13, R3, RZ ;  /* 0x000000030d137210 */ /* 0x001fc60007f7e0ff */
[----:B------:R4:W-:Y:S04]  /*d440*/  STL [R1+0x13d4], R18 ;  /* 0x0013d41201007387 */ /* 0x0009e80000100800 */
[----:B------:R0:W-:Y:S04]  /*d450*/  STL [R1+0x13b0], R14 ;  /* 0x0013b00e01007387 */ /* 0x0001e80000100800 */
[----:B------:R1:W-:Y:S01]  /*d460*/  STL [R1+0x13d8], R19 ;  /* 0x0013d81301007387 */ /* 0x0003e20000100800 */
[C---:B----4-:R-:W-:Y:S01]  /*d470*/  IMAD.X R18, R12.reuse, 0x1, R17, P4 ;  /* 0x000000010c127824 */ /* 0x050fe200020e0611 */
[----:B0-----:R-:W-:Y:S01]  /*d480*/  IADD3 R14, P4, R13, R5, RZ ;  /* 0x000000050d0e7210 */ /* 0x001fe20007f9e0ff */
[----:B-1----:R-:W-:-:S03]  /*d490*/  IMAD.X R19, R12, 0x1, R16, P5 ;  /* 0x000000010c137824 */ /* 0x002fc600028e0610 */
[----:B------:R0:W-:Y:S04]  /*d4a0*/  STL [R1+0x13b8], R18 ;  /* 0x0013b81201007387 */ /* 0x0001e80000100800 */
[----:B------:R1:W-:Y:S01]  /*d4b0*/  STL [R1+0x13dc], R14 ;  /* 0x0013dc0e01007387 */ /* 0x0003e20000100800 */
[----:B0-----:R-:W-:-:S03]  /*d4c0*/  IADD3 R18, P5, R13, R6, RZ ;  /* 0x000000060d127210 */ /* 0x001fc60007fbe0ff */
[----:B------:R-:W-:Y:S01]  /*d4d0*/  STL [R1+0x13c0], R19 ;  /* 0x0013c01301007387 */ /* 0x000fe20000100800 */
[----:B-1----:R-:W-:-:S03]  /*d4e0*/  IMAD.X R14, R12, 0x1, R15, P0 ;  /* 0x000000010c0e7824 */ /* 0x002fc600000e060f */
[----:B------:R-:W-:Y:S04]  /*d4f0*/  STL [R1+0x13e0], R18 ;  /* 0x0013e01201007387 */ /* 0x000fe80000100800 */
[----:B------:R-:W-:Y:S01]  /*d500*/  STL [R1+0x13c8], R14 ;  /* 0x0013c80e01007387 */ /* 0x000fe20000100800 */
[C---:B-----5:R-:W-:Y:S01]  /*d510*/  IADD3 R13, P0, R11.reuse, R2, RZ ;  /* 0x000000020b0d7210 */ /* 0x060fe20007f1e0ff */
[----:B------:R-:W-:Y:S01]  /*d520*/  IMAD.X R2, R12, 0x1, R4, P1 ;  /* 0x000000010c027824 */ /* 0x000fe200008e0604 */
[C---:B------:R-:W-:Y:S01]  /*d530*/  IADD3 R12, P1, R11.reuse, R3, RZ ;  /* 0x000000030b0c7210 */ /* 0x040fe20007f3e0ff */
[C---:B------:R-:W-:Y:S02]  /*d540*/  IMAD.X R3, R0.reuse, 0x1, R17, P2 ;  /* 0x0000000100037824 */ /* 0x040fe400010e0611 */
[----:B------:R0:W-:Y:S04]  /*d550*/  STL [R1+0xc14], R13 ;  /* 0x000c140d01007387 */ /* 0x0001e80000100800 */
[----:B------:R1:W-:Y:S04]  /*d560*/  STL [R1+0xc10], R2 ;  /* 0x000c100201007387 */ /* 0x0003e80000100800 */
[----:B------:R-:W-:Y:S01]  /*d570*/  STL [R1+0xc0c], R12 ;  /* 0x000c0c0c01007387 */ /* 0x000fe20000100800 */
[----:B0-----:R-:W0:Y:S03]  /*d580*/  LDC R13, c[0x0][0x230] ;  /* 0x00008c00ff0d7b82 */ /* 0x001e260000000800 */
[----:B------:R2:W-:Y:S01]  /*d590*/  STL [R1+0xc08], R3 ;  /* 0x000c080301007387 */ /* 0x0005e20000100800 */
[----:B-1----:R-:W-:Y:S01]  /*d5a0*/  IADD3 R2, P2, R11, R5, RZ ;  /* 0x000000050b027210 */ /* 0x002fe20007f5e0ff */
[----:B------:R-:W-:-:S04]  /*d5b0*/  IMAD.X R5, R0, 0x1, R16, P3 ;  /* 0x0000000100057824 */ /* 0x000fc800018e0610 */
[----:B------:R1:W-:Y:S01]  /*d5c0*/  STL [R1+0xc04], R2 ;  /* 0x000c040201007387 */ /* 0x0003e20000100800 */
[----:B--2---:R-:W-:Y:S01]  /*d5d0*/  IADD3 R3, P3, R11, R6, RZ ;  /* 0x000000060b037210 */ /* 0x004fe20007f7e0ff */
[----:B------:R-:W-:Y:S02]  /*d5e0*/  IMAD.X R6, R0, 0x1, R15, P4 ;  /* 0x0000000100067824 */ /* 0x000fe400020e060f */
[----:B------:R-:W-:Y:S04]  /*d5f0*/  STL [R1+0xc00], R5 ;  /* 0x000c000501007387 */ /* 0x000fe80000100800 */
[----:B------:R2:W-:Y:S01]  /*d600*/  STL [R1+0xbf4], R3 ;  /* 0x000bf40301007387 */ /* 0x0005e20000100800 */
[----:B-1----:R-:W-:-:S03]  /*d610*/  SHF.R.S32.HI R2, RZ, 0x1f, R11 ;  /* 0x0000001fff027819 */ /* 0x002fc6000001140b */
[----:B------:R1:W-:Y:S01]  /*d620*/  STL [R1+0xbec], R6 ;  /* 0x000bec0601007387 */ /* 0x0003e20000100800 */
[----:B--2---:R-:W-:-:S03]  /*d630*/  IMAD.X R3, R0, 0x1, R4, P5 ;  /* 0x0000000100037824 */ /* 0x004fc600028e0604 */
[----:B------:R-:W2:Y:S01]  /*d640*/  LDL.LU R0, [R1+0x1940] ;  /* 0x0019400001007983 */ /* 0x000ea20000300800 */
[----:B---3--:R-:W-:-:S05]  /*d650*/  IADD3 R5, P4, R10, UR16, RZ ;  /* 0x000000100a057c10 */ /* 0x008fca000ff9e0ff */
[----:B------:R3:W-:Y:S04]  /*d660*/  STL [R1+0xbf8], R5 ;  /* 0x000bf80501007387 */ /* 0x0007e80000100800 */
[----:B------:R4:W-:Y:S01]  /*d670*/  STL [R1+0xbf0], R3 ;  /* 0x000bf00301007387 */ /* 0x0009e20000100800 */
[C---:B-1----:R-:W-:Y:S01]  /*d680*/  IMAD.X R6, R2.reuse, 0x1, R16, P1 ;  /* 0x0000000102067824 */ /* 0x042fe200008e0610 */
[----:B---3--:R-:W-:Y:S01]  /*d690*/  IADD3 R5, P5, R9, UR16, RZ ;  /* 0x0000001009057c10 */ /* 0x008fe2000ffbe0ff */
[----:B----4-:R-:W-:Y:S01]  /*d6a0*/  IMAD.X R3, R2, 0x1, R17, P0 ;  /* 0x0000000102037824 */ /* 0x010fe200000e0611 */
[----:B------:R-:W-:-:S03]  /*d6b0*/  USHF.R.S32.HI UR16, URZ, 0x1f, UR16 ;  /* 0x0000001f3f107899 */ /* 0x000fc60008011410 */
[----:B------:R1:W-:Y:S04]  /*d6c0*/  STL [R1+0xbfc], R5 ;  /* 0x000bfc0501007387 */ /* 0x0003e80000100800 */
[----:B------:R3:W-:Y:S01]  /*d6d0*/  STL [R1+0xbe8], R3 ;  /* 0x000be80301007387 */ /* 0x0007e20000100800 */
[----:B-1----:R-:W-:-:S03]  /*d6e0*/  IMAD.X R5, R2, 0x1, R15, P2 ;  /* 0x0000000102057824 */ /* 0x002fc600010e060f */
[----:B------:R-:W-:Y:S01]  /*d6f0*/  STL [R1+0xbe4], R6 ;  /* 0x000be40601007387 */ /* 0x000fe20000100800 */
[----:B---3--:R-:W-:-:S03]  /*d700*/  IMAD.X R3, R2, 0x1, R4, P3 ;  /* 0x0000000102037824 */ /* 0x008fc600018e0604 */
[----:B------:R-:W-:Y:S04]  /*d710*/  STL [R1+0xbe0], R5 ;  /* 0x000be00501007387 */ /* 0x000fe80000100800 */
[----:B------:R1:W-:Y:S01]  /*d720*/  STL [R1+0x874], R3 ;  /* 0x0008740301007387 */ /* 0x0003e20000100800 */
[----:B------:R-:W-:-:S05]  /*d730*/  IADD3.X R2, R8, UR16, RZ, P4, !PT ;  /* 0x0000001008027c10 */ /* 0x000fca000a7fe4ff */
[----:B------:R3:W-:Y:S01]  /*d740*/  STL [R1+0x878], R2 ;  /* 0x0008780201007387 */ /* 0x0007e20000100800 */
[----:B-1----:R-:W-:Y:S02]  /*d750*/  IADD3.X R3, R7, UR16, RZ, P5, !PT ;  /* 0x0000001007037c10 */ /* 0x002fe4000affe4ff */
[----:B---3--:R-:W-:Y:S01]  /*d760*/  IADD3 R2, P0, R10, UR24, RZ ;  /* 0x000000180a027c10 */ /* 0x008fe2000ff1e0ff */
[----:B------:R-:W-:Y:S02]  /*d770*/  USHF.R.S32.HI UR16, URZ, 0x1f, UR24 ;  /* 0x0000001f3f107899 */ /* 0x000fe40008011418 */
[----:B------:R1:W-:Y:S04]  /*d780*/  STL [R1+0x87c], R3 ;  /* 0x00087c0301007387 */ /* 0x0003e80000100800 */
[----:B------:R3:W-:Y:S01]  /*d790*/  STL [R1+0x884], R2 ;  /* 0x0008840201007387 */ /* 0x0007e20000100800 */
[----:B------:R-:W-:-:S02]  /*d7a0*/  IADD3 R4, P3, R9, UR12, RZ ;  /* 0x0000000c09047c10 */ /* 0x000fc4000ff7e0ff */
[----:B-1----:R-:W-:Y:S02]  /*d7b0*/  IADD3 R3, P1, R9, UR24, RZ ;  /* 0x0000001809037c10 */ /* 0x002fe4000ff3e0ff */
[----:B---3--:R-:W-:-:S03]  /*d7c0*/  IADD3 R2, P2, R10, UR12, RZ ;  /* 0x0000000c0a027c10 */ /* 0x008fc6000ff5e0ff */
[----:B------:R1:W-:Y:S01]  /*d7d0*/  STL [R1+0x88c], R3 ;  /* 0x00088c0301007387 */ /* 0x0003e20000100800 */
[----:B------:R-:W-:-:S03]  /*d7e0*/  USHF.R.S32.HI UR24, URZ, 0x1f, UR12 ;  /* 0x0000001f3f187899 */ /* 0x000fc6000801140c */
[----:B------:R3:W-:Y:S01]  /*d7f0*/  STL [R1+0x894], R2 ;  /* 0x0008940201007387 */ /* 0x0007e20000100800 */
[----:B0-----:R-:W-:Y:S01]  /*d800*/  VIADD R13, R13, 0x7f ;  /* 0x0000007f0d0d7836 */ /* 0x001fe20000000000 */
[----:B------:R-:W-:Y:S01]  /*d810*/  USHF.L.U32 UR7, UR7, 0x1, URZ ;  /* 0x0000000107077899 */ /* 0x000fe2000800063f */
[----:B-1----:R-:W-:Y:S01]  /*d820*/  IADD3.X R3, R8, UR16, RZ, P0, !PT ;  /* 0x0000001008037c10 */ /* 0x002fe200087fe4ff */
[----:B------:R-:W-:Y:S01]  /*d830*/  STL [R1+0x89c], R4 ;  /* 0x00089c0401007387 */ /* 0x000fe20000100800 */
[----:B------:R-:W-:Y:S01]  /*d840*/  ULDC UR12, c[0x0][0x238] ;  /* 0x00008e00000c7ab9 */ /* 0x000fe20000000800 */
[----:B---3--:R-:W-:Y:S02]  /*d850*/  IADD3.X R2, R7, UR16, RZ, P1, !PT ;  /* 0x0000001007027c10 */ /* 0x008fe40008ffe4ff */
[----:B------:R0:W-:Y:S01]  /*d860*/  STL [R1+0x880], R3 ;  /* 0x0008800301007387 */ /* 0x0001e20000100800 */
[----:B------:R-:W-:Y:S01]  /*d870*/  SHF.R.S32.HI R12, RZ, 0x1f, R13 ;  /* 0x0000001fff0c7819 */ /* 0x000fe2000001140d */
[----:B------:R-:W-:-:S02]  /*d880*/  ULDC UR16, c[0x0][0x238] ;  /* 0x00008e0000107ab9 */ /* 0x000fc40000000800 */
[----:B------:R1:W-:Y:S01]  /*d890*/  STL [R1+0x888], R2 ;  /* 0x0008880201007387 */ /* 0x0003e20000100800 */
[----:B0-----:R-:W-:Y:S02]  /*d8a0*/  IADD3.X R3, R8, UR24, RZ, P2, !PT ;  /* 0x0000001808037c10 */ /* 0x001fe400097fe4ff */
[----:B-1----:R-:W-:-:S03]  /*d8b0*/  IADD3.X R2, R7, UR24, RZ, P3, !PT ;  /* 0x0000001807027c10 */ /* 0x002fc60009ffe4ff */
[----:B------:R0:W-:Y:S01]  /*d8c0*/  STL [R1+0x890], R3 ;  /* 0x0008900301007387 */ /* 0x0001e20000100800 */
[----:B------:R-:W-:Y:S01]  /*d8d0*/  LEA.HI R12, R12, R13, RZ, 0x7 ;  /* 0x0000000d0c0c7211 */ /* 0x000fe200078f38ff */
[----:B------:R-:W-:Y:S02]  /*d8e0*/  ULDC UR24, c[0x0][0x238] ;  /* 0x00008e0000187ab9 */ /* 0x000fe40000000800 */
[----:B------:R1:W-:Y:S04]  /*d8f0*/  STL [R1+0x898], R2 ;  /* 0x0008980201007387 */ /* 0x0003e80000100800 */
        /* <DEDUP_REMOVED lines=92> */
[----:B------:R-:W-:Y:S01]  /*dec0*/  STL [R1+0x3bc], RZ ;  /* 0x0003bcff01007387 */ /* 0x000fe20000100800 */
[----:B0-----:R-:W-:-:S03]  /*ded0*/  IADD3 R3, P0, R10, UR11, RZ ;  /* 0x0000000b0a037c10 */ /* 0x001fc6000ff1e0ff */
[----:B------:R-:W-:Y:S01]  /*dee0*/  STL [R1+0x150], RZ ;  /* 0x000150ff01007387 */ /* 0x000fe20000100800 */
[----:B-1----:R-:W-:-:S03]  /*def0*/  IADD3 R2, P1, R9, UR11, RZ ;  /* 0x0000000b09027c10 */ /* 0x002fc6000ff3e0ff */
[----:B------:R-:W-:Y:S01]  /*df00*/  STL [R1+0x154], RZ ;  /* 0x000154ff01007387 */ /* 0x000fe20000100800 */
[----:B------:R-:W-:-:S03]  /*df10*/  USHF.R.S32.HI UR11, URZ, 0x1f, UR11 ;  /* 0x0000001f3f0b7899 */ /* 0x000fc6000801140b */
[----:B------:R-:W-:Y:S04]  /*df20*/  STL [R1+0x158], RZ ;  /* 0x000158ff01007387 */ /* 0x000fe80000100800 */
[----:B------:R-:W-:Y:S04]  /*df30*/  STL [R1+0x15c], RZ ;  /* 0x00015cff01007387 */ /* 0x000fe80000100800 */
[----:B------:R-:W-:Y:S04]  /*df40*/  STL [R1+0x140], RZ ;  /* 0x000140ff01007387 */ /* 0x000fe80000100800 */
[----:B------:R-:W-:Y:S04]  /*df50*/  STL [R1+0x144], RZ ;  /* 0x000144ff01007387 */ /* 0x000fe80000100800 */
[----:B------:R-:W-:Y:S04]  /*df60*/  STL [R1+0x148], RZ ;  /* 0x000148ff01007387 */ /* 0x000fe80000100800 */
[----:B------:R-:W-:Y:S04]  /*df70*/  STL [R1+0x14c], RZ ;  /* 0x00014cff01007387 */ /* 0x000fe80000100800 */
[----:B------:R-:W-:Y:S04]  /*df80*/  STL [R1+0x130], RZ ;  /* 0x000130ff01007387 */ /* 0x000fe80000100800 */
[----:B------:R0:W-:Y:S04]  /*df90*/  STL [R1+0x8a4], R3 ;  /* 0x0008a40301007387 */ /* 0x0001e80000100800 */
[----:B------:R1:W-:Y:S04]  /*dfa0*/  STL [R1+0x8ac], R2 ;  /* 0x0008ac0201007387 */ /* 0x0003e80000100800 */
[----:B------:R-:W-:Y:S01]  /*dfb0*/  STL [R1+0x134], RZ ;  /* 0x000134ff01007387 */ /* 0x000fe20000100800 */
[----:B0-----:R-:W-:-:S03]  /*dfc0*/  IADD3.X R3, R8, UR11, RZ, P0, !PT ;  /* 0x0000000b08037c10 */ /* 0x001fc600087fe4ff */
[----:B------:R-:W-:Y:S01]  /*dfd0*/  STL [R1+0x138], RZ ;  /* 0x000138ff01007387 */ /* 0x000fe20000100800 */
[----:B-1----:R-:W-:-:S03]  /*dfe0*/  IADD3.X R2, R7, UR11, RZ, P1, !PT ;  /* 0x0000000b07027c10 */ /* 0x002fc60008ffe4ff */
[----:B------:R-:W-:Y:S01]  /*dff0*/  STL [R1+0x13c], RZ ;  /* 0x00013cff01007387 */ /* 0x000fe20000100800 */
[----:B------:R-:W-:-:S03]  /*e000*/  USHF.R.S32.HI UR11, URZ, 0x1f, UR18 ;  /* 0x0000001f3f0b7899 */ /* 0x000fc60008011412 */
[----:B------:R0:W-:Y:S04]  /*e010*/  STL [R1+0x8a0], R3 ;  /* 0x0008a00301007387 */ /* 0x0001e80000100800 */
[----:B------:R1:W-:Y:S01]  /*e020*/  STL [R1+0x8a8], R2 ;  /* 0x0008a80201007387 */ /* 0x0003e20000100800 */
[----:B0-----:R-:W-:-:S03]  /*e030*/  IADD3 R3, P0, R10, UR18, RZ ;  /* 0x000000120a037c10 */ /* 0x001fc6000ff1e0ff */
[----:B------:R-:W-:Y:S01]  /*e040*/  STL [R1+0x120], RZ ;  /* 0x000120ff01007387 */ /* 0x000fe20000100800 */
[----:B-1----:R-:W-:-:S03]  /*e050*/  IADD3 R2, P1, R9, UR18, RZ ;  /* 0x0000001209027c10 */ /* 0x002fc6000ff3e0ff */
[----:B------:R0:W-:Y:S04]  /*e060*/  STL [R1+0x8b4], R3 ;  /* 0x0008b40301007387 */ /* 0x0001e80000100800 */
[----:B------:R-:W-:Y:S04]  /*e070*/  STL [R1+0x124], RZ ;  /* 0x000124ff01007387 */ /* 0x000fe80000100800 */
[----:B------:R1:W-:Y:S01]  /*e080*/  STL [R1+0x8bc], R2 ;  /* 0x0008bc0201007387 */ /* 0x0003e20000100800 */
[----:B0-----:R-:W-:Y:S01]  /*e090*/  IADD3.X R3, R8, UR11, RZ, P0, !PT ;  /* 0x0000000b08037c10 */ /* 0x001fe200087fe4ff */
[----:B------:R-:W-:-:S04]  /*e0a0*/  USHF.R.S32.HI UR18, URZ, 0x1f, UR5 ;  /* 0x0000001f3f127899 */ /* 0x000fc80008011405 */
[----:B------:R0:W-:Y:S01]  /*e0b0*/  STL [R1+0x8b0], R3 ;  /* 0x0008b00301007387 */ /* 0x0001e20000100800 */
[----:B-1----:R-:W-:-:S05]  /*e0c0*/  IADD3.X R2, R7, UR11, RZ, P1, !PT ;  /* 0x0000000b07027c10 */ /* 0x002fca0008ffe4ff */
[----:B------:R1:W-:Y:S01]  /*e0d0*/  STL [R1+0x8b8], R2 ;  /* 0x0008b80201007387 */ /* 0x0003e20000100800 */
[----:B0-----:R-:W-:-:S05]  /*e0e0*/  IADD3 R3, P0, R10, UR5, RZ ;  /* 0x000000050a037c10 */ /* 0x001fca000ff1e0ff */
[----:B------:R0:W-:Y:S01]  /*e0f0*/  STL [R1+0x8c4], R3 ;  /* 0x0008c40301007387 */ /* 0x0001e20000100800 */
[----:B-1----:R-:W-:-:S03]  /*e100*/  IADD3 R2, P1, R9, UR5, RZ ;  /* 0x0000000509027c10 */ /* 0x002fc6000ff3e0ff */
        /* <DEDUP_REMOVED lines=192> */
[----:B0-----:R-:W-:Y:S02]  /*ed10*/  IADD3.X R3, R8, UR53, RZ, P0, !PT ;  /* 0x0000003508037c10 */ /* 0x001fe400087fe4ff */
[----:B-1----:R-:W-:-:S03]  /*ed20*/  IADD3.X R2, R7, UR53, RZ, P1, !PT ;  /* 0x0000003507027c10 */ /* 0x002fc60008ffe4ff */
[----:B------:R0:W-:Y:S04]  /*ed30*/  STL [R1+0x9f0], R3 ;  /* 0x0009f00301007387 */ /* 0x0001e80000100800 */
[----:B------:R1:W-:Y:S04]  /*ed40*/  STL [R1+0x9f8], R2 ;  /* 0x0009f80201007387 */ /* 0x0003e80000100800 */
[----:B------:R-:W3:Y:S01]  /*ed50*/  LDL R11, [R1+0x57c] ;  /* 0x00057c00010b7983 */ /* 0x000ee20000100800 */
[----:B------:R-:W-:Y:S02]  /*ed60*/  USHF.R.S32.HI UR29, URZ, 0x1f, UR25 ;  /* 0x0000001f3f1d7899 */ /* 0x000fe40008011419 */
[----:B0-----:R-:W-:-:S02]  /*ed70*/  IADD3 R3, P0, R10, UR25, RZ ;  /* 0x000000190a037c10 */ /* 0x001fc4000ff1e0ff */
[----:B-1----:R-:W-:-:S03]  /*ed80*/  IADD3 R2, P1, R9, UR25, RZ ;  /* 0x0000001909027c10 */ /* 0x002fc6000ff3e0ff */
[----:B------:R0:W-:Y:S04]  /*ed90*/  STL [R1+0xa04], R3 ;  /* 0x000a040301007387 */ /* 0x0001e80000100800 */
[----:B------:R1:W-:Y:S01]  /*eda0*/  STL [R1+0xa0c], R2 ;  /* 0x000a0c0201007387 */ /* 0x0003e20000100800 */
[----:B0-----:R-:W-:-:S03]  /*edb0*/  IADD3.X R3, R8, UR29, RZ, P0, !PT ;  /* 0x0000001d08037c10 */ /* 0x001fc600087fe4ff */
[----:B------:R-:W-:Y:S01]  /*edc0*/  STL [R1+0xc8], RZ ;  /* 0x0000c8ff01007387 */ /* 0x000fe20000100800 */
[----:B-1----:R-:W-:-:S03]  /*edd0*/  IADD3.X R2, R7, UR29, RZ, P1, !PT ;  /* 0x0000001d07027c10 */ /* 0x002fc60008ffe4ff */
[----:B------:R0:W-:Y:S01]  /*ede0*/  STL [R1+0xa00], R3 ;  /* 0x000a000301007387 */ /* 0x0001e20000100800 */
[----:B------:R-:W-:-:S03]  /*edf0*/  USHF.R.S32.HI UR18, URZ, 0x1f, UR21 ;  /* 0x0000001f3f127899 */ /* 0x000fc60008011415 */
[----:B------:R1:W-:Y:S01]  /*ee00*/  STL [R1+0xa08], R2 ;  /* 0x000a080201007387 */ /* 0x0003e20000100800 */
[----:B0-----:R-:W-:Y:S02]  /*ee10*/  IADD3 R3, P0, R10, UR21, RZ ;  /* 0x000000150a037c10 */ /* 0x001fe4000ff1e0ff */
[----:B-1----:R-:W-:-:S03]  /*ee20*/  IADD3 R2, P1, R9, UR21, RZ ;  /* 0x0000001509027c10 */ /* 0x002fc6000ff3e0ff */
[----:B------:R0:W-:Y:S04]  /*ee30*/  STL [R1+0xa14], R3 ;  /* 0x000a140301007387 */ /* 0x0001e80000100800 */
[----:B------:R-:W-:Y:S04]  /*ee40*/  STL [R1+0xcc], RZ ;  /* 0x0000ccff01007387 */ /* 0x000fe80000100800 */
[----:B------:R1:W-:Y:S01]  /*ee50*/  STL [R1+0xa1c], R2 ;  /* 0x000a1c0201007387 */ /* 0x0003e20000100800 */
[----:B0-----:R-:W-:Y:S01]  /*ee60*/  IADD3.X R3, R8, UR18, RZ, P0, !PT ;  /* 0x0000001208037c10 */ /* 0x001fe200087fe4ff */
[----:B------:R-:W-:Y:S01]  /*ee70*/  USHF.R.S32.HI UR23, URZ, 0x1f, UR17 ;  /* 0x0000001f3f177899 */ /* 0x000fe20008011411 */
[----:B-1----:R-:W-:-:S03]  /*ee80*/  IADD3.X R2, R7, UR18, RZ, P1, !PT ;  /* 0x0000001207027c10 */ /* 0x002fc60008ffe4ff */
[----:B------:R0:W-:Y:S04]  /*ee90*/  STL [R1+0xa10], R3 ;  /* 0x000a100301007387 */ /* 0x0001e80000100800 */
[----:B------:R1:W-:Y:S01]  /*eea0*/  STL [R1+0xa18], R2 ;  /* 0x000a180201007387 */ /* 0x0003e20000100800 */
[----:B0-----:R-:W-:Y:S02]  /*eeb0*/  IADD3 R3, P0, R10, UR17, RZ ;  /* 0x000000110a037c10 */ /* 0x001fe4000ff1e0ff */
[----:B-1----:R-:W-:-:S03]  /*eec0*/  IADD3 R2, P1, R9, UR17, RZ ;  /* 0x0000001109027c10 */ /* 0x002fc6000ff3e0ff */
[----:B------:R0:W-:Y:S04]  /*eed0*/  STL [R1+0xa24], R3 ;  /* 0x000a240301007387 */ /* 0x0001e80000100800 */
[----:B------:R1:W-:Y:S01]  /*eee0*/  STL [R1+0xa2c], R2 ;  /* 0x000a2c0201007387 */ /* 0x0003e20000100800 */
[----:B0-----:R-:W-:Y:S02]  /*eef0*/  IADD3.X R3, R8, UR23, RZ, P0, !PT ;  /* 0x0000001708037c10 */ /* 0x001fe400087fe4ff */
[----:B-1----:R-:W-:-:S03]  /*ef00*/  IADD3.X R2, R7, UR23, RZ, P1, !PT ;  /* 0x0000001707027c10 */ /* 0x002fc60008ffe4ff */
[----:B------:R0:W-:Y:S04]  /*ef10*/  STL [R1+0xa20], R3 ;  /* 0x000a200301007387 */ /* 0x0001e80000100800 */
[----:B------:R1:W-:Y:S01]  /*ef20*/  STL [R1+0xa28], R2 ;  /* 0x000a280201007387 */ /* 0x0003e20000100800 */
[----:B0-----:R-:W-:Y:S02]  /*ef30*/  IADD3 R3, P1, R10, UR13, RZ ;  /* 0x0000000d0a037c10 */ /* 0x001fe4000ff3e0ff */
[----:B-1----:R-:W-:-:S03]  /*ef40*/  IADD3 R2, P0, R9, UR13, RZ ;  /* 0x0000000d09027c10 */ /* 0x002fc6000ff1e0ff */
[----:B------:R0:W-:Y:S04]  /*ef50*/  STL [R1+0xa34], R3 ;  /* 0x000a340301007387 */ /* 0x0001e80000100800 */
[----:B------:R1:W-:Y:S01]  /*ef60*/  STL [R1+0xa3c], R2 ;  /* 0x000a3c0201007387 */ /* 0x0003e20000100800 */
[----:B------:R-:W-:Y:S02]  /*ef70*/  SHF.R.S32.HI R4, RZ, 0x7, R12 ;  /* 0x00000007ff047819 */ /* 0x000fe4000001140c */
[----:B0-----:R-:W-:Y:S02]  /*ef80*/  IADD3 R3, P6, R10, UR9, RZ ;  /* 0x000000090a037c10 */ /* 0x001fe4000ffde0ff */
[----:B-1----:R-:W-:-:S03]  /*ef90*/  IADD3 R2, P5, R9, UR9, RZ ;  /* 0x0000000909027c10 */ /* 0x002fc6000ffbe0ff */
[----:B------:R0:W-:Y:S01]  /*efa0*/  STL [R1+0xa44], R3 ;  /* 0x000a440301007387 */ /* 0x0001e20000100800 */
[C---:B--2---:R-:W-:Y:S01]  /*efb0*/  LOP3.LUT R4, R0.reuse, 0x10, RZ, 0x3c, !PT ;  /* 0x0000001000047812 */ /* 0x044fe200078e3cff */
[----:B------:R-:W-:Y:S02]  /*efc0*/  USHF.R.S32.HI UR37, URZ, 0x1f, UR13 ;  /* 0x0000001f3f257899 */ /* 0x000fe4000801140d */
[----:B------:R1:W-:Y:S01]  /*efd0*/  STL [R1+0xa4c], R2 ;  /* 0x000a4c0201007387 */ /* 0x0003e20000100800 */
[----:B0-----:R-:W-:Y:S02]  /*efe0*/  LOP3.LUT R3, R0, 0x20, RZ, 0x3c, !PT ;  /* 0x0000002000037812 */ /* 0x001fe400078e3cff */
[----:B------:R-:W-:Y:S02]  /*eff0*/  IADD3 R3, P4, R10, UR8, RZ ;  /* 0x000000080a037c10 */ /* 0x000fe4000ff9e0ff */
[----:B-1----:R-:W-:Y:S02]  /*f000*/  LOP3.LUT R2, R0, 0x30, RZ, 0x3c, !PT ;  /* 0x0000003000027812 */ /* 0x002fe400078e3cff */
[----:B------:R-:W-:Y:S01]  /*f010*/  IADD3 R2, P3, R9, UR8, RZ ;  /* 0x0000000809027c10 */ /* 0x000fe2000ff7e0ff */
[----:B------:R-:W-:-:S02]  /*f020*/  USHF.R.S32.HI UR15, URZ, 0x1f, UR9 ;  /* 0x0000001f3f0f7899 */ /* 0x000fc40008011409 */
[----:B------:R-:W-:Y:S02]  /*f030*/  USHF.R.S32.HI UR10, URZ, 0x1f, UR8 ;  /* 0x0000001f3f0a7899 */ /* 0x000fe40008011408 */
[----:B------:R-:W-:Y:S02]  /*f040*/  USHF.R.S32.HI UR59, URZ, 0x1f, UR6 ;  /* 0x0000001f3f3b7899 */ /* 0x000fe40008011406 */
[----:B------:R-:W-:Y:S02]  /*f050*/  USHF.R.S32.HI UR19, URZ, 0x1f, UR14 ;  /* 0x0000001f3f137899 */ /* 0x000fe4000801140e */
[----:B------:R-:W-:Y:S02]  /*f060*/  USHF.R.S32.HI UR55, URZ, 0x1f, UR58 ;  /* 0x0000001f3f377899 */ /* 0x000fe4000801143a */
[----:B------:R-:W-:Y:S02]  /*f070*/  USHF.R.S32.HI UR11, URZ, 0x1f, UR56 ;  /* 0x0000001f3f0b7899 */ /* 0x000fe40008011438 */
        /* <DEDUP_REMOVED lines=9> */
[----:B------:R-:W-:Y:S01]  /*f110*/  USHF.R.S32.HI UR41, URZ, 0x1f, UR36 ;  /* 0x0000001f3f297899 */ /* 0x000fe20008011424 */
[----:B---3--:R-:W-:-:S05]  /*f120*/  LOP3.LUT R4, R11, 0x40, RZ, 0x3c, !PT ;  /* 0x000000400b047812 */ /* 0x008fca00078e3cff */
[----:B------:R0:W-:Y:S04]  /*f130*/  STL [R1+0x193c], R4 ;  /* 0x00193c0401007387 */ /* 0x0001e80000100800 */
[----:B------:R1:W-:Y:S04]  /*f140*/  STL [R1+0xa54], R3 ;  /* 0x000a540301007387 */ /* 0x0003e80000100800 */
[----:B------:R2:W-:Y:S01]  /*f150*/  STL [R1+0xa5c], R2 ;  /* 0x000a5c0201007387 */ /* 0x0005e20000100800 */
[----:B0-----:R-:W-:Y:S02]  /*f160*/  IADD3 R4, P2, R10, UR6, RZ ;  /* 0x000000060a047c10 */ /* 0x001fe4000ff5e0ff */
[----:B-1----:R-:W-:-:S03]  /*f170*/  IADD3.X R3, R8, UR37, RZ, P1, !PT ;  /* 0x0000002508037c10 */ /* 0x002fc60008ffe4ff */
[----:B------:R0:W-:Y:S01]  /*f180*/  STL [R1+0xa64], R4 ;  /* 0x000a640401007387 */ /* 0x0001e20000100800 */
[----:B--2---:R-:W-:-:S03]  /*f190*/  IADD3 R2, P1, R9, UR6, RZ ;  /* 0x0000000609027c10 */ /* 0x004fc6000ff3e0ff */
[----:B------:R1:W-:Y:S04]  /*f1a0*/  STL [R1+0xa30], R3 ;  /* 0x000a300301007387 */ /* 0x0003e80000100800 */
[----:B------:R2:W-:Y:S01]  /*f1b0*/  STL [R1+0xa6c], R2 ;  /* 0x000a6c0201007387 */ /* 0x0005e20000100800 */
[----:B0-----:R-:W-:Y:S02]  /*f1c0*/  IADD3.X R4, R7, UR37, RZ, P0, !PT ;  /* 0x0000002507047c10 */ /* 0x001fe400087fe4ff */
[----:B-1----:R-:W-:-:S03]  /*f1d0*/  IADD3 R3, P0, R10, UR14, RZ ;  /* 0x0000000e0a037c10 */ /* 0x002fc6000ff1e0ff */
[----:B------:R0:W-:Y:S01]  /*f1e0*/  STL [R1+0xa38], R4 ;  /* 0x000a380401007387 */ /* 0x0001e20000100800 */
[----:B--2---:R-:W-:-:S03]  /*f1f0*/  IADD3.X R2, R8, UR15, RZ, P6, !PT ;  /* 0x0000000f08027c10 */ /* 0x004fc6000b7fe4ff */
        /* <DEDUP_REMOVED lines=119> */
[----:B--2---:R-:W-:Y:S01]  /*f970*/  IADD3.X R2, R8, UR41, RZ, P4, !PT ;  /* 0x0000002908027c10 */ /* 0x004fe2000a7fe4ff */
[----:B------:R-:W-:Y:S02]  /*f980*/  USHF.R.S32.HI UR28, URZ, 0x1f, UR30 ;  /* 0x0000001f3f1c7899 */ /* 0x000fe4000801141e */
[----:B------:R1:W-:Y:S04]  /*f990*/  STL [R1+0xb64], R3 ;  /* 0x000b640301007387 */ /* 0x0003e80000100800 */
[----:B------:R2:W-:Y:S01]  /*f9a0*/  STL [R1+0xb30], R2 ;  /* 0x000b300201007387 */ /* 0x0005e20000100800 */
[----:B0-----:R-:W-:Y:S02]  /*f9b0*/  IADD3 R4, P4, R9, UR60, RZ ;  /* 0x0000003c09047c10 */ /* 0x001fe4000ff9e0ff */
[----:B-1----:R-:W-:-:S03]  /*f9c0*/  IADD3.X R3, R7, UR41, RZ, P3, !PT ;  /* 0x0000002907037c10 */ /* 0x002fc60009ffe4ff */
[----:B------:R0:W-:Y:S01]  /*f9d0*/  STL [R1+0xb6c], R4 ;  /* 0x000b6c0401007387 */ /* 0x0001e20000100800 */
[----:B--2---:R-:W-:-:S03]  /*f9e0*/  IADD3 R2, P3, R10, UR34, RZ ;  /* 0x000000220a027c10 */ /* 0x004fc6000ff7e0ff */
[----:B------:R1:W-:Y:S01]  /*f9f0*/  STL [R1+0xb38], R3 ;  /* 0x000b380301007387 */ /* 0x0003e20000100800 */
[----:B------:R-:W-:-:S03]  /*fa00*/  USHF.R.S32.HI UR53, URZ, 0x1f, UR35 ;  /* 0x0000001f3f357899 */ /* 0x000fc60008011423 */
[----:B------:R2:W-:Y:S01]  /*fa10*/  STL [R1+0xb74], R2 ;  /* 0x000b740201007387 */ /* 0x0005e20000100800 */
[----:B0-----:R-:W-:Y:S02]  /*fa20*/  IADD3.X R4, R8, UR28, RZ, P2, !PT ;  /* 0x0000001c08047c10 */ /* 0x001fe400097fe4ff */
[----:B-1----:R-:W-:-:S03]  /*fa30*/  IADD3 R3, P2, R9, UR34, RZ ;  /* 0x0000002209037c10 */ /* 0x002fc6000ff5e0ff */
[----:B------:R0:W-:Y:S01]  /*fa40*/  STL [R1+0xb40], R4 ;  /* 0x000b400401007387 */ /* 0x0001e20000100800 */
[----:B--2---:R-:W-:-:S03]  /*fa50*/  IADD3.X R2, R7, UR28, RZ, P1, !PT ;  /* 0x0000001c07027c10 */ /* 0x004fc60008ffe4ff */
[----:B------:R1:W-:Y:S01]  /*fa60*/  STL [R1+0xb7c], R3 ;  /* 0x000b7c0301007387 */ /* 0x0003e20000100800 */
[----:B------:R-:W-:-:S03]  /*fa70*/  USHF.R.S32.HI UR25, URZ, 0x1f, UR60 ;  /* 0x0000001f3f197899 */ /* 0x000fc6000801143c */
        /* <DEDUP_REMOVED lines=44> */
[----:B--2---:R-:W-:Y:S01]  /*fd40*/  IADD3 R2, P5, R10, UR16, RZ ;  /* 0x000000100a027c10 */ /* 0x004fe2000ffbe0ff */
[----:B------:R-:W-:Y:S02]  /*fd50*/  USHF.R.S32.HI UR23, URZ, 0x1f, UR20 ;  /* 0x0000001f3f177899 */ /* 0x000fe40008011414 */
        /* <DEDUP_REMOVED lines=10> */
[----:B0-----:R-:W-:Y:S02]  /*fe00*/  IADD3.X R4, R8, UR23, RZ, P2, !PT ;  /* 0x0000001708047c10 */ /* 0x001fe400097fe4ff */
[----:B-1----:R-:W-:-:S03]  /*fe10*/  IADD3.X R3, R7, UR23, RZ, P1, !PT ;  /* 0x0000001707037c10 */ /* 0x002fc60008ffe4ff */
[----:B------:R0:W-:Y:S01]  /*fe20*/  STL [R1+0xbb0], R4 ;  /* 0x000bb00401007387 */ /* 0x0001e20000100800 */
[----:B--2---:R-:W-:-:S03]  /*fe30*/  IADD3.X R2, R8, UR13, RZ, P0, !PT ;  /* 0x0000000d08027c10 */ /* 0x004fc600087fe4ff */
[----:B------:R1:W-:Y:S04]  /*fe40*/  STL [R1+0xbb8], R3 ;  /* 0x000bb80301007387 */ /* 0x0003e80000100800 */
[----:B------:R2:W-:Y:S01]  /*fe50*/  STL [R1+0xbc0], R2 ;  /* 0x000bc00201007387 */ /* 0x0005e20000100800 */
[C---:B0-----:R-:W-:Y:S02]  /*fe60*/  IADD3.X R4, R7.reuse, UR13, RZ, P6, !PT ;  /* 0x0000000d07047c10 */ /* 0x041fe4000b7fe4ff */
[----:B-1----:R-:W-:Y:S02]  /*fe70*/  IADD3.X R3, R8, UR12, RZ, P5, !PT ;  /* 0x0000000c08037c10 */ /* 0x002fe4000affe4ff */
[----:B--2---:R-:W-:Y:S01]  /*fe80*/  IADD3.X R2, R7, UR12, RZ, P4, !PT ;  /* 0x0000000c07027c10 */ /* 0x004fe2000a7fe4ff */
[----:B------:R0:W-:Y:S04]  /*fe90*/  STL [R1+0xbc8], R4 ;  /* 0x000bc80401007387 */ /* 0x0001e80000100800 */
[----:B------:R0:W-:Y:S04]  /*fea0*/  STL [R1+0xbd8], R2 ;  /* 0x000bd80201007387 */ /* 0x0001e80000100800 */
[----:B------:R0:W-:Y:S01]  /*feb0*/  STL [R1+0xbd0], R3 ;  /* 0x000bd00301007387 */ /* 0x0001e20000100800 */
[----:B------:R-:W-:-:S04]  /*fec0*/  USHF.L.U32 UR45, UR45, 0x7, URZ ;  /* 0x000000072d2d7899 */ /* 0x000fc8000800063f */
[----:B------:R-:W-:-:S12]  /*fed0*/  USHF.R.S32.HI UR9, URZ, 0x1f, UR45 ;  /* 0x0000001f3f097899 */ /* 0x000fd8000801142d */
.L_x_1:
[----:B------:R-:W2:Y:S01]  /*fee0*/  LDL R5, [R1+0x4e0] ;  /* 0x0004e00001057983 */ /* 0x000ea20000100800 */
[----:B0-----:R-:W0:Y:S03]  /*fef0*/  LDC R2, c[0x0][0x230] ;  /* 0x00008c00ff027b82 */ /* 0x001e260000000800 */
[----:B-12---:R1:W-:Y:S04]  /*ff00*/  STL [R1+0x2684], R5 ;  /* 0x0026840501007387 */ /* 0x0063e80000100800 */
[----:B------:R-:W2:Y:S04]  /*ff10*/  LDL R4, [R1+0x4e4] ;  /* 0x0004e40001047983 */ /* 0x000ea80000100800 */
[----:B-1----:R-:W0:Y:S04]  /*ff20*/  LDL R5, [R1+0x7e8] ;  /* 0x0007e80001057983 */ /* 0x002e280000100800 */
[----:B------:R-:W-:Y:S04]  /*ff30*/  STL [R1+0x246c], R60 ;  /* 0x00246c3c01007387 */ /* 0x000fe80000100800 */
        /* <DEDUP_REMOVED lines=133> */
[----:B------:R1:W-:Y:S04]  /*10790*/  STL [R1+0x2680], R59 ;  /* 0x0026803b01007387 */ /* 0x0003e80000100800 */
        /* <DEDUP_REMOVED lines=55> */
[----:B-----5:R-:W-:Y:S04]  /*10b10*/  STL [R1+0x203c], R0 ;  /* 0x00203c0001007387 */ /* 0x020fe80000100800 */
        /* <DEDUP_REMOVED lines=81> */
[----:B------:R-:W-:Y:S01]  /*11030*/  STL [R1+0x22c8], R0 ;  /* 0x0022c80001007387 */ /* 0x000fe20000100800 */
[----:B0-----:R-:W-:-:S03]  /*11040*/  IMAD R2, R5, -0x80, R2 ;  /* 0xffffff8005027824 */ /* 0x001fc600078e0202 */
[----:B------:R-:W-:Y:S04]  /*11050*/  STL [R1+0x22d0], R0 ;  /* 0x0022d00001007387 */ /* 0x000fe80000100800 */
[----:B------:R-:W-:Y:S04]  /*11060*/  STL [R1+0x22d8], R0 ;  /* 0x0022d80001007387 */ /* 0x000fe80000100800 */
[----:B------:R-:W-:Y:S04]  /*11070*/  STL [R1+0x22e0], R0 ;  /* 0x0022e00001007387 */ /* 0x000fe80000100800 */
[----:B------:R-:W-:Y:S04]  /*11080*/  STL [R1+0x22e8], R0 ;  /* 0x0022e80001007387 */ /* 0x000fe80000100800 */
[----:B------:R-:W2:Y:S01]  /*11090*/  LDL.LU R5, [R1+0x2684] ;  /* 0x0026840001057983 */ /* 0x000ea20000300800 */
[----:B------:R-:W-:-:S02]  /*110a0*/  ISETP.GT.AND P0, PT, R2, RZ, PT ;  /* 0x000000ff0200720c */ /* 0x000fc40003f04270 */
[----:B-1----:R-:W-:-:S11]  /*110b0*/  PRMT R59, RZ, 0x7610, R59 ;  /* 0x00007610ff3b7816 */ /* 0x002fd6000000003b */
[----:B--2---:R-:W2:Y:S04]  /*110c0*/  @P0 LDG.E.U8 R59, desc[UR32][R4.64] ;  /* 0x00000020043b0981 */ /* 0x004ea8000c1e1100 */
[----:B--2---:R0:W-:Y:S04]  /*110d0*/  STL [R1+0x528], R59 ;  /* 0x0005283b01007387 */ /* 0x0041e80000100800 */
[----:B0-----:R-:W2:Y:S04]  /*110e0*/  LDL.LU R59, [R1+0x2680] ;  /* 0x00268000013b7983 */ /* 0x001ea80000300800 */
[----:B------:R-:W3:Y:S04]  /*110f0*/  LDL R4, [R1+0x4e8] ;  /* 0x0004e80001047983 */ /* 0x000ee80000100800 */
[----:B------:R-:W3:Y:S01]  /*11100*/  LDL R5, [R1+0x4ec] ;  /* 0x0004ec0001057983 */ /* 0x000ee20000100800 */
[----:B------:R-:W-:-:S02]  /*11110*/  PRMT R60, RZ, 0x7610, R60 ;  /* 0x00007610ff3c7816 */ /* 0x000fc4000000003c */
[----:B---3--:R-:W-:-:S04]  /*11120*/  @P0 LOP3.LUT R5, R5, R4, RZ, 0x3c, !PT ;  /* 0x0000000405050212 */ /* 0x008fc800078e3cff */
[----:B------:R-:W-:-:S04]  /*11130*/  @P0 LOP3.LUT R4, R5, R4, RZ, 0x3c, !PT ;  /* 0x0000000405040212 */ /* 0x000fc800078e3cff */
[----:B------:R-:W-:-:S05]  /*11140*/  @P0 LOP3.LUT R5, R5, R4, RZ, 0x3c, !PT ;  /* 0x0000000405050212 */ /* 0x000fca00078e3cff */
[----:B------:R-:W3:Y:S01]  /*11150*/  @P0 LDG.E.U8 R60, desc[UR32][R4.64] ;  /* 0x00000020043c0981 */ /* 0x000ee2000c1e1100 */
[----:B------:R-:W-:-:S03]  /*11160*/  ISETP.GT.AND P1, PT, R2, 0x1, PT ;  /* 0x000000010200780c */ /* 0x000fc60003f24270 */
[----:B---3--:R0:W-:Y:S04]  /*11170*/  STL [R1+0x524], R60 ;  /* 0x0005243c01007387 */ /* 0x0081e80000100800 */
[----:B0-----:R-:W3:Y:S04]  /*11180*/  LDL.LU R60, [R1+0x267c] ;  /* 0x00267c00013c7983 */ /* 0x001ee80000300800 */
[----:B------:R-:W4:Y:S04]  /*11190*/  LDL R4, [R1+0xbd8] ;  /* 0x000bd80001047983 */ /* 0x000f280000100800 */
[----:B------:R-:W4:Y:S01]  /*111a0*/  LDL R5, [R1+0xbdc] ;  /* 0x000bdc0001057983 */ /* 0x000f220000100800 */
[----:B--2---:R-:W-:-:S02]  /*111b0*/  PRMT R59, RZ, 0x7610, R59 ;  /* 0x00007610ff3b7816 */ /* 0x004fc4000000003b */
[----:B----4-:R-:W-:-:S04]  /*111c0*/  @P1 LOP3.LUT R5, R5, R4, RZ, 0x3c, !PT ;  /* 0x0000000405051212 */ /* 0x010fc800078e3cff */
[----:B------:R-:W-:-:S04]  /*111d0*/  @P1 LOP3.LUT R4, R5, R4, RZ, 0x3c, !PT ;  /* 0x0000000405041212 */ /* 0x000fc800078e3cff */
[----:B------:R-:W-:-:S05]  /*111e0*/  @P1 LOP3.LUT R5, R5, R4, RZ, 0x3c, !PT ;  /* 0x0000000405051212 */ /* 0x000fca00078e3cff */
[----:B------:R-:W2:Y:S04]  /*111f0*/  @P1 LDG.E.U8 R59, desc[UR32][R4.64] ;  /* 0x00000020043b1981 */ /* 0x000ea8000c1e1100 */
[----:B--2---:R0:W-:Y:S04]  /*11200*/  STL [R1+0x520], R59 ;  /* 0x0005203b01007387 */ /* 0x0041e80000100800 */
[----:B0-----:R-:W2:Y:S04]  /*11210*/  LDL.LU R59, [R1+0x2678] ;  /* 0x00267800013b7983 */ /* 0x001ea80000300800 */
[----:B------:R-:W4:Y:S04]  /*11220*/  LDL R4, [R1+0xbd0] ;  /* 0x000bd00001047983 */ /* 0x000f280000100800 */
[----:B------:R-:W4:Y:S01]  /*11230*/  LDL R5, [R1+0xbd4] ;  /* 0x000bd40001057983 */ /* 0x000f220000100800 */
[----:B---3--:R-:W-:-:S02]  /*11240*/  PRMT R60, RZ, 0x7610, R60 ;  /* 0x00007610ff3c7816 */ /* 0x008fc4000000003c */
[----:B----4-:R-:W-:-:S04]  /*11250*/  @P1 LOP3.LUT R5, R5, R4, RZ, 0x3c, !PT ;  /* 0x0000000405051212 */ /* 0x010fc800078e3cff */
        /* <DEDUP_REMOVED lines=1252> */
[----:B------:R-:W-:-:S02]  /*160a0*/  PRMT R58, RZ, 0x7610, R58 ;  /* 0x00007610ff3a7816 */ /* 0x000fc4000000003a */
[----:B----4-:R-:W-:-:S04]  /*160b0*/  @P1 LOP3.LUT R5, R5, R4, RZ, 0x3c, !PT ;  /* 0x0000000405051212 */ /* 0x010fc800078e3cff */
[----:B------:R-:W-:-:S04]  /*160c0*/  @P1 LOP3.LUT R4, R5, R4, RZ, 0x3c, !PT ;  /* 0x0000000405041212 */ /* 0x000fc800078e3cff */
[----:B------:R-:W-:-:S05]  /*160d0*/  @P1 LOP3.LUT R5, R5, R4, RZ, 0x3c, !PT ;  /* 0x0000000405051212 */ /* 0x000fca00078e3cff */
[----:B------:R-:W4:Y:S01]  /*160e0*/  @P1 LDG.E.U8 R58, desc[UR32][R4.64] ;  /* 0x00000020043a1981 */ /* 0x000f22000c1e1100 */
[----:B------:R-:W-:-:S03]  /*160f0*/  ISETP.GT.AND P2, PT, R2, 0x44, PT ;  /* 0x000000440200780c */ /* 0x000fc60003f44270 */
[----:B----4-:R0:W-:Y:S04]  /*16100*/  STL [R1+0x1ac], R58 ;  /* 0x0001ac3a01007387 */ /* 0x0101e80000100800 */
[----:B0-----:R-:W4:Y:S04]  /*16110*/  LDL.LU R58, [R1+0x2464] ;  /* 0x00246400013a7983 */ /* 0x001f280000300800 */
[----:B------:R-:W3:Y:S04]  /*16120*/  LDL R4, [R1+0x179c] ;  /* 0x00179c0001047983 */ /* 0x000ee80000100800 */
[----:B------:R-:W3:Y:S01]  /*16130*/  LDL R5, [R1+0x17a0] ;  /* 0x0017a00001057983 */ /* 0x000ee20000100800 */
[----:B------:R-:W-:-:S02]  /*16140*/  PRMT R54, RZ, 0x7610, R54 ;  /* 0x00007610ff367816 */ /* 0x000fc40000000036 */
[----:B---3--:R-:W-:-:S04]  /*16150*/  @P2 LOP3.LUT R5, R5, R4, RZ, 0x3c, !PT ;  /* 0x0000000405052212 */ /* 0x008fc800078e3cff */
[----:B------:R-:W-:-:S04]  /*16160*/  @P2 LOP3.LUT R4, R5, R4, RZ, 0x3c, !PT ;  /* 0x0000000405042212 */ /* 0x000fc800078e3cff */
[----:B------:R-:W-:-:S05]  /*16170*/  @P2 LOP3.LUT R5, R5, R4, RZ, 0x3c, !PT ;  /* 0x0000000405052212 */ /* 0x000fca00078e3cff */
[----:B------:R-:W3:Y:S04]  /*16180*/  @P2 LDG.E.U8 R54, desc[UR32][R4.64] ;  /* 0x0000002004362981 */ /* 0x000ee8000c1e1100 */
[----:B---3--:R0:W-:Y:S04]  /*16190*/  STL [R1+0x1a8], R54 ;  /* 0x0001a83601007387 */ /* 0x0081e80000100800 */
[----:B0-----:R-:W3:Y:S04]  /*161a0*/  LDL.LU R54, [R1+0x2460] ;  /* 0x0024600001367983 */ /* 0x001ee80000300800 */
[----:B------:R-:W2:Y:S04]  /*161b0*/  LDL R4, [R1+0x1794] ;  /* 0x0017940001047983 */ /* 0x000ea80000100800 */
[----:B------:R-:W2:Y:S01]  /*161c0*/  LDL R5, [R1+0x1798] ;  /* 0x0017980001057983 */ /* 0x000ea20000100800 */
[----:B------:R-:W-:-:S02]  /*161d0*/  PRMT R29, RZ, 0x7610, R29 ;  /* 0x00007610ff1d7816 */ /* 0x000fc4000000001d */
[----:B--2---:R-:W-:-:S04]  /*161e0*/  @P2 LOP3.LUT R5, R5, R4, RZ, 0x3c, !PT ;  /* 0x0000000405052212 */ /* 0x004fc800078e3cff */
[----:B------:R-:W-:-:S04]  /*161f0*/  @P2 LOP3.LUT R4, R5, R4, RZ, 0x3c, !PT ;  /* 0x0000000405042212 */ /* 0x000fc800078e3cff */
[----:B------:R-:W-:-:S05]  /*16200*/  @P2 LOP3.LUT R5, R5, R4, RZ, 0x3c, !PT ;  /* 0x0000000405052212 */ /* 0x000fca00078e3cff */
[----:B------:R-:W2:Y:S01]  /*16210*/  @P2 LDG.E.U8 R29, desc[UR32][R4.64] ;  /* 0x00000020041d2981 */ /* 0x000ea2000c1e1100 */
[----:B------:R-:W-:-:S03]  /*16220*/  ISETP.GT.AND P0, PT, R2, 0x45, PT ;  /* 0x000000450200780c */ /* 0x000fc60003f04270 */
        /* <DEDUP_REMOVED lines=8> */
[----:B------:R-:W4:Y:S04]  /*162b0*/  @P0 LDG.E.U8 R28, desc[UR32][R4.64] ;  /* 0x00000020041c0981 */ /* 0x000f28000c1e1100 */
        /* <DEDUP_REMOVED lines=350> */
[----:B------:R0:W3:Y:S04]  /*178a0*/  @P0 LDG.E.U8 R0, desc[UR32][R4.64] ;  /* 0x0000002004000981 */ /* 0x0000e8000c1e1100 */
[----:B------:R-:W0:Y:S04]  /*178b0*/  LDL R4, [R1+0x165c] ;  /* 0x00165c0001047983 */ /* 0x000e280000100800 */
[----:B------:R-:W0:Y:S01]  /*178c0*/  LDL R5, [R1+0x1660] ;  /* 0x0016600001057983 */ /* 0x000e220000100800 */
[----:B------:R-:W-:Y:S02]  /*178d0*/  ISETP.GT.AND P1, PT, R2, 0x58, PT ;  /* 0x000000580200780c */ /* 0x000fe40003f24270 */
[----:B------:R-:W-:-:S11]  /*178e0*/  PRMT R32, RZ, 0x7610, R32 ;  /* 0x00007610ff207816 */ /* 0x000fd60000000020 */
[----:B0-----:R-:W-:-:S04]  /*178f0*/  @P1 LOP3.LUT R5, R5, R4, RZ, 0x3c, !PT ;  /* 0x0000000405051212 */ /* 0x001fc800078e3cff */
[----:B------:R-:W-:-:S04]  /*17900*/  @P1 LOP3.LUT R4, R5, R4, RZ, 0x3c, !PT ;  /* 0x0000000405041212 */ /* 0x000fc800078e3cff */
[----:B------:R-:W-:-:S05]  /*17910*/  @P1 LOP3.LUT R5, R5, R4, RZ, 0x3c, !PT ;  /* 0x0000000405051212 */ /* 0x000fca00078e3cff */
[----:B------:R-:W2:Y:S04]  /*17920*/  @P1 LDG.E.U8 R32, desc[UR32][R4.64] ;  /* 0x0000002004201981 */ /* 0x000ea8000c1e1100 */
[----:B---3--:R-:W-:Y:S04]  /*17930*/  STL [R1+0x22ec], R0 ;  /* 0x0022ec0001007387 */ /* 0x008fe80000100800 */
        /* <DEDUP_REMOVED lines=113> */
[----:B------:R0:W2:Y:S04]  /*18050*/  @P1 LDG.E.U8 R60, desc[UR32][R4.64] ;  /* 0x00000020043c1981 */ /* 0x0000a8000c1e1100 */
[----:B------:R-:W0:Y:S04]  /*18060*/  LDL R4, [R1+0x1554] ;  /* 0x0015540001047983 */ /* 0x000e280000100800 */
[----:B------:R-:W0:Y:S01]  /*18070*/  LDL R5, [R1+0x1558] ;  /* 0x0015580001057983 */ /* 0x000e220000100800 */
[----:B------:R-:W-:Y:S02]  /*18080*/  PRMT R59, RZ, 0x7610, R59 ;  /* 0x00007610ff3b7816 */ /* 0x000fe4000000003b */
[----:B0-----:R-:W-:-:S04]  /*18090*/  @P1 LOP3.LUT R5, R5, R4, RZ, 0x3c, !PT ;  /* 0x0000000405051212 */ /* 0x001fc800078e3cff */
[----:B------:R-:W-:-:S04]  /*180a0*/  @P1 LOP3.LUT R4, R5, R4, RZ, 0x3c, !PT ;  /* 0x0000000405041212 */ /* 0x000fc800078e3cff */
[----:B------:R-:W-:Y:S01]  /*180b0*/  @P1 LOP3.LUT R5, R5, R4, RZ, 0x3c, !PT ;  /* 0x0000000405051212 */ /* 0x000fe200078e3cff */
[----:B--2---:R0:W-:Y:S04]  /*180c0*/  STL [R1+0x236c], R60 ;  /* 0x00236c3c01007387 */ /* 0x0041e80000100800 */
[----:B------:R1:W2:Y:S01]  /*180d0*/  @P1 LDG.E.U8 R59, desc[UR32][R4.64] ;  /* 0x00000020043b1981 */ /* 0x0002a2000c1e1100 */
[----:B------:R-:W-:Y:S02]  /*180e0*/  ISETP.GT.AND P2, PT, R2, 0x69, PT ;  /* 0x000000690200780c */ /* 0x000fe40003f44270 */
[----:B------:R-:W-:Y:S01]  /*180f0*/  PRMT R58, RZ, 0x7610, R58 ;  /* 0x00007610ff3a7816 */ /* 0x000fe2000000003a */
[----:B0-----:R-:W3:Y:S04]  /*18100*/  LDL R60, [R1+0x14d8] ;  /* 0x0014d800013c7983 */ /* 0x001ee80000100800 */
[----:B------:R-:W1:Y:S04]  /*18110*/  LDL R4, [R1+0x154c] ;  /* 0x00154c0001047983 */ /* 0x000e680000100800 */
[----:B------:R-:W1:Y:S02]  /*18120*/  LDL R5, [R1+0x1550] ;  /* 0x0015500001057983 */ /* 0x000e640000100800 */
[----:B-1----:R-:W-:-:S04]  /*18130*/  @P2 LOP3.LUT R5, R5, R4, RZ, 0x3c, !PT ;  /* 0x0000000405052212 */ /* 0x002fc800078e3cff */
[----:B------:R-:W-:-:S04]  /*18140*/  @P2 LOP3.LUT R4, R5, R4, RZ, 0x3c, !PT ;  /* 0x0000000405042212 */ /* 0x000fc800078e3cff */
[----:B------:R-:W-:Y:S01]  /*18150*/  @P2 LOP3.LUT R5, R5, R4, RZ, 0x3c, !PT ;  /* 0x0000000405052212 */ /* 0x000fe200078e3cff */
[----:B--2---:R0:W-:Y:S04]  /*18160*/  STL [R1+0x2370], R59 ;  /* 0x0023703b01007387 */ /* 0x0041e80000100800 */
[----:B------:R1:W2:Y:S01]  /*18170*/  @P2 LDG.E.U8 R58, desc[UR32][R4.64] ;  /* 0x00000020043a2981 */ /* 0x0002a2000c1e1100 */
[----:B------:R-:W-:-:S03]  /*18180*/  PRMT R54, RZ, 0x7610, R54 ;  /* 0x00007610ff367816 */ /* 0x000fc60000000036 */
[----:B0-----:R-:W4:Y:S04]  /*18190*/  LDL R59, [R1+0x14d4] ;  /* 0x0014d400013b7983 */ /* 0x001f280000100800 */
[----:B------:R-:W1:Y:S04]  /*181a0*/  LDL R4, [R1+0x1544] ;  /* 0x0015440001047983 */ /* 0x000e680000100800 */
[----:B------:R-:W1:Y:S02]  /*181b0*/  LDL R5, [R1+0x1548] ;  /* 0x0015480001057983 */ /* 0x000e640000100800 */
[----:B-1----:R-:W-:-:S04]  /*181c0*/  @P2 LOP3.LUT R5, R5, R4, RZ, 0x3c, !PT ;  /* 0x0000000405052212 */ /* 0x002fc800078e3cff */
[----:B------:R-:W-:-:S04]  /*181d0*/  @P2 LOP3.LUT R4, R5, R4, RZ, 0x3c, !PT ;  /* 0x0000000405042212 */ /* 0x000fc800078e3cff */
[----:B------:R-:W-:Y:S01]  /*181e0*/  @P2 LOP3.LUT R5, R5, R4, RZ, 0x3c, !PT ;  /* 0x0000000405052212 */ /* 0x000fe200078e3cff */
[----:B--2---:R0:W-:Y:S04]  /*181f0*/  STL [R1+0x2374], R58 ;  /* 0x0023743a01007387 */ /* 0x0041e80000100800 */
[----:B------:R1:W2:Y:S01]  /*18200*/  @P2 LDG.E.U8 R54, desc[UR32][R4.64] ;  /* 0x0000002004362981 */ /* 0x0002a2000c1e1100 */
[----:B------:R-:W-:Y:S02]  /*18210*/  ISETP.GT.AND P0, PT, R2, 0x70, PT ;  /* 0x000000700200780c */ /* 0x000fe40003f04270 */
[----:B------:R-:W-:Y:S02]  /*18220*/  PRMT R29, RZ, 0x7610, R29 ;  /* 0x00007610ff1d7816 */ /* 0x000fe4000000001d */
[----:B------:R-:W-:Y:S01]  /*18230*/  PRMT R28, RZ, 0x7610, R28 ;  /* 0x00007610ff1c7816 */ /* 0x000fe2000000001c */
[----:B0-----:R-:W4:Y:S04]  /*18240*/  LDL R58, [R1+0x14d0] ;  /* 0x0014d000013a7983 */ /* 0x001f280000100800 */
[----:B------:R-:W1:Y:S04]  /*18250*/  LDL R4, [R1+0x14dc] ;  /* 0x0014dc0001047983 */ /* 0x000e680000100800 */
[----:B------:R-:W1:Y:S02]  /*18260*/  LDL R5, [R1+0x14e0] ;  /* 0x0014e00001057983 */ /* 0x000e640000100800 */
[----:B-1----:R-:W-:-:S04]  /*18270*/  @P0 LOP3.LUT R5, R5, R4, RZ, 0x3c, !PT ;  /* 0x0000000405050212 */ /* 0x002fc800078e3cff */
[----:B------:R-:W-:-:S04]  /*18280*/  @P0 LOP3.LUT R4, R5, R4, RZ, 0x3c, !PT ;  /* 0x0000000405040212 */ /* 0x000fc800078e3cff */
[----:B------:R-:W-:-:S05]  /*18290*/  @P0 LOP3.LUT R5, R5, R4, RZ, 0x3c, !PT ;  /* 0x0000000405050212 */ /* 0x000fca00078e3cff */
[----:B------:R3:W4:Y:S04]  /*182a0*/  @P0 LDG.E.U8 R29, desc[UR32][R4.64] ;  /* 0x00000020041d0981 */ /* 0x000728000c1e1100 */
[----:B--2---:R-:W-:Y:S01]  /*182b0*/  STL [R1+0x2378], R54 ;  /* 0x0023783601007387 */ /* 0x004fe20000100800 */
[----:B---3--:R-:W-:Y:S02]  /*182c0*/  @P0 IMAD.MOV.U32 R4, RZ, RZ, R60 ;  /* 0x000000ffff040224 */ /* 0x008fe400078e003c */
[----:B----4-:R-:W-:-:S05]  /*182d0*/  @P0 IMAD.MOV.U32 R5, RZ, RZ, R59 ;  /* 0x000000ffff050224 */ /* 0x010fca00078e003b */
[----:B------:R0:W2:Y:S01]  /*182e0*/  @P0 LDG.E.U8 R28, desc[UR32][R4.64] ;  /* 0x00000020041c0981 */ /* 0x0000a2000c1e1100 */
[----:B------:R-:W-:-:S03]  /*182f0*/  ISETP.GT.AND P1, PT, R2, 0x71, PT ;  /* 0x000000710200780c */ /* 0x000fc60003f24270 */
[----:B------:R-:W-:Y:S04]  /*18300*/  STL [R1+0x237c], R29 ;  /* 0x00237c1d01007387 */ /* 0x000fe80000100800 */
[----:B------:R-:W3:Y:S01]  /*18310*/  LDL R5, [R1+0x14cc] ;  /* 0x0014cc0001057983 */ /* 0x000ee20000100800 */
[----:B------:R-:W-:-:S05]  /*18320*/  PRMT R27, RZ, 0x7610, R27 ;  /* 0x00007610ff1b7816 */ /* 0x000fca000000001b */
[----:B0-----:R-:W-:Y:S01]  /*18330*/  @P1 IMAD.MOV.U32 R4, RZ, RZ, R58 ;  /* 0x000000ffff041224 */ /* 0x001fe200078e003a */
[----:B------:R-:W4:Y:S04]  /*18340*/  LDL R60, [R1+0x1454] ;  /* 0x00145400013c7983 */ /* 0x000f280000100800 */
[----:B------:R-:W4:Y:S04]  /*18350*/  LDL R59, [R1+0x1458] ;  /* 0x00145800013b7983 */ /* 0x000f280000100800 */
[----:B--2---:R0:W-:Y:S01]  /*18360*/  STL [R1+0x2380], R28 ;  /* 0x0023801c01007387 */ /* 0x0041e20000100800 */
[----:B------:R-:W-:-:S03]  /*18370*/  PRMT R26, RZ, 0x7610, R26 ;  /* 0x00007610ff1a7816 */ /* 0x000fc6000000001a */
[----:B------:R-:W2:Y:S04]  /*18380*/  LDL R58, [R1+0x1450] ;  /* 0x00145000013a7983 */ /* 0x000ea80000100800 */
[----:B0-----:R-:W4:Y:S04]  /*18390*/  LDL R28, [R1+0x1460] ;  /* 0x00146000011c7983 */ /* 0x001f280000100800 */
[----:B---3--:R0:W3:Y:S04]  /*183a0*/  @P1 LDG.E.U8 R27, desc[UR32][R4.64] ;  /* 0x00000020041b1981 */ /* 0x0080e8000c1e1100 */
[----:B------:R-:W0:Y:S04]  /*183b0*/  LDL R4, [R1+0x14c4] ;  /* 0x0014c40001047983 */ /* 0x000e280000100800 */
[----:B------:R-:W0:Y:S01]  /*183c0*/  LDL R5, [R1+0x14c8] ;  /* 0x0014c80001057983 */ /* 0x000e220000100800 */
[----:B------:R-:W-:-:S02]  /*183d0*/  ISETP.GT.AND P2, PT, R2, 0x78, PT ;  /* 0x000000780200780c */ /* 0x000fc40003f44270 */
[----:B0-----:R-:W-:-:S04]  /*183e0*/  @P1 LOP3.LUT R5, R5, R4, RZ, 0x3c, !PT ;  /* 0x0000000405051212 */ /* 0x001fc800078e3cff */
[----:B------:R-:W-:-:S04]  /*183f0*/  @P1 LOP3.LUT R4, R5, R4, RZ, 0x3c, !PT ;  /* 0x0000000405041212 */ /* 0x000fc800078e3cff */
[----:B------:R-:W-:Y:S01]  /*18400*/  @P1 LOP3.LUT R5, R5, R4, RZ, 0x3c, !PT ;  /* 0x0000000405051212 */ /* 0x000fe200078e3cff */
[----:B---3--:R0:W-:Y:S04]  /*18410*/  STL [R1+0x2384], R27 ;  /* 0x0023841b01007387 */ /* 0x0081e80000100800 */
[----:B------:R4:W3:Y:S04]  /*18420*/  @P1 LDG.E.U8 R26, desc[UR32][R4.64] ;  /* 0x00000020041a1981 */ /* 0x0008e8000c1e1100 */
[----:B------:R-:W2:Y:S01]  /*18430*/  LDL R5, [R1+0x145c] ;  /* 0x00145c0001057983 */ /* 0x000ea20000100800 */
[----:B------:R-:W-:Y:S01]  /*18440*/  PRMT R25, RZ, 0x7610, R25 ;  /* 0x00007610ff197816 */ /* 0x000fe20000000019 */
[----:B----4-:R-:W-:Y:S01]  /*18450*/  @P2 IMAD.MOV.U32 R4, RZ, RZ, R28 ;  /* 0x000000ffff042224 */ /* 0x010fe200078e001c */
[----:B------:R-:W-:-:S02]  /*18460*/  PRMT R24, RZ, 0x7610, R24 ;  /* 0x00007610ff187816 */ /* 0x000fc40000000018 */
[----:B------:R-:W-:Y:S01]  /*18470*/  ISETP.GT.AND P3, PT, R2, 0x79, PT ;  /* 0x000000790200780c */ /* 0x000fe20003f64270 */
[----:B---3--:R-:W-:Y:S01]  /*18480*/  STL [R1+0x2388], R26 ;  /* 0x0023881a01007387 */ /* 0x008fe20000100800 */
[----:B------:R-:W-:Y:S02]  /*18490*/  PRMT R23, RZ, 0x7610, R23 ;  /* 0x00007610ff177816 */ /* 0x000fe40000000017 */
[----:B------:R-:W-:Y:S01]  /*184a0*/  PRMT R22, RZ, 0x7610, R22 ;  /* 0x00007610ff167816 */ /* 0x000fe20000000016 */
[----:B------:R-:W3:Y:S04]  /*184b0*/  LDL R28, [R1+0x1620] ;  /* 0x00162000011c7983 */ /* 0x000ee80000100800 */
[----:B--2---:R1:W2:Y:S02]  /*184c0*/  @P2 LDG.E.U8 R25, desc[UR32][R4.64] ;  /* 0x0000002004192981 */ /* 0x0042a4000c1e1100 */
[----:B-1----:R-:W-:-:S02]  /*184d0*/  @P2 IMAD.MOV.U32 R4, RZ, RZ, R59 ;  /* 0x000000ffff042224 */ /* 0x002fc400078e003b */
[----:B------:R-:W-:Y:S01]  /*184e0*/  @P2 IMAD.MOV.U32 R5, RZ, RZ, R60 ;  /* 0x000000ffff052224 */ /* 0x000fe200078e003c */
[----:B------:R-:W-:Y:S02]  /*184f0*/  ISETP.GT.AND P0, PT, R2, 0x5c, PT ;  /* 0x0000005c0200780c */ /* 0x000fe40003f04270 */
[----:B0-----:R-:W-:Y:S01]  /*18500*/  PRMT R27, RZ, 0x7610, R27 ;  /* 0x00007610ff1b7816 */ /* 0x001fe2000000001b */
[----:B------:R-:W4:Y:S04]  /*18510*/  LDL R60, [R1+0x1614] ;  /* 0x00161400013c7983 */ /* 0x000f280000100800 */
[----:B------:R0:W2:Y:S04]  /*18520*/  @P2 LDG.E.U8 R24, desc[UR32][R4.64] ;  /* 0x0000002004182981 */ /* 0x0000a8000c1e1100 */
[----:B------:R-:W4:Y:S04]  /*18530*/  LDL R59, [R1+0x1618] ;  /* 0x00161800013b7983 */ /* 0x000f280000100800 */
[----:B------:R-:W3:Y:S01]  /*18540*/  LDL R5, [R1+0x144c] ;  /* 0x00144c0001057983 */ /* 0x000ee20000100800 */
[----:B0-----:R-:W-:Y:S01]  /*18550*/  @P3 IMAD.MOV.U32 R4, RZ, RZ, R58 ;  /* 0x000000ffff043224 */ /* 0x001fe200078e003a */
[----:B------:R-:W-:-:S02]  /*18560*/  PRMT R0, RZ, 0x7610, R0 ;  /* 0x00007610ff007816 */ /* 0x000fc40000000000 */
[----:B------:R-:W2:Y:S04]  /*18570*/  LDL R58, [R1+0x15c0] ;  /* 0x0015c000013a7983 */ /* 0x000ea80000100800 */
[----:B---3--:R0:W3:Y:S04]  /*18580*/  @P3 LDG.E.U8 R23, desc[UR32][R4.64] ;  /* 0x0000002004173981 */ /* 0x0080e8000c1e1100 */
[----:B------:R-:W0:Y:S04]  /*18590*/  LDL R4, [R1+0x1444] ;  /* 0x0014440001047983 */ /* 0x000e280000100800 */
[----:B------:R-:W0:Y:S02]  /*185a0*/  LDL R5, [R1+0x1448] ;  /* 0x0014480001057983 */ /* 0x000e240000100800 */
[----:B0-----:R-:W-:-:S04]  /*185b0*/  @P3 LOP3.LUT R5, R5, R4, RZ, 0x3c, !PT ;  /* 0x0000000405053212 */ /* 0x001fc800078e3cff */
[----:B------:R-:W-:-:S04]  /*185c0*/  @P3 LOP3.LUT R4, R5, R4, RZ, 0x3c, !PT ;  /* 0x0000000405043212 */ /* 0x000fc800078e3cff */
[----:B------:R-:W-:-:S05]  /*185d0*/  @P3 LOP3.LUT R5, R5, R4, RZ, 0x3c, !PT ;  /* 0x0000000405053212 */ /* 0x000fca00078e3cff */
[----:B------:R0:W3:Y:S04]  /*185e0*/  @P3 LDG.E.U8 R22, desc[UR32][R4.64] ;  /* 0x0000002004163981 */ /* 0x0000e8000c1e1100 */
[----:B------:R-:W4:Y:S01]  /*185f0*/  LDL R5, [R1+0x161c] ;  /* 0x00161c0001057983 */ /* 0x000f220000100800 */
[----:B0-----:R-:W-:-:S03]  /*18600*/  @P0 IMAD.MOV.U32 R4, RZ, RZ, R28 ;  /* 0x000000ffff040224 */ /* 0x001fc600078e001c */
[----:B------:R-:W3:Y:S04]  /*18610*/  LDL R28, [R1+0x15ac] ;  /* 0x0015ac00011c7983 */ /* 0x000ee80000100800 */
[----:B----4-:R0:W4:Y:S02]  /*18620*/  @P0 LDG.E.U8 R27, desc[UR32][R4.64] ;  /* 0x00000020041b0981 */ /* 0x010124000c1e1100 */
[----:B0-----:R-:W-:Y:S02]  /*18630*/  @P0 IMAD.MOV.U32 R4, RZ, RZ, R59 ;  /* 0x000000ffff040224 */ /* 0x001fe400078e003b */
[----:B------:R-:W-:-:S05]  /*18640*/  @P0 IMAD.MOV.U32 R5, RZ, RZ, R60 ;  /* 0x000000ffff050224 */ /* 0x000fca00078e003c */
[----:B------:R2:W3:Y:S01]  /*18650*/  @P0 LDG.E.U8 R0, desc[UR32][R4.64] ;  /* 0x0000002004000981 */ /* 0x0004e2000c1e1100 */
[----:B------:R-:W-:-:S03]  /*18660*/  ISETP.GT.AND P1, PT, R2, 0x62, PT ;  /* 0x000000620200780c */ /* 0x000fc60003f24270 */
[----:B----4-:R0:W-:Y:S04]  /*18670*/  STL [R1+0x38], R27 ;  /* 0x0000381b01007387 */ /* 0x0101e80000100800 */
[----:B------:R-:W4:Y:S01]  /*18680*/  LDL R5, [R1+0x15bc] ;  /* 0x0015bc0001057983 */ /* 0x000f220000100800 */
[----:B------:R-:W-:-:S05]  /*18690*/  PRMT R31, RZ, 0x7610, R31 ;  /* 0x00007610ff1f7816 */ /* 0x000fca000000001f */
[----:B--2---:R-:W-:Y:S01]  /*186a0*/  @P1 IMAD.MOV.U32 R4, RZ, RZ, R58 ;  /* 0x000000ffff041224 */ /* 0x004fe200078e003a */
[----:B------:R-:W2:Y:S04]  /*186b0*/  LDL R60, [R1+0x15a4] ;  /* 0x0015a400013c7983 */ /* 0x000ea80000100800 */
[----:B------:R-:W2:Y:S04]  /*186c0*/  LDL R59, [R1+0x15a8] ;  /* 0x0015a800013b7983 */ /* 0x000ea80000100800 */
[----:B0-----:R-:W2:Y:S04]  /*186d0*/  LDL R27, [R1+0x15b0] ;  /* 0x0015b000011b7983 */ /* 0x001ea80000100800 */
[----:B---3--:R-:W-:Y:S04]  /*186e0*/  STL [R1+0x2360], R0 ;  /* 0x0023600001007387 */ /* 0x008fe80000100800 */
[----:B------:R-:W3:Y:S04]  /*186f0*/  LDL R58, [R1+0x153c] ;  /* 0x00153c00013a7983 */ /* 0x000ee80000100800 */
[----:B----4-:R-:W4:Y:S04]  /*18700*/  @P1 LDG.E.U8 R31, desc[UR32][R4.64] ;  /* 0x00000020041f1981 */ /* 0x010f28000c1e1100 */
[----:B------:R-:W2:Y:S04]  /*18710*/  LDL R4, [R1+0x15b4] ;  /* 0x0015b40001047983 */ /* 0x000ea80000100800 */
[----:B------:R-:W2:Y:S01]  /*18720*/  LDL R5, [R1+0x15b8] ;  /* 0x0015b80001057983 */ /* 0x000ea20000100800 */
[----:B------:R-:W-:-:S02]  /*18730*/  PRMT R55, RZ, 0x7610, R55 ;  /* 0x00007610ff377816 */ /* 0x000fc40000000037 */
[----:B------:R-:W-:Y:S01]  /*18740*/  ISETP.GT.AND P2, PT, R2, 0x63, PT ;  /* 0x000000630200780c */ /* 0x000fe20003f44270 */
[----:B----4-:R0:W-:Y:S04]  /*18750*/  STL [R1+0x20], R31 ;  /* 0x0000201f01007387 */ /* 0x0101e80000100800 */
[----:B0-----:R-:W4:Y:S01]  /*18760*/  LDL R31, [R1+0x1540] ;  /* 0x00154000011f7983 */ /* 0x001f220000100800 */
[----:B--2---:R-:W-:-:S04]  /*18770*/  @P1 LOP3.LUT R5, R5, R4, RZ, 0x3c, !PT ;  /* 0x0000000405051212 */ /* 0x004fc800078e3cff */
[----:B------:R-:W-:-:S04]  /*18780*/  @P1 LOP3.LUT R4, R5, R4, RZ, 0x3c, !PT ;  /* 0x0000000405041212 */ /* 0x000fc800078e3cff */
[----:B------:R-:W-:-:S05]  /*18790*/  @P1 LOP3.LUT R5, R5, R4, RZ, 0x3c, !PT ;  /* 0x0000000405051212 */ /* 0x000fca00078e3cff */
[----:B------:R0:W2:Y:S01]  /*187a0*/  @P1 LDG.E.U8 R55, desc[UR32][R4.64] ;  /* 0x0000002004371981 */ /* 0x0000a2000c1e1100 */
[----:B------:R-:W-:Y:S02]  /*187b0*/  ISETP.GT.AND P0, PT, R2, 0x6a, PT ;  /* 0x0000006a0200780c */ /* 0x000fe40003f04270 */
[----:B------:R-:W-:Y:S02]  /*187c0*/  PRMT R56, RZ, 0x7610, R56 ;  /* 0x00007610ff387816 */ /* 0x000fe40000000038 */
[----:B------:R-:W-:Y:S01]  /*187d0*/  PRMT R0, RZ, 0x7610, R0 ;  /* 0x00007610ff007816 */ /* 0x000fe20000000000 */
[----:B0-----:R-:W-:Y:S02]  /*187e0*/  @P2 IMAD.MOV.U32 R4, RZ, RZ, R27 ;  /* 0x000000ffff042224 */ /* 0x001fe400078e001b */
[----:B------:R-:W-:-:S05]  /*187f0*/  @P2 IMAD.MOV.U32 R5, RZ, RZ, R28 ;  /* 0x000000ffff052224 */ /* 0x000fca00078e001c */
[----:B------:R0:W2:Y:S01]  /*18800*/  @P2 LDG.E.U8 R56, desc[UR32][R4.64] ;  /* 0x0000002004382981 */ /* 0x0000a2000c1e1100 */
[----:B------:R-:W-:Y:S01]  /*18810*/  PRMT R52, RZ, 0x7610, R52 ;  /* 0x00007610ff347816 */ /* 0x000fe20000000034 */
[----:B0-----:R-:W-:Y:S02]  /*18820*/  @P2 IMAD.MOV.U32 R4, RZ, RZ, R59 ;  /* 0x000000ffff042224 */ /* 0x001fe400078e003b */
[----:B------:R-:W-:-:S05]  /*18830*/  @P2 IMAD.MOV.U32 R5, RZ, RZ, R60 ;  /* 0x000000ffff052224 */ /* 0x000fca00078e003c */
[----:B------:R3:W2:Y:S02]  /*18840*/  @P2 LDG.E.U8 R0, desc[UR32][R4.64] ;  /* 0x0000002004002981 */ /* 0x0006a4000c1e1100 */
[----:B---3--:R-:W-:Y:S02]  /*18850*/  @P0 IMAD.MOV.U32 R5, RZ, RZ, R58 ;  /* 0x000000ffff050224 */ /* 0x008fe400078e003a */
[----:B----4-:R-:W-:-:S05]  /*18860*/  @P0 IMAD.MOV.U32 R4, RZ, RZ, R31 ;  /* 0x000000ffff040224 */ /* 0x010fca00078e001f */
[----:B------:R-:W3:Y:S04]  /*18870*/  @P0 LDG.E.U8 R52, desc[UR32][R4.64] ;  /* 0x0000002004340981 */ /* 0x000ee8000c1e1100 */
[----:B--2---:R0:W-:Y:S04]  /*18880*/  STL [R1+0x14], R55 ;  /* 0x0000143701007387 */ /* 0x0041e80000100800 */
[----:B0-----:R-:W2:Y:S04]  /*18890*/  LDL.LU R55, [R1+0x2394] ;  /* 0x0023940001377983 */ /* 0x001ea80000300800 */
[----:B------:R-:W4:Y:S04]  /*188a0*/  LDL R28, [R1+0x1534] ;  /* 0x00153400011c7983 */ /* 0x000f280000100800 */
[----:B------:R-:W2:Y:S04]  /*188b0*/  LDL R27, [R1+0x1538] ;  /* 0x00153800011b7983 */ /* 0x000ea80000100800 */
[----:B------:R0:W-:Y:S04]  /*188c0*/  STL [R1+0x10], R56 ;  /* 0x0000103801007387 */ /* 0x0001e80000100800 */
[----:B0-----:R-:W2:Y:S04]  /*188d0*/  LDL.LU R56, [R1+0x2390] ;  /* 0x0023900001387983 */ /* 0x001ea80000300800 */
[----:B------:R-:W2:Y:S04]  /*188e0*/  LDL R60, [R1+0x152c] ;  /* 0x00152c00013c7983 */ /* 0x000ea80000100800 */
[----:B------:R-:W2:Y:S04]  /*188f0*/  LDL R59, [R1+0x1530] ;  /* 0x00153000013b7983 */ /* 0x000ea80000100800 */
[----:B------:R0:W-:Y:S04]  /*18900*/  STL [R1+0x2364], R0 ;  /* 0x0023640001007387 */ /* 0x0001e80000100800 */
[----:B------:R-:W2:Y:S04]  /*18910*/  LDL R58, [R1+0x1528] ;  /* 0x00152800013a7983 */ /* 0x000ea80000100800 */
[----:B---3--:R1:W-:Y:S04]  /*18920*/  STL [R1+0x2368], R52 ;  /* 0x0023683401007387 */ /* 0x0083e80000100800 */
[----:B------:R-:W3:Y:S04]  /*18930*/  LDL R31, [R1+0x14bc] ;  /* 0x0014bc00011f7983 */ /* 0x000ee80000100800 */
[----:B0-----:R-:W3:Y:S04]  /*18940*/  LDL R0, [R1+0x14b8] ;  /* 0x0014b80001007983 */ /* 0x001ee80000100800 */
[----:B-1----:R-:W3:Y:S01]  /*18950*/  LDL R52, [R1+0x1524] ;  /* 0x0015240001347983 */ /* 0x002ee20000100800 */
[----:B----4-:R-:W-:-:S03]  /*18960*/  @P0 IMAD.MOV.U32 R5, RZ, RZ, R28 ;  /* 0x000000ffff050224 */ /* 0x010fc600078e001c */
[----:B------:R-:W4:Y:S01]  /*18970*/  LDL R28, [R1+0x14c0] ;  /* 0x0014c000011c7983 */ /* 0x000f220000100800 */
[----:B--2---:R-:W-:-:S03]  /*18980*/  @P0 IMAD.MOV.U32 R4, RZ, RZ, R27 ;  /* 0x000000ffff040224 */ /* 0x004fc600078e001b */
[----:B------:R-:W2:Y:S01]  /*18990*/  LDL R27, [R1+0x14b4] ;  /* 0x0014b400011b7983 */ /* 0x000ea20000100800 */
[C---:B------:R-:W-:Y:S02]  /*189a0*/  ISETP.GT.AND P1, PT, R2.reuse, 0x6b, PT ;  /* 0x0000006b0200780c */ /* 0x040fe40003f24270 */
[----:B------:R-:W-:Y:S02]  /*189b0*/  PRMT R50, RZ, 0x7610, R50 ;  /* 0x00007610ff327816 */ /* 0x000fe40000000032 */
[----:B------:R-:W-:Y:S02]  /*189c0*/  ISETP.GT.AND P2, PT, R2, 0x72, PT ;  /* 0x000000720200780c */ /* 0x000fe40003f44270 */
[----:B------:R-:W-:Y:S02]  /*189d0*/  PRMT R48, RZ, 0x7610, R48 ;  /* 0x00007610ff307816 */ /* 0x000fe40000000030 */
[----:B------:R0:W2:Y:S01]  /*189e0*/  @P0 LDG.E.U8 R50, desc[UR32][R4.64] ;  /* 0x0000002004320981 */ /* 0x0000a2000c1e1100 */
[----:B------:R-:W-:-:S04]  /*189f0*/  PRMT R46, RZ, 0x7610, R46 ;  /* 0x00007610ff2e7816 */ /* 0x000fc8000000002e */
[----:B0-----:R-:W-:Y:S02]  /*18a00*/  @P1 IMAD.MOV.U32 R4, RZ, RZ, R59 ;  /* 0x000000ffff041224 */ /* 0x001fe400078e003b */
[----:B------:R-:W-:Y:S01]  /*18a10*/  @P1 IMAD.MOV.U32 R5, RZ, RZ, R60 ;  /* 0x000000ffff051224 */ /* 0x000fe200078e003c */
[----:B------:R-:W2:Y:S04]  /*18a20*/  LDL R59, [R1+0x14b0] ;  /* 0x0014b000013b7983 */ /* 0x000ea80000100800 */
[----:B------:R-:W2:Y:S04]  /*18a30*/  LDL R60, [R1+0x14ac] ;  /* 0x0014ac00013c7983 */ /* 0x000ea80000100800 */
[----:B------:R0:W2:Y:S01]  /*18a40*/  @P1 LDG.E.U8 R48, desc[UR32][R4.64] ;  /* 0x0000002004301981 */ /* 0x0000a2000c1e1100 */
[----:B------:R-:W-:Y:S01]  /*18a50*/  PRMT R21, RZ, 0x7610, R21 ;  /* 0x00007610ff157816 */ /* 0x000fe20000000015 */
[----:B0-----:R-:W-:-:S02]  /*18a60*/  @P1 IMAD.MOV.U32 R4, RZ, RZ, R58 ;  /* 0x000000ffff041224 */ /* 0x001fc400078e003a */
[----:B------:R-:W2:Y:S01]  /*18a70*/  LDL R58, [R1+0x14a4] ;  /* 0x0014a400013a7983 */ /* 0x000ea20000100800 */
[----:B---3--:R-:W-:-:S03]  /*18a80*/  @P1 IMAD.MOV.U32 R5, RZ, RZ, R52 ;  /* 0x000000ffff051224 */ /* 0x008fc600078e0034 */
[----:B------:R-:W3:Y:S04]  /*18a90*/  LDL R52, [R1+0x14a8] ;  /* 0x0014a80001347983 */ /* 0x000ee80000100800 */
[----:B------:R4:W3:Y:S02]  /*18aa0*/  @P1 LDG.E.U8 R46, desc[UR32][R4.64] ;  /* 0x00000020042e1981 */ /* 0x0008e4000c1e1100 */
[----:B----4-:R-:W-:Y:S02]  /*18ab0*/  @P2 IMAD.MOV.U32 R4, RZ, RZ, R28 ;  /* 0x000000ffff042224 */ /* 0x010fe400078e001c */
[----:B------:R-:W-:Y:S01]  /*18ac0*/  @P2 IMAD.MOV.U32 R5, RZ, RZ, R31 ;  /* 0x000000ffff052224 */ /* 0x000fe200078e001f */
[----:B------:R-:W4:Y:S04]  /*18ad0*/  LDL R28, [R1+0x1440] ;  /* 0x00144000011c7983 */ /* 0x000f280000100800 */
[----:B------:R-:W4:Y:S04]  /*18ae0*/  LDL R31, [R1+0x143c] ;  /* 0x00143c00011f7983 */ /* 0x000f280000100800 */
[----:B------:R0:W4:Y:S02]  /*18af0*/  @P2 LDG.E.U8 R21, desc[UR32][R4.64] ;  /* 0x0000002004152981 */ /* 0x000124000c1e1100 */
[----:B0-----:R-:W-:-:S02]  /*18b00*/  @P2 IMAD.MOV.U32 R4, RZ, RZ, R0 ;  /* 0x000000ffff042224 */ /* 0x001fc400078e0000 */
        /* <DEDUP_REMOVED lines=11> */
[----:B------:R-:W2:Y:S01]  /*18bc0*/  LDL R59, [R1+0x142c] ;  /* 0x00142c00013b7983 */ /* 0x000ea20000100800 */
[----:B------:R-:W-:-:S03]  /*18bd0*/  PRMT R17, RZ, 0x7610, R17 ;  /* 0x00007610ff117816 */ /* 0x000fc60000000011 */
[----:B------:R-:W2:Y:S04]  /*18be0*/  LDL R60, [R1+0x1604] ;  /* 0x00160400013c7983 */ /* 0x000ea80000100800 */
[----:B------:R0:W2:Y:S02]  /*18bf0*/  @P0 LDG.E.U8 R19, desc[UR32][R4.64] ;  /* 0x0000002004130981 */ /* 0x0000a4000c1e1100 */
[----:B0-----:R-:W-:Y:S02]  /*18c00*/  @P0 IMAD.MOV.U32 R5, RZ, RZ, R58 ;  /* 0x000000ffff050224 */ /* 0x001fe400078e003a */
        /* <DEDUP_REMOVED lines=20> */
[----:B------:R-:W2:Y:S01]  /*18d50*/  LDL R59, [R1+0x159c] ;  /* 0x00159c00013b7983 */ /* 0x000ea20000100800 */
[----:B------:R-:W-:Y:S01]  /*18d60*/  PRMT R57, RZ, 0x7610, R57 ;  /* 0x00007610ff397816 */ /* 0x000fe20000000039 */
[----:B------:R-:W-:Y:S02]  /*18d70*/  @P2 IMAD.MOV.U32 R4, RZ, RZ, R58 ;  /* 0x000000ffff042224 */ /* 0x000fe400078e003a */
[----:B------:R-:W2:Y:S04]  /*18d80*/  LDL R58, [R1+0x15a0] ;  /* 0x0015a000013a7983 */ /* 0x000ea80000100800 */
[----:B------:R3:W2:Y:S01]  /*18d90*/  @P2 LDG.E.U8 R15, desc[UR32][R4.64] ;  /* 0x00000020040f2981 */ /* 0x0006a2000c1e1100 */
[----:B------:R-:W-:Y:S01]  /*18da0*/  PRMT R26, RZ, 0x7610, R26 ;  /* 0x00007610ff1a7816 */ /* 0x000fe2000000001a */
[----:B---3--:R-:W-:-:S02]  /*18db0*/  @P2 IMAD.MOV.U32 R5, RZ, RZ, R52 ;  /* 0x000000ffff052224 */ /* 0x008fc400078e0034 */
[----:B------:R-:W3:Y:S01]  /*18dc0*/  LDL R52, [R1+0x1594] ;  /* 0x0015940001347983 */ /* 0x000ee20000100800 */
[----:B----4-:R-:W-:-:S03]  /*18dd0*/  @P2 IMAD.MOV.U32 R4, RZ, RZ, R31 ;  /* 0x000000ffff042224 */ /* 0x010fc600078e001f */
[----:B------:R-:W4:Y:S04]  /*18de0*/  LDL R31, [R1+0x1598] ;  /* 0x00159800011f7983 */ /* 0x000f280000100800 */
[----:B------:R0:W4:Y:S02]  /*18df0*/  @P2 LDG.E.U8 R14, desc[UR32][R4.64] ;  /* 0x00000020040e2981 */ /* 0x000124000c1e1100 */
[----:B0-----:R-:W-:Y:S02]  /*18e00*/  @P0 IMAD.MOV.U32 R4, RZ, RZ, R0 ;  /* 0x000000ffff040224 */ /* 0x001fe400078e0000 */
[----:B------:R-:W-:Y:S01]  /*18e10*/  @P0 IMAD.MOV.U32 R5, RZ, RZ, R28 ;  /* 0x000000ffff050224 */ /* 0x000fe200078e001c */
[----:B------:R-:W4:Y:S04]  /*18e20*/  LDL R0, [R1+0x1590] ;  /* 0x0015900001007983 */ /* 0x000f280000100800 */
[----:B------:R-:W4:Y:S04]  /*18e30*/  LDL R28, [R1+0x158c] ;  /* 0x00158c00011c7983 */ /* 0x000f280000100800 */
[----:B------:R2:W4:Y:S02]  /*18e40*/  @P0 LDG.E.U8 R57, desc[UR32][R4.64] ;  /* 0x0000002004390981 */ /* 0x000524000c1e1100 */
[----:B--2---:R-:W-:-:S02]  /*18e50*/  @P0 IMAD.MOV.U32 R4, RZ, RZ, R27 ;  /* 0x000000ffff040224 */ /* 0x004fc400078e001b */
[----:B------:R-:W-:-:S05]  /*18e60*/  @P0 IMAD.MOV.U32 R5, RZ, RZ, R60 ;  /* 0x000000ffff050224 */ /* 0x000fca00078e003c */
[----:B------:R0:W2:Y:S01]  /*18e70*/  @P0 LDG.E.U8 R26, desc[UR32][R4.64] ;  /* 0x00000020041a0981 */ /* 0x0000a2000c1e1100 */
[C---:B------:R-:W-:Y:S02]  /*18e80*/  ISETP.GT.AND P1, PT, R2.reuse, 0x64, PT ;  /* 0x000000640200780c */ /* 0x040fe40003f24270 */
[----:B------:R-:W-:Y:S02]  /*18e90*/  ISETP.GT.AND P2, PT, R2, 0x65, PT ;  /* 0x000000650200780c */ /* 0x000fe40003f44270 */
[----:B------:R-:W-:Y:S02]  /*18ea0*/  PRMT R54, RZ, 0x7610, R54 ;  /* 0x00007610ff367816 */ /* 0x000fe40000000036 */
[----:B------:R-:W-:-:S07]  /*18eb0*/  PRMT R30, RZ, 0x7610, R30 ;  /* 0x00007610ff1e7816 */ /* 0x000fce000000001e */
[----:B0-----:R-:W-:Y:S02]  /*18ec0*/  @P1 IMAD.MOV.U32 R5, RZ, RZ, R59 ;  /* 0x000000ffff051224 */ /* 0x001fe400078e003b */
[----:B------:R-:W-:-:S05]  /*18ed0*/  @P1 IMAD.MOV.U32 R4, RZ, RZ, R58 ;  /* 0x000000ffff041224 */ /* 0x000fca00078e003a */
[----:B------:R3:W2:Y:S01]  /*18ee0*/  @P1 LDG.E.U8 R54, desc[UR32][R4.64] ;  /* 0x0000002004361981 */ /* 0x0006a2000c1e1100 */
[----:B------:R-:W-:Y:S01]  /*18ef0*/  PRMT R29, RZ, 0x7610, R29 ;  /* 0x00007610ff1d7816 */ /* 0x000fe2000000001d */
[----:B---3--:R-:W-:Y:S02]  /*18f00*/  @P1 IMAD.MOV.U32 R5, RZ, RZ, R52 ;  /* 0x000000ffff051224 */ /* 0x008fe400078e0034 */
[----:B----4-:R-:W-:-:S05]  /*18f10*/  @P1 IMAD.MOV.U32 R4, RZ, RZ, R31 ;  /* 0x000000ffff041224 */ /* 0x010fca00078e001f */
[----:B------:R0:W3:Y:S02]  /*18f20*/  @P1 LDG.E.U8 R30, desc[UR32][R4.64] ;  /* 0x00000020041e1981 */ /* 0x0000e4000c1e1100 */
[----:B0-----:R-:W-:Y:S02]  /*18f30*/  @P2 IMAD.MOV.U32 R4, RZ, RZ, R0 ;  /* 0x000000ffff042224 */ /* 0x001fe400078e0000 */
[----:B------:R-:W-:Y:S01]  /*18f40*/  @P2 IMAD.MOV.U32 R5, RZ, RZ, R28 ;  /* 0x000000ffff052224 */ /* 0x000fe200078e001c */
[----:B------:R0:W-:Y:S04]  /*18f50*/  STL [R1+0x1c], R57 ;  /* 0x00001c3901007387 */ /* 0x0001e80000100800 */
[----:B------:R-:W4:Y:S04]  /*18f60*/  @P2 LDG.E.U8 R29, desc[UR32][R4.64] ;  /* 0x00000020041d2981 */ /* 0x000f28000c1e1100 */
[----:B0-----:R-:W3:Y:S04]  /*18f70*/  LDL.LU R57, [R1+0x238c] ;  /* 0x00238c0001397983 */ /* 0x001ee80000300800 */
[----:B------:R-:W3:Y:S04]  /*18f80*/  LDL R27, [R1+0x1584] ;  /* 0x00158400011b7983 */ /* 0x000ee80000100800 */
[----:B--2---:R0:W-:Y:S04]  /*18f90*/  STL [R1+0x18], R26 ;  /* 0x0000181a01007387 */ /* 0x0041e80000100800 */
[----:B------:R-:W2:Y:S04]  /*18fa0*/  LDL R52, [R1+0x151c] ;  /* 0x00151c0001347983 */ /* 0x000ea80000100800 */
[----:B------:R-:W2:Y:S04]  /*18fb0*/  LDL R31, [R1+0x1520] ;  /* 0x00152000011f7983 */ /* 0x000ea80000100800 */
[----:B------:R-:W2:Y:S04]  /*18fc0*/  LDL R28, [R1+0x1514] ;  /* 0x00151400011c7983 */ /* 0x000ea80000100800 */
[----:B------:R-:W2:Y:S04]  /*18fd0*/  LDL R0, [R1+0x1518] ;  /* 0x0015180001007983 */ /* 0x000ea80000100800 */
[----:B0-----:R-:W2:Y:S01]  /*18fe0*/  LDL R26, [R1+0x1588] ;  /* 0x00158800011a7983 */ /* 0x001ea20000100800 */
[----:B------:R-:W-:-:S02]  /*18ff0*/  ISETP.GT.AND P0, PT, R2, 0x6c, PT ;  /* 0x0000006c0200780c */ /* 0x000fc40003f04270 */
[----:B------:R-:W-:Y:S02]  /*19000*/  PRMT R61, RZ, 0x7610, R61 ;  /* 0x00007610ff3d7816 */ /* 0x000fe4000000003d */
[----:B------:R-:W-:Y:S01]  /*19010*/  PRMT R44, RZ, 0x7610, R44 ;  /* 0x00007610ff2c7816 */ /* 0x000fe2000000002c */
[----:B----4-:R0:W-:Y:S04]  /*19020*/  STL [R1], R29 ;  /* 0x0000001d01007387 */ /* 0x0101e80000100800 */
[----:B0-----:R-:W4:Y:S01]  /*19030*/  LDL R29, [R1+0x150c] ;  /* 0x00150c00011d7983 */ /* 0x001f220000100800 */
[----:B---3--:R-:W-:Y:S02]  /*19040*/  @P2 IMAD.MOV.U32 R5, RZ, RZ, R27 ;  /* 0x000000ffff052224 */ /* 0x008fe400078e001b */
[----:B--2---:R-:W-:-:S02]  /*19050*/  @P2 IMAD.MOV.U32 R4, RZ, RZ, R26 ;  /* 0x000000ffff042224 */ /* 0x004fc400078e001a */
[----:B------:R-:W2:Y:S04]  /*19060*/  LDL R26, [R1+0x1510] ;  /* 0x00151000011a7983 */ /* 0x000ea80000100800 */
[----:B------:R0:W-:Y:S04]  /*19070*/  STL [R1+0x4], R30 ;  /* 0x0000041e01007387 */ /* 0x0001e80000100800 */
[----:B------:R-:W3:Y:S04]  /*19080*/  LDL R27, [R1+0x1508] ;  /* 0x00150800011b7983 */ /* 0x000ee80000100800 */
[----:B------:R1:W3:Y:S04]  /*19090*/  @P2 LDG.E.U8 R61, desc[UR32][R4.64] ;  /* 0x00000020043d2981 */ /* 0x0002e8000c1e1100 */
[----:B0-----:R-:W3:Y:S01]  /*190a0*/  LDL R30, [R1+0x1504] ;  /* 0x00150400011e7983 */ /* 0x001ee20000100800 */
[----:B-1----:R-:W-:-:S02]  /*190b0*/  @P0 IMAD.MOV.U32 R4, RZ, RZ, R31 ;  /* 0x000000ffff040224 */ /* 0x002fc400078e001f */
[----:B------:R-:W-:Y:S01]  /*190c0*/  @P0 IMAD.MOV.U32 R5, RZ, RZ, R52 ;  /* 0x000000ffff050224 */ /* 0x000fe200078e0034 */
[----:B------:R-:W3:Y:S04]  /*190d0*/  LDL R31, [R1+0x14a0] ;  /* 0x0014a000011f7983 */ /* 0x000ee80000100800 */
[----:B------:R-:W3:Y:S04]  /*190e0*/  LDL R52, [R1+0x149c] ;  /* 0x00149c0001347983 */ /* 0x000ee80000100800 */
[----:B------:R0:W3:Y:S02]  /*190f0*/  @P0 LDG.E.U8 R44, desc[UR32][R4.64] ;  /* 0x00000020042c0981 */ /* 0x0000e4000c1e1100 */
[----:B0-----:R-:W-:-:S02]  /*19100*/  @P0 IMAD.MOV.U32 R4, RZ, RZ, R0 ;  /* 0x000000ffff040224 */ /* 0x001fc400078e0000 */
[----:B------:R-:W-:Y:S01]  /*19110*/  @P0 IMAD.MOV.U32 R5, RZ, RZ, R28 ;  /* 0x000000ffff050224 */ /* 0x000fe200078e001c */
[----:B------:R-:W3:Y:S04]  /*19120*/  LDL R0, [R1+0x1498] ;  /* 0x0014980001007983 */ /* 0x000ee80000100800 */
[----:B------:R-:W3:Y:S01]  /*19130*/  LDL R28, [R1+0x1494] ;  /* 0x00149400011c7983 */ /* 0x000ee20000100800 */
[C---:B------:R-:W-:Y:S02]  /*19140*/  ISETP.GT.AND P1, PT, R2.reuse, 0x6d, PT ;  /* 0x0000006d0200780c */ /* 0x040fe40003f24270 */
[----:B------:R-:W-:Y:S02]  /*19150*/  PRMT R13, RZ, 0x7610, R13 ;  /* 0x00007610ff0d7816 */ /* 0x000fe4000000000d */
[----:B------:R-:W-:-:S02]  /*19160*/  ISETP.GT.AND P2, PT, R2, 0x74, PT ;  /* 0x000000740200780c */ /* 0x000fc40003f44270 */
[----:B------:R-:W-:Y:S01]  /*19170*/  PRMT R12, RZ, 0x7610, R12 ;  /* 0x00007610ff0c7816 */ /* 0x000fe2000000000c */
[----:B------:R0:W-:Y:S04]  /*19180*/  STL [R1+0x8], R54 ;  /* 0x0000083601007387 */ /* 0x0001e80000100800 */
[----:B------:R4:W3:Y:S01]  /*19190*/  @P0 LDG.E.U8 R13, desc[UR32][R4.64] ;  /* 0x00000020040d0981 */ /* 0x0008e2000c1e1100 */
[----:B------:R-:W-:Y:S02]  /*191a0*/  PRMT R11, RZ, 0x7610, R11 ;  /* 0x00007610ff0b7816 */ /* 0x000fe4000000000b */
[----:B------:R-:W-:Y:S02]  /*191b0*/  PRMT R10, RZ, 0x7610, R10 ;  /* 0x00007610ff0a7816 */ /* 0x000fe4000000000a */
[----:B------:R-:W-:-:S02]  /*191c0*/  PRMT R9, RZ, 0x7610, R9 ;  /* 0x00007610ff097816 */ /* 0x000fc40000000009 */
[----:B------:R-:W-:Y:S01]  /*191d0*/  PRMT R8, RZ, 0x7610, R8 ;  /* 0x00007610ff087816 */ /* 0x000fe20000000008 */
[----:B------:R-:W3:Y:S04]  /*191e0*/  LDL R58, [R1+0x1404] ;  /* 0x00140400013a7983 */ /* 0x000ee80000100800 */
[----:B0-----:R-:W3:Y:S01]  /*191f0*/  LDL R54, [R1+0x1408] ;  /* 0x0014080001367983 */ /* 0x001ee20000100800 */
[----:B----4-:R-:W-:-:S03]  /*19200*/  @P1 IMAD.MOV.U32 R5, RZ, RZ, R29 ;  /* 0x000000ffff051224 */ /* 0x010fc600078e001d */
[----:B------:R-:W4:Y:S01]  /*19210*/  LDL R29, [R1+0x148c] ;  /* 0x00148c00011d7983 */ /* 0x000f220000100800 */
[----:B--2---:R-:W-:-:S03]  /*19220*/  @P1 IMAD.MOV.U32 R4, RZ, RZ, R26 ;  /* 0x000000ffff041224 */ /* 0x004fc600078e001a */
[----:B------:R-:W2:Y:S04]  /*19230*/  LDL R26, [R1+0x1490] ;  /* 0x00149000011a7983 */ /* 0x000ea80000100800 */
[----:B------:R3:W2:Y:S02]  /*19240*/  @P1 LDG.E.U8 R12, desc[UR32][R4.64] ;  /* 0x00000020040c1981 */ /* 0x0006a4000c1e1100 */
[----:B---3--:R-:W-:Y:S02]  /*19250*/  @P1 IMAD.MOV.U32 R4, RZ, RZ, R27 ;  /* 0x000000ffff041224 */ /* 0x008fe400078e001b */
[----:B------:R-:W-:Y:S01]  /*19260*/  @P1 IMAD.MOV.U32 R5, RZ, RZ, R30 ;  /* 0x000000ffff051224 */ /* 0x000fe200078e001e */
[----:B------:R-:W3:Y:S04]  /*19270*/  LDL R27, [R1+0x1488] ;  /* 0x00148800011b7983 */ /* 0x000ee80000100800 */
[----:B------:R-:W3:Y:S04]  /*19280*/  LDL R30, [R1+0x1484] ;  /* 0x00148400011e7983 */ /* 0x000ee80000100800 */
[----:B------:R0:W3:Y:S02]  /*19290*/  @P1 LDG.E.U8 R11, desc[UR32][R4.64] ;  /* 0x00000020040b1981 */ /* 0x0000e4000c1e1100 */
[----:B0-----:R-:W-:-:S02]  /*192a0*/  @P2 IMAD.MOV.U32 R4, RZ, RZ, R31 ;  /* 0x000000ffff042224 */ /* 0x001fc400078e001f */
[----:B------:R-:W-:Y:S01]  /*192b0*/  @P2 IMAD.MOV.U32 R5, RZ, RZ, R52 ;  /* 0x000000ffff052224 */ /* 0x000fe200078e0034 */
[C---:B------:R-:W-:Y:S02]  /*192c0*/  ISETP.GT.AND P0, PT, R2.reuse, 0x75, PT ;  /* 0x000000750200780c */ /* 0x040fe40003f04270 */
[----:B------:R-:W-:Y:S01]  /*192d0*/  ISETP.GT.AND P1, PT, R2, 0x7c, PT ;  /* 0x0000007c0200780c */ /* 0x000fe20003f24270 */
[----:B------:R-:W3:Y:S04]  /*192e0*/  LDL R52, [R1+0x140c] ;  /* 0x00140c0001347983 */ /* 0x000ee80000100800 */
[----:B------:R0:W3:Y:S02]  /*192f0*/  @P2 LDG.E.U8 R10, desc[UR32][R4.64] ;  /* 0x00000020040a2981 */ /* 0x0000e4000c1e1100 */
[----:B0-----:R-:W-:-:S02]  /*19300*/  @P2 IMAD.MOV.U32 R4, RZ, RZ, R0 ;  /* 0x000000ffff042224 */ /* 0x001fc400078e0000 */
[----:B------:R-:W-:Y:S01]  /*19310*/  @P2 IMAD.MOV.U32 R5, RZ, RZ, R28 ;  /* 0x000000ffff052224 */ /* 0x000fe200078e001c */
[----:B------:R-:W3:Y:S04]  /*19320*/  LDL R0, [R1+0x1420] ;  /* 0x0014200001007983 */ /* 0x000ee80000100800 */
[----:B------:R-:W3:Y:S04]  /*19330*/  LDL R28, [R1+0x141c] ;  /* 0x00141c00011c7983 */ /* 0x000ee80000100800 */
[----:B------:R4:W3:Y:S02]  /*19340*/  @P2 LDG.E.U8 R9, desc[UR32][R4.64] ;  /* 0x0000002004092981 */ /* 0x0008e4000c1e1100 */
[----:B----4-:R-:W-:-:S02]  /*19350*/  @P0 IMAD.MOV.U32 R5, RZ, RZ, R29 ;  /* 0x000000ffff050224 */ /* 0x010fc400078e001d */
[----:B------:R-:W4:Y:S01]  /*19360*/  LDL R29, [R1+0x1414] ;  /* 0x00141400011d7983 */ /* 0x000f220000100800 */
[----:B--2---:R-:W-:-:S03]  /*19370*/  @P0 IMAD.MOV.U32 R4, RZ, RZ, R26 ;  /* 0x000000ffff040224 */ /* 0x004fc600078e001a */
[----:B------:R-:W2:Y:S04]  /*19380*/  LDL R26, [R1+0x1418] ;  /* 0x00141800011a7983 */ /* 0x000ea80000100800 */
[----:B------:R3:W2:Y:S02]  /*19390*/  @P0 LDG.E.U8 R8, desc[UR32][R4.64] ;  /* 0x0000002004080981 */ /* 0x0006a4000c1e1100 */
[----:B---3--:R-:W-:Y:S02]  /*193a0*/  @P0 IMAD.MOV.U32 R4, RZ, RZ, R27 ;  /* 0x000000ffff040224 */ /* 0x008fe400078e001b */
[----:B------:R-:W3:Y:S01]  /*193b0*/  LDL R27, [R1+0x1410] ;  /* 0x00141000011b7983 */ /* 0x000ee20000100800 */
[----:B------:R-:W-:Y:S02]  /*193c0*/  @P0 IMAD.MOV.U32 R5, RZ, RZ, R30 ;  /* 0x000000ffff050224 */ /* 0x000fe400078e001e */
[----:B------:R-:W-:-:S02]  /*193d0*/  @P1 IMAD.MOV.U32 R30, RZ, RZ, R0 ;  /* 0x000000ffff1e1224 */ /* 0x000fc400078e0000 */
[----:B------:R-:W-:Y:S01]  /*193e0*/  @P1 IMAD.MOV.U32 R31, RZ, RZ, R28 ;  /* 0x000000ffff1f1224 */ /* 0x000fe200078e001c */
[----:B------:R-:W3:Y:S04]  /*193f0*/  LDL R0, [R1+0x1600] ;  /* 0x0016000001007983 */ /* 0x000ee80000100800 */
[----:B------:R-:W3:Y:S01]  /*19400*/  LDL R28, [R1+0x15fc] ;  /* 0x0015fc00011c7983 */ /* 0x000ee20000100800 */
[----:B------:R-:W-:Y:S02]  /*19410*/  PRMT R7, RZ, 0x7610, R7 ;  /* 0x00007610ff077816 */ /* 0x000fe40000000007 */
[----:B------:R-:W-:Y:S02]  /*19420*/  ISETP.GT.AND P2, PT, R2, 0x7d, PT ;  /* 0x0000007d0200780c */ /* 0x000fe40003f44270 */
[----:B------:R-:W-:-:S02]  /*19430*/  PRMT R6, RZ, 0x7610, R6 ;  /* 0x00007610ff067816 */ /* 0x000fc40000000006 */
[----:B------:R0:W3:Y:S04]  /*19440*/  @P0 LDG.E.U8 R7, desc[UR32][R4.64] ;  /* 0x0000002004070981 */ /* 0x0000e8000c1e1100 */
[----:B------:R4:W3:Y:S01]  /*19450*/  @P1 LDG.E.U8 R6, desc[UR32][R30.64] ;  /* 0x000000201e061981 */ /* 0x0008e2000c1e1100 */
[----:B------:R-:W-:Y:S02]  /*19460*/  ISETP.GT.AND P0, PT, R2, 0x5e, PT ;  /* 0x0000005e0200780c */ /* 0x000fe40003f04270 */
[----:B0-----:R-:W-:Y:S02]  /*19470*/  PRMT R5, RZ, 0x7610, R5 ;  /* 0x00007610ff057816 */ /* 0x001fe40000000005 */
[----:B------:R-:W-:Y:S02]  /*19480*/  PRMT R4, RZ, 0x7610, R4 ;  /* 0x00007610ff047816 */ /* 0x000fe40000000004 */
[----:B------:R-:W-:-:S02]  /*19490*/  PRMT R3, RZ, 0x7610, R3 ;  /* 0x00007610ff037816 */ /* 0x000fc40000000003 */
[----:B------:R-:W-:Y:S01]  /*194a0*/  PRMT R42, RZ, 0x7610, R42 ;  /* 0x00007610ff2a7816 */ /* 0x000fe2000000002a */
[----:B----4-:R-:W-:Y:S02]  /*194b0*/  @P1 IMAD.MOV.U32 R31, RZ, RZ, R29 ;  /* 0x000000ffff1f1224 */ /* 0x010fe400078e001d */
        /* <DEDUP_REMOVED lines=10> */
[----:B------:R-:W-:-:S05]  /*19560*/  @P2 IMAD.MOV.U32 R31, RZ, RZ, R58 ;  /* 0x000000ffff1f2224 */ /* 0x000fca00078e003a */
[----:B------:R0:W3:Y:S02]  /*19570*/  @P2 LDG.E.U8 R3, desc[UR32][R30.64] ;  /* 0x000000201e032981 */ /* 0x0000e4000c1e1100 */
[----:B0-----:R-:W-:Y:S02]  /*19580*/  @P0 IMAD.MOV.U32 R30, RZ, RZ, R0 ;  /* 0x000000ffff1e0224 */ /* 0x001fe400078e0000 */
[----:B------:R-:W-:Y:S01]  /*19590*/  @P0 IMAD.MOV.U32 R31, RZ, RZ, R28 ;  /* 0x000000ffff1f0224 */ /* 0x000fe200078e001c */
[----:B------:R-:W3:Y:S04]  /*195a0*/  LDL R0, [R1+0x15e8] ;  /* 0x0015e80001007983 */ /* 0x000ee80000100800 */
[----:B------:R-:W3:Y:S04]  /*195b0*/  LDL R28, [R1+0x15e4] ;  /* 0x0015e400011c7983 */ /* 0x000ee80000100800 */
[----:B------:R4:W3:Y:S01]  /*195c0*/  @P0 LDG.E.U8 R42, desc[UR32][R30.64] ;  /* 0x000000201e2a0981 */ /* 0x0008e2000c1e1100 */
[----:B------:R-:W-:Y:S01]  /*195d0*/  PRMT R40, RZ, 0x7610, R40 ;  /* 0x00007610ff287816 */ /* 0x000fe20000000028 */
[----:B----4-:R-:W-:-:S02]  /*195e0*/  @P0 IMAD.MOV.U32 R31, RZ, RZ, R29 ;  /* 0x000000ffff1f0224 */ /* 0x010fc400078e001d */
[----:B--2---:R-:W-:-:S05]  /*195f0*/  @P0 IMAD.MOV.U32 R30, RZ, RZ, R26 ;  /* 0x000000ffff1e0224 */ /* 0x004fca00078e001a */
[----:B------:R0:W2:Y:S04]  /*19600*/  @P0 LDG.E.U8 R40, desc[UR32][R30.64] ;  /* 0x000000201e280981 */ /* 0x0000a8000c1e1100 */
[----:B---3--:R-:W-:Y:S04]  /*19610*/  STL [R1+0x22f0], R42 ;  /* 0x0022f02a01007387 */ /* 0x008fe80000100800 */
[----:B------:R-:W3:Y:S04]  /*19620*/  LDL R29, [R1+0x157c] ;  /* 0x00157c00011d7983 */ /* 0x000ee80000100800 */
[----:B------:R-:W4:Y:S01]  /*19630*/  LDL R26, [R1+0x1580] ;  /* 0x00158000011a7983 */ /* 0x000f220000100800 */
[----:B------:R-:W-:-:S02]  /*19640*/  ISETP.GT.AND P1, PT, R2, 0x5f, PT ;  /* 0x0000005f0200780c */ /* 0x000fc40003f24270 */
[----:B------:R-:W-:Y:S02]  /*19650*/  PRMT R38, RZ, 0x7610, R38 ;  /* 0x00007610ff267816 */ /* 0x000fe40000000026 */
[----:B------:R-:W-:-:S09]  /*19660*/  ISETP.GT.AND P2, PT, R2, 0x66, PT ;  /* 0x000000660200780c */ /* 0x000fd20003f44270 */
[----:B0-----:R-:W-:Y:S02]  /*19670*/  @P1 IMAD.MOV.U32 R30, RZ, RZ, R27 ;  /* 0x000000ffff1e1224 */ /* 0x001fe400078e001b */
[----:B------:R-:W-:-:S05]  /*19680*/  @P1 IMAD.MOV.U32 R31, RZ, RZ, R52 ;  /* 0x000000ffff1f1224 */ /* 0x000fca00078e0034 */
[----:B------:R0:W4:Y:S01]  /*19690*/  @P1 LDG.E.U8 R38, desc[UR32][R30.64] ;  /* 0x000000201e261981 */ /* 0x000122000c1e1100 */
[----:B------:R-:W-:Y:S02]  /*196a0*/  PRMT R36, RZ, 0x7610, R36 ;  /* 0x00007610ff247816 */ /* 0x000fe40000000024 */
[----:B------:R-:W-:Y:S01]  /*196b0*/  PRMT R34, RZ, 0x7610, R34 ;  /* 0x00007610ff227816 */ /* 0x000fe20000000022 */
[----:B0-----:R-:W-:Y:S02]  /*196c0*/  @P1 IMAD.MOV.U32 R30, RZ, RZ, R0 ;  /* 0x000000ffff1e1224 */ /* 0x001fe400078e0000 */
[----:B------:R-:W-:-:S05]  /*196d0*/  @P1 IMAD.MOV.U32 R31, RZ, RZ, R28 ;  /* 0x000000ffff1f1224 */ /* 0x000fca00078e001c */
[----:B------:R3:W4:Y:S04]  /*196e0*/  @P1 LDG.E.U8 R36, desc[UR32][R30.64] ;  /* 0x000000201e241981 */ /* 0x000728000c1e1100 */
[----:B--2---:R0:W-:Y:S04]  /*196f0*/  STL [R1+0x22f4], R40 ;  /* 0x0022f42801007387 */ /* 0x0041e80000100800 */
[----:B------:R-:W2:Y:S04]  /*19700*/  LDL R27, [R1+0x1578] ;  /* 0x00157800011b7983 */ /* 0x000ea80000100800 */
[----:B0-----:R-:W2:Y:S01]  /*19710*/  LDL R40, [R1+0x1574] ;  /* 0x0015740001287983 */ /* 0x001ea20000100800 */
[----:B---3--:R-:W-:-:S02]  /*19720*/  @P2 IMAD.MOV.U32 R31, RZ, RZ, R29 ;  /* 0x000000ffff1f2224 */ /* 0x008fc400078e001d */
[----:B----4-:R-:W-:-:S05]  /*19730*/  @P2 IMAD.MOV.U32 R30, RZ, RZ, R26 ;  /* 0x000000ffff1e2224 */ /* 0x010fca00078e001a */
[----:B------:R2:W3:Y:S04]  /*19740*/  @P2 LDG.E.U8 R34, desc[UR32][R30.64] ;  /* 0x000000201e222981 */ /* 0x0004e8000c1e1100 */
[----:B------:R-:W-:Y:S04]  /*19750*/  STL [R1+0x22f8], R38 ;  /* 0x0022f82601007387 */ /* 0x000fe80000100800 */
[----:B------:R-:W4:Y:S04]  /*19760*/  LDL R28, [R1+0x156c] ;  /* 0x00156c00011c7983 */ /* 0x000f280000100800 */
[----:B------:R-:W4:Y:S01]  /*19770*/  LDL R0, [R1+0x1570] ;  /* 0x0015700001007983 */ /* 0x000f220000100800 */
[----:B------:R-:W-:-:S03]  /*19780*/  PRMT R32, RZ, 0x7610, R32 ;  /* 0x00007610ff207816 */ /* 0x000fc60000000020 */
[----:B------:R0:W-:Y:S04]  /*19790*/  STL [R1+0x22fc], R36 ;  /* 0x0022fc2401007387 */ /* 0x0001e80000100800 */
[----:B------:R-:W4:Y:S04]  /*197a0*/  LDL R29, [R1+0x1564] ;  /* 0x00156400011d7983 */ /* 0x000f280000100800 */
[----:B------:R-:W4:Y:S01]  /*197b0*/  LDL R26, [R1+0x1568] ;  /* 0x00156800011a7983 */ /* 0x000f220000100800 */
[----:B--2---:R-:W-:Y:S02]  /*197c0*/  @P2 IMAD.MOV.U32 R30, RZ, RZ, R27 ;  /* 0x000000ffff1e2224 */ /* 0x004fe400078e001b */
[----:B------:R-:W-:-:S05]  /*197d0*/  @P2 IMAD.MOV.U32 R31, RZ, RZ, R40 ;  /* 0x000000ffff1f2224 */ /* 0x000fca00078e0028 */
[----:B------:R4:W2:Y:S04]  /*197e0*/  @P2 LDG.E.U8 R32, desc[UR32][R30.64] ;  /* 0x000000201e202981 */ /* 0x0008a8000c1e1100 */
[----:B---3--:R1:W-:Y:S04]  /*197f0*/  STL [R1+0x2300], R34 ;  /* 0x0023002201007387 */ /* 0x0083e80000100800 */
[----:B0-----:R-:W3:Y:S04]  /*19800*/  LDL R36, [R1+0x14fc] ;  /* 0x0014fc0001247983 */ /* 0x001ee80000100800 */
[----:B------:R-:W3:Y:S01]  /*19810*/  LDL R27, [R1+0x1500] ;  /* 0x00150000011b7983 */ /* 0x000ee20000100800 */
[----:B------:R-:W-:-:S02]  /*19820*/  ISETP.GT.AND P0, PT, R2, 0x67, PT ;  /* 0x000000670200780c */ /* 0x000fc40003f04270 */
[----:B------:R-:W-:Y:S02]  /*19830*/  PRMT R33, RZ, 0x7610, R33 ;  /* 0x00007610ff217816 */ /* 0x000fe40000000021 */
[----:B------:R-:W-:-:S09]  /*19840*/  ISETP.GT.AND P1, PT, R2, 0x6e, PT ;  /* 0x0000006e0200780c */ /* 0x000fd20003f24270 */
[----:B----4-:R-:W-:Y:S02]  /*19850*/  @P0 IMAD.MOV.U32 R31, RZ, RZ, R28 ;  /* 0x000000ffff1f0224 */ /* 0x010fe400078e001c */
        /* <DEDUP_REMOVED lines=9> */
[----:B-1----:R-:W2:Y:S04]  /*198f0*/  LDL R34, [R1+0x14f4] ;  /* 0x0014f40001227983 */ /* 0x002ea80000100800 */
[----:B------:R-:W2:Y:S01]  /*19900*/  LDL R0, [R1+0x14f0] ;  /* 0x0014f00001007983 */ /* 0x000ea20000100800 */
[----:B---3--:R-:W-:-:S02]  /*19910*/  @P1 IMAD.MOV.U32 R31, RZ, RZ, R36 ;  /* 0x000000ffff1f1224 */ /* 0x008fc400078e0024 */
[----:B------:R-:W-:-:S05]  /*19920*/  @P1 IMAD.MOV.U32 R30, RZ, RZ, R27 ;  /* 0x000000ffff1e1224 */ /* 0x000fca00078e001b */
[----:B------:R2:W3:Y:S04]  /*19930*/  @P1 LDG.E.U8 R37, desc[UR32][R30.64] ;  /* 0x000000201e251981 */ /* 0x0004e8000c1e1100 */
[----:B----4-:R-:W-:Y:S04]  /*19940*/  STL [R1+0x2308], R33 ;  /* 0x0023082101007387 */ /* 0x010fe80000100800 */
[----:B------:R-:W4:Y:S04]  /*19950*/  LDL R26, [R1+0x14ec] ;  /* 0x0014ec00011a7983 */ /* 0x000f280000100800 */
[----:B0-----:R-:W4:Y:S04]  /*19960*/  LDL R32, [R1+0x14e4] ;  /* 0x0014e40001207983 */ /* 0x001f280000100800 */
[----:B------:R-:W4:Y:S04]  /*19970*/  LDL R29, [R1+0x14e8] ;  /* 0x0014e800011d7983 */ /* 0x000f280000100800 */
[----:B------:R-:W-:Y:S04]  /*19980*/  STL [R1+0x230c], R35 ;  /* 0x00230c2301007387 */ /* 0x000fe80000100800 */
[----:B------:R-:W4:Y:S01]  /*19990*/  LDL R27, [R1+0x1480] ;  /* 0x00148000011b7983 */ /* 0x000f220000100800 */
[----:B------:R-:W-:Y:S01]  /*199a0*/  PRMT R39, RZ, 0x7610, R39 ;  /* 0x00007610ff277816 */ /* 0x000fe20000000027 */
[----:B--2---:R-:W-:-:S02]  /*199b0*/  @P1 IMAD.MOV.U32 R30, RZ, RZ, R28 ;  /* 0x000000ffff1e1224 */ /* 0x004fc400078e001c */
[----:B---3--:R0:W-:Y:S04]  /*199c0*/  STL [R1+0x2310], R37 ;  /* 0x0023102501007387 */ /* 0x0081e80000100800 */
[----:B------:R-:W2:Y:S01]  /*199d0*/  LDL R28, [R1+0x147c] ;  /* 0x00147c00011c7983 */ /* 0x000ea20000100800 */
[----:B------:R-:W-:-:S05]  /*199e0*/  @P1 IMAD.MOV.U32 R31, RZ, RZ, R34 ;  /* 0x000000ffff1f1224 */ /* 0x000fca00078e0022 */
[----:B------:R1:W3:Y:S01]  /*199f0*/  @P1 LDG.E.U8 R39, desc[UR32][R30.64] ;  /* 0x000000201e271981 */ /* 0x0002e2000c1e1100 */
[C---:B------:R-:W-:Y:S02]  /*19a00*/  ISETP.GT.AND P2, PT, R2.reuse, 0x6f, PT ;  /* 0x0000006f0200780c */ /* 0x040fe40003f44270 */
[----:B------:R-:W-:Y:S02]  /*19a10*/  PRMT R41, RZ, 0x7610, R41 ;  /* 0x00007610ff297816 */ /* 0x000fe40000000029 */
[----:B------:R-:W-:-:S09]  /*19a20*/  ISETP.GT.AND P0, PT, R2, 0x76, PT ;  /* 0x000000760200780c */ /* 0x000fd20003f04270 */
[----:B-1----:R-:W-:Y:S02]  /*19a30*/  @P2 IMAD.MOV.U32 R30, RZ, RZ, R0 ;  /* 0x000000ffff1e2224 */ /* 0x002fe400078e0000 */
[----:B----4-:R-:W-:-:S05]  /*19a40*/  @P2 IMAD.MOV.U32 R31, RZ, RZ, R26 ;  /* 0x000000ffff1f2224 */ /* 0x010fca00078e001a */
[----:B------:R1:W4:Y:S01]  /*19a50*/  @P2 LDG.E.U8 R41, desc[UR32][R30.64] ;  /* 0x000000201e292981 */ /* 0x000322000c1e1100 */
[----:B------:R-:W-:Y:S01]  /*19a60*/  PRMT R43, RZ, 0x7610, R43 ;  /* 0x00007610ff2b7816 */ /* 0x000fe2000000002b */
[----:B-1----:R-:W-:Y:S02]  /*19a70*/  @P2 IMAD.MOV.U32 R30, RZ, RZ, R29 ;  /* 0x000000ffff1e2224 */ /* 0x002fe400078e001d */
[----:B------:R-:W-:-:S05]  /*19a80*/  @P2 IMAD.MOV.U32 R31, RZ, RZ, R32 ;  /* 0x000000ffff1f2224 */ /* 0x000fca00078e0020 */
[----:B------:R1:W4:Y:S01]  /*19a90*/  @P2 LDG.E.U8 R43, desc[UR32][R30.64] ;  /* 0x000000201e2b2981 */ /* 0x000322000c1e1100 */
[----:B------:R-:W-:Y:S01]  /*19aa0*/  PRMT R45, RZ, 0x7610, R45 ;  /* 0x00007610ff2d7816 */ /* 0x000fe2000000002d */
[----:B-1----:R-:W-:Y:S02]  /*19ab0*/  @P0 IMAD.MOV.U32 R30, RZ, RZ, R27 ;  /* 0x000000ffff1e0224 */ /* 0x002fe400078e001b */
[----:B--2---:R-:W-:-:S05]  /*19ac0*/  @P0 IMAD.MOV.U32 R31, RZ, RZ, R28 ;  /* 0x000000ffff1f0224 */ /* 0x004fca00078e001c */
[----:B------:R-:W2:Y:S04]  /*19ad0*/  @P0 LDG.E.U8 R45, desc[UR32][R30.64] ;  /* 0x000000201e2d0981 */ /* 0x000ea8000c1e1100 */
[----:B---3--:R-:W-:Y:S04]  /*19ae0*/  STL [R1+0x2314], R39 ;  /* 0x0023142701007387 */ /* 0x008fe80000100800 */
[----:B------:R-:W3:Y:S04]  /*19af0*/  LDL R26, [R1+0x1474] ;  /* 0x00147400011a7983 */ /* 0x000ee80000100800 */
[----:B------:R-:W3:Y:S04]  /*19b00*/  LDL R0, [R1+0x1478] ;  /* 0x0014780001007983 */ /* 0x000ee80000100800 */
[----:B----4-:R-:W-:Y:S04]  /*19b10*/  STL [R1+0x2318], R41 ;  /* 0x0023182901007387 */ /* 0x010fe80000100800 */
[----:B------:R-:W4:Y:S04]  /*19b20*/  LDL R38, [R1+0x146c] ;  /* 0x00146c0001267983 */ /* 0x000f280000100800 */
[----:B0-----:R-:W4:Y:S04]  /*19b30*/  LDL R37, [R1+0x1470] ;  /* 0x0014700001257983 */ /* 0x001f280000100800 */
[----:B------:R-:W4:Y:S04]  /*19b40*/  LDL R36, [R1+0x1464] ;  /* 0x0014640001247983 */ /* 0x000f280000100800 */
[----:B------:R-:W4:Y:S04]  /*19b50*/  LDL R35, [R1+0x1468] ;  /* 0x0014680001237983 */ /* 0x000f280000100800 */
[----:B------:R0:W-:Y:S04]  /*19b60*/  STL [R1+0x231c], R43 ;  /* 0x00231c2b01007387 */ /* 0x0001e80000100800 */
[----:B------:R-:W4:Y:S04]  /*19b70*/  LDL R34, [R1+0x13fc] ;  /* 0x0013fc0001227983 */ /* 0x000f280000100800 */
[----:B------:R-:W4:Y:S04]  /*19b80*/  LDL R33, [R1+0x1400] ;  /* 0x0014000001217983 */ /* 0x000f280000100800 */
[----:B------:R-:W4:Y:S04]  /*19b90*/  LDL R32, [R1+0x13f4] ;  /* 0x0013f40001207983 */ /* 0x000f280000100800 */
[----:B------:R-:W4:Y:S04]  /*19ba0*/  LDL R29, [R1+0x13f8] ;  /* 0x0013f800011d7983 */ /* 0x000f280000100800 */
[----:B------:R-:W4:Y:S04]  /*19bb0*/  LDL R27, [R1+0x13f0] ;  /* 0x0013f000011b7983 */ /* 0x000f280000100800 */
[----:B--2---:R-:W-:Y:S04]  /*19bc0*/  STL [R1+0x2320], R45 ;  /* 0x0023202d01007387 */ /* 0x004fe80000100800 */
[----:B------:R-:W2:Y:S01]  /*19bd0*/  LDL R28, [R1+0x13ec] ;  /* 0x0013ec00011c7983 */ /* 0x000ea20000100800 */
[----:B---3--:R-:W-:-:S02]  /*19be0*/  @P0 IMAD.MOV.U32 R30, RZ, RZ, R0 ;  /* 0x000000ffff1e0224 */ /* 0x008fc400078e0000 */
[----:B------:R-:W-:Y:S01]  /*19bf0*/  @P0 IMAD.MOV.U32 R31, RZ, RZ, R26 ;  /* 0x000000ffff1f0224 */ /* 0x000fe200078e001a */
[----:B------:R-:W3:Y:S04]  /*19c00*/  LDL R0, [R1+0x13e8] ;  /* 0x0013e80001007983 */ /* 0x000ee80000100800 */
[----:B------:R-:W3:Y:S01]  /*19c10*/  LDL R26, [R1+0x13e4] ;  /* 0x0013e400011a7983 */ /* 0x000ee20000100800 */
[C---:B------:R-:W-:Y:S02]  /*19c20*/  ISETP.GT.AND P1, PT, R2.reuse, 0x77, PT ;  /* 0x000000770200780c */ /* 0x040fe40003f24270 */
[----:B------:R-:W-:Y:S02]  /*19c30*/  PRMT R47, RZ, 0x7610, R47 ;  /* 0x00007610ff2f7816 */ /* 0x000fe4000000002f */
[----:B------:R-:W-:-:S02]  /*19c40*/  ISETP.GT.AND P2, PT, R2, 0x7e, PT ;  /* 0x0000007e0200780c */ /* 0x000fc40003f44270 */
[----:B------:R-:W-:Y:S02]  /*19c50*/  PRMT R49, RZ, 0x7610, R49 ;  /* 0x00007610ff317816 */ /* 0x000fe40000000031 */
[----:B------:R4:W3:Y:S01]  /*19c60*/  @P0 LDG.E.U8 R47, desc[UR32][R30.64] ;  /* 0x000000201e2f0981 */ /* 0x0008e2000c1e1100 */
[----:B------:R-:W-:-:S04]  /*19c70*/  PRMT R51, RZ, 0x7610, R51 ;  /* 0x00007610ff337816 */ /* 0x000fc80000000033 */
[----:B----4-:R-:W-:Y:S02]  /*19c80*/  @P1 IMAD.MOV.U32 R30, RZ, RZ, R37 ;  /* 0x000000ffff1e1224 */ /* 0x010fe400078e0025 */
[----:B------:R-:W-:-:S05]  /*19c90*/  @P1 IMAD.MOV.U32 R31, RZ, RZ, R38 ;  /* 0x000000ffff1f1224 */ /* 0x000fca00078e0026 */
[----:B------:R1:W4:Y:S01]  /*19ca0*/  @P1 LDG.E.U8 R49, desc[UR32][R30.64] ;  /* 0x000000201e311981 */ /* 0x000322000c1e1100 */
[----:B------:R-:W-:Y:S02]  /*19cb0*/  ISETP.GT.AND P0, PT, R2, 0x7f, PT ;  /* 0x0000007f0200780c */ /* 0x000fe40003f04270 */
[----:B------:R-:W-:Y:S01]  /*19cc0*/  PRMT R53, RZ, 0x7610, R53 ;  /* 0x00007610ff357816 */ /* 0x000fe20000000035 */
[----:B-1----:R-:W-:Y:S02]  /*19cd0*/  @P1 IMAD.MOV.U32 R30, RZ, RZ, R35 ;  /* 0x000000ffff1e1224 */ /* 0x002fe400078e0023 */
[----:B------:R-:W-:-:S05]  /*19ce0*/  @P1 IMAD.MOV.U32 R31, RZ, RZ, R36 ;  /* 0x000000ffff1f1224 */ /* 0x000fca00078e0024 */
[----:B------:R1:W4:Y:S01]  /*19cf0*/  @P1 LDG.E.U8 R51, desc[UR32][R30.64] ;  /* 0x000000201e331981 */ /* 0x000322000c1e1100 */
[----:B------:R-:W-:Y:S01]  /*19d00*/  PRMT R55, RZ, 0x7610, R55 ;  /* 0x00007610ff377816 */ /* 0x000fe20000000037 */
[----:B-1----:R-:W-:Y:S02]  /*19d10*/  @P2 IMAD.MOV.U32 R30, RZ, RZ, R33 ;  /* 0x000000ffff1e2224 */ /* 0x002fe400078e0021 */
[----:B------:R-:W-:-:S05]  /*19d20*/  @P2 IMAD.MOV.U32 R31, RZ, RZ, R34 ;  /* 0x000000ffff1f2224 */ /* 0x000fca00078e0022 */
[----:B------:R1:W4:Y:S01]  /*19d30*/  @P2 LDG.E.U8 R53, desc[UR32][R30.64] ;  /* 0x000000201e352981 */ /* 0x000322000c1e1100 */
[----:B------:R-:W-:Y:S01]  /*19d40*/  PRMT R56, RZ, 0x7610, R56 ;  /* 0x00007610ff387816 */ /* 0x000fe20000000038 */
[----:B-1----:R-:W-:Y:S02]  /*19d50*/  @P2 IMAD.MOV.U32 R30, RZ, RZ, R29 ;  /* 0x000000ffff1e2224 */ /* 0x002fe400078e001d */
[----:B------:R-:W-:-:S05]  /*19d60*/  @P2 IMAD.MOV.U32 R31, RZ, RZ, R32 ;  /* 0x000000ffff1f2224 */ /* 0x000fca00078e0020 */
[----:B------:R1:W4:Y:S02]  /*19d70*/  @P2 LDG.E.U8 R55, desc[UR32][R30.64] ;  /* 0x000000201e372981 */ /* 0x000324000c1e1100 */
[----:B-1----:R-:W-:Y:S02]  /*19d80*/  @P0 IMAD.MOV.U32 R30, RZ, RZ, R27 ;  /* 0x000000ffff1e0224 */ /* 0x002fe400078e001b */
[----:B--2---:R-:W-:-:S05]  /*19d90*/  @P0 IMAD.MOV.U32 R31, RZ, RZ, R28 ;  /* 0x000000ffff1f0224 */ /* 0x004fca00078e001c */
[----:B------:R3:W2:Y:S01]  /*19da0*/  @P0 LDG.E.U8 R56, desc[UR32][R30.64] ;  /* 0x000000201e380981 */ /* 0x0006a2000c1e1100 */
[----:B------:R-:W-:Y:S01]  /*19db0*/  PRMT R57, RZ, 0x7610, R57 ;  /* 0x00007610ff397816 */ /* 0x000fe20000000039 */
[----:B---3--:R-:W-:Y:S02]  /*19dc0*/  @P0 IMAD.MOV.U32 R30, RZ, RZ, R0 ;  /* 0x000000ffff1e0224 */ /* 0x008fe400078e0000 */
[----:B------:R-:W-:-:S05]  /*19dd0*/  @P0 IMAD.MOV.U32 R31, RZ, RZ, R26 ;  /* 0x000000ffff1f0224 */ /* 0x000fca00078e001a */
[----:B------:R-:W3:Y:S04]  /*19de0*/  @P0 LDG.E.U8 R57, desc[UR32][R30.64] ;  /* 0x000000201e390981 */ /* 0x000ee8000c1e1100 */
[----:B------:R-:W-:Y:S01]  /*19df0*/  STL [R1+0x2324], R47 ;  /* 0x0023242f01007387 */ /* 0x000fe20000100800 */
[----:B0-----:R-:W0:Y:S01]  /*19e00*/  S2R R43, SR_TID.X ;  /* 0x00000000002b7919 */ /* 0x001e220000002100 */
[----:B------:R-:W-:Y:S06]  /*19e10*/  BAR.SYNC.DEFER_BLOCKING 0x0 ;  /* 0x0000000000007b1d */ /* 0x000fec0000010000 */
[----:B----4-:R-:W-:Y:S04]  /*19e20*/  STL [R1+0x2328], R49 ;  /* 0x0023283101007387 */ /* 0x010fe80000100800 */
[----:B------:R-:W-:Y:S04]  /*19e30*/  STL [R1+0x232c], R51 ;  /* 0x00232c3301007387 */ /* 0x000fe80000100800 */
[----:B------:R-:W-:Y:S04]  /*19e40*/  STL [R1+0x2330], R53 ;  /* 0x0023303501007387 */ /* 0x000fe80000100800 */
[----:B------:R-:W-:Y:S04]  /*19e50*/  STL [R1+0x2334], R55 ;  /* 0x0023343701007387 */ /* 0x000fe80000100800 */
[----:B--2---:R-:W-:Y:S04]  /*19e60*/  STL [R1+0x2338], R56 ;  /* 0x0023383801007387 */ /* 0x004fe80000100800 */
[----:B------:R-:W2:Y:S04]  /*19e70*/  LDL.LU R41, [R1+0x528] ;  /* 0x0005280001297983 */ /* 0x000ea80000300800 */
[----:B------:R-:W4:Y:S04]  /*19e80*/  LDL.LU R39, [R1+0x524] ;  /* 0x0005240001277983 */ /* 0x000f280000300800 */
        /* <DEDUP_REMOVED lines=19> */
[----:B---3--:R1:W-:Y:S04]  /*19fc0*/  STL [R1+0x233c], R57 ;  /* 0x00233c3901007387 */ /* 0x0083e80000100800 */
        /* <DEDUP_REMOVED lines=35> */
[----:B-1----:R-:W1:Y:S03]  /*1a200*/  S2R R57, SR_TID.X ;  /* 0x0000000000397919 */ /* 0x002e660000002100 */
        /* <DEDUP_REMOVED lines=13> */
[----:B------:R-:W3:Y:S03]  /*1a2e0*/  S2R R30, SR_TID.X ;  /* 0x00000000001e7919 */ /* 0x000ee60000002100 */
        /* <DEDUP_REMOVED lines=10> */
[----:B0-----:R-:W-:-:S03]  /*1a390*/  LOP3.LUT R45, R43, 0x1f, RZ, 0xc0, !PT ;  /* 0x0000001f2b2d7812 */ /* 0x001fc600078ec0ff */
[----:B------:R-:W-:Y:S04]  /*1a3a0*/  STL [R1+0x221c], R31 ;  /* 0x00221c1f01007387 */ /* 0x000fe80000100800 */
[----:B------:R-:W-:Y:S04]  /*1a3b0*/  STL [R1+0x2224], R31 ;  /* 0x0022241f01007387 */ /* 0x000fe80000100800 */
[----:B------:R-:W-:Y:S04]  /*1a3c0*/  STL [R1+0x222c], R31 ;  /* 0x00222c1f01007387 */ /* 0x000fe80000100800 */
[----:B------:R-:W-:Y:S01]  /*1a3d0*/  STL [R1+0x2234], R31 ;  /* 0x0022341f01007387 */ /* 0x000fe20000100800 */
[----:B------:R-:W-:-:S03]  /*1a3e0*/  LOP3.LUT R43, R45, 0x60, RZ, 0xfc, !PT ;  /* 0x000000602d2b7812 */ /* 0x000fc600078efcff */
[----:B------:R-:W-:Y:S04]  /*1a3f0*/  STL [R1+0x223c], R31 ;  /* 0x00223c1f01007387 */ /* 0x000fe80000100800 */
[----:B------:R-:W-:Y:S04]  /*1a400*/  STL [R1+0x2244], R31 ;  /* 0x0022441f01007387 */ /* 0x000fe80000100800 */
[----:B------:R-:W-:Y:S04]  /*1a410*/  STL [R1+0x224c], R31 ;  /* 0x00224c1f01007387 */ /* 0x000fe80000100800 */
[----:B------:R-:W-:Y:S01]  /*1a420*/  STL [R1+0x2254], R31 ;  /* 0x0022541f01007387 */ /* 0x000fe20000100800 */
[----:B------:R-:W-:-:S03]  /*1a430*/  ISETP.GE.AND P3, PT, R43, R2, PT ;  /* 0x000000022b00720c */ /* 0x000fc60003f66270 */
[----:B------:R-:W-:Y:S01]  /*1a440*/  STL [R1+0x225c], R31 ;  /* 0x00225c1f01007387 */ /* 0x000fe20000100800 */
[----:B-1----:R-:W-:-:S03]  /*1a450*/  LOP3.LUT R43, R57, 0x1f, RZ, 0xc0, !PT ;  /* 0x0000001f392b7812 */ /* 0x002fc600078ec0ff */
        /* <DEDUP_REMOVED lines=13> */
[----:B---3--:R-:W-:-:S03]  /*1a530*/  LOP3.LUT R30, R30, 0x1f, RZ, 0xc0, !PT ;  /* 0x0000001f1e1e7812 */ /* 0x008fc600078ec0ff */
[----:B------:R-:W-:Y:S04]  /*1a540*/  STL [R1+0x22cc], R31 ;  /* 0x0022cc1f01007387 */ /* 0x000fe80000100800 */
[----:B------:R-:W-:Y:S04]  /*1a550*/  STL [R1+0x22d4], R31 ;  /* 0x0022d41f01007387 */ /* 0x000fe80000100800 */
[----:B------:R-:W-:Y:S04]  /*1a560*/  STL [R1+0x22dc], R31 ;  /* 0x0022dc1f01007387 */ /* 0x000fe80000100800 */
[----:B------:R-:W-:Y:S04]  /*1a570*/  STL [R1+0x22e4], R31 ;  /* 0x0022e41f01007387 */ /* 0x000fe80000100800 */
[----:B------:R-:W-:Y:S01]  /*1a580*/  STL [R1+0x2340], R30 ;  /* 0x0023401e01007387 */ /* 0x000fe20000100800 */
[----:B------:R-:W-:-:S02]  /*1a590*/  LOP3.LUT R47, R45, 0x20, RZ, 0xfc, !PT ;  /* 0x000000202d2f7812 */ /* 0x000fc400078efcff */
[----:B------:R-:W-:Y:S02]  /*1a5a0*/  LOP3.LUT R45, R45, 0x40, RZ, 0xfc, !PT ;  /* 0x000000402d2d7812 */ /* 0x000fe400078efcff */
[-C--:B------:R-:W-:Y:S02]  /*1a5b0*/  ISETP.GE.AND P0, PT, R30, R2.reuse, PT ;  /* 0x000000021e00720c */ /* 0x080fe40003f06270 */
[-C--:B------:R-:W-:Y:S02]  /*1a5c0*/  ISETP.GE.AND P1, PT, R47, R2.reuse, PT ;  /* 0x000000022f00720c */ /* 0x080fe40003f26270 */
[----:B------:R-:W-:Y:S01]  /*1a5d0*/  ISETP.GE.AND P2, PT, R45, R2, PT ;  /* 0x000000022d00720c */ /* 0x000fe20003f46270 */
[----:B--2---:R-:W-:Y:S04]  /*1a5e0*/  STS.U8 [R43+UR4], R41 ;  /* 0x000000292b007988 */ /* 0x004fe80008000004 */
[----:B----4-:R-:W-:Y:S04]  /*1a5f0*/  STS.U8 [R43+UR4+0x20], R39 ;  /* 0x000020272b007988 */ /* 0x010fe80008000004 */
[----:B------:R-:W-:Y:S04]  /*1a600*/  STS.U8 [R43+UR4+0x40], R37 ;  /* 0x000040252b007988 */ /* 0x000fe80008000004 */
        /* <DEDUP_REMOVED lines=10> */
[----:B------:R0:W-:Y:S04]  /*1a6b0*/  STS.U8 [R43+UR4+0x600], R26 ;  /* 0x0006001a2b007988 */ /* 0x0001e80008000004 */
[----:B------:R1:W-:Y:S04]  /*1a6c0*/  STS.U8 [R43+UR4+0x660], R27 ;  /* 0x0006601b2b007988 */ /* 0x0003e80008000004 */
[----:B------:R2:W-:Y:S04]  /*1a6d0*/  STS.U8 [R43+UR4+0x640], R28 ;  /* 0x0006401c2b007988 */ /* 0x0005e80008000004 */
[----:B------:R3:W-:Y:S04]  /*1a6e0*/  STS.U8 [R43+UR4+0x800], R29 ;  /* 0x0008001d2b007988 */ /* 0x0007e80008000004 */
[----:B------:R4:W-:Y:S04]  /*1a6f0*/  STS.U8 [R43+UR4+0x820], R54 ;  /* 0x000820362b007988 */ /* 0x0009e80008000004 */
[----:B------:R4:W-:Y:S04]  /*1a700*/  STS.U8 [R43+UR4+0x840], R58 ;  /* 0x0008403a2b007988 */ /* 0x0009e80008000004 */
[----:B0-----:R-:W4:Y:S04]  /*1a710*/  LDL.LU R26, [R1+0x284] ;  /* 0x00028400011a7983 */ /* 0x001f280000300800 */
[----:B-1----:R-:W4:Y:S04]  /*1a720*/  LDL.LU R27, [R1+0x280] ;  /* 0x00028000011b7983 */ /* 0x002f280000300800 */
[----:B--2---:R-:W2:Y:S04]  /*1a730*/  LDL.LU R28, [R1+0x27c] ;  /* 0x00027c00011c7983 */ /* 0x004ea80000300800 */
[----:B---3--:R-:W3:Y:S04]  /*1a740*/  LDL.LU R29, [R1+0x248] ;  /* 0x00024800011d7983 */ /* 0x008ee80000300800 */
[----:B----4-:R-:W4:Y:S04]  /*1a750*/  LDL.LU R54, [R1+0x244] ;  /* 0x0002440001367983 */ /* 0x010f280000300800 */
[----:B------:R0:W-:Y:S04]  /*1a760*/  STS.U8 [R43+UR4+0x860], R59 ;  /* 0x0008603b2b007988 */ /* 0x0001e80008000004 */
[----:B------:R-:W4:Y:S04]  /*1a770*/  LDL.LU R58, [R1+0x240] ;  /* 0x00024000013a7983 */ /* 0x000f280000300800 */
[----:B------:R1:W-:Y:S04]  /*1a780*/  STS.U8 [R43+UR4+0xa20], R60 ;  /* 0x000a203c2b007988 */ /* 0x0003e80008000004 */
[----:B0-----:R-:W4:Y:S04]  /*1a790*/  LDL.LU R59, [R1+0x23c] ;  /* 0x00023c00013b7983 */ /* 0x001f280000300800 */
[----:B-1----:R-:W4:Y:S04]  /*1a7a0*/  LDL.LU R60, [R1+0x208] ;  /* 0x00020800013c7983 */ /* 0x002f280000300800 */
        /* <DEDUP_REMOVED lines=23> */
[----:B------:R0:W-:Y:S04]  /*1a920*/  STS.U8 [R43+UR4+0xa00], R26 ;  /* 0x000a001a2b007988 */ /* 0x0001e80008000004 */
[----:B------:R1:W-:Y:S04]  /*1a930*/  STS.U8 [R43+UR4+0xa60], R27 ;  /* 0x000a601b2b007988 */ /* 0x0003e80008000004 */
[----:B--2---:R2:W-:Y:S04]  /*1a940*/  STS.U8 [R43+UR4+0xa40], R28 ;  /* 0x000a401c2b007988 */ /* 0x0045e80008000004 */
[----:B---3--:R3:W-:Y:S04]  /*1a950*/  STS.U8 [R43+UR4+0xc00], R29 ;  /* 0x000c001d2b007988 */ /* 0x0087e80008000004 */
[----:B----4-:R4:W-:Y:S04]  /*1a960*/  STS.U8 [R43+UR4+0xc20], R54 ;  /* 0x000c20362b007988 */ /* 0x0109e80008000004 */
[----:B------:R4:W-:Y:S04]  /*1a970*/  STS.U8 [R43+UR4+0xc40], R58 ;  /* 0x000c403a2b007988 */ /* 0x0009e80008000004 */
[----:B0-----:R-:W4:Y:S04]  /*1a980*/  LDL.LU R26, [R1+0x2388] ;  /* 0x00238800011a7983 */ /* 0x001f280000300800 */
[----:B-1----:R-:W4:Y:S04]  /*1a990*/  LDL.LU R27, [R1+0x2384] ;  /* 0x00238400011b7983 */ /* 0x002f280000300800 */
[----:B--2---:R-:W2:Y:S04]  /*1a9a0*/  LDL.LU R28, [R1+0x2380] ;  /* 0x00238000011c7983 */ /* 0x004ea80000300800 */
[----:B---3--:R-:W3:Y:S04]  /*1a9b0*/  LDL.LU R29, [R1+0x237c] ;  /* 0x00237c00011d7983 */ /* 0x008ee80000300800 */
[----:B----4-:R-:W4:Y:S04]  /*1a9c0*/  LDL.LU R54, [R1+0x2378] ;  /* 0x0023780001367983 */ /* 0x010f280000300800 */
[----:B------:R-:W2:Y:S04]  /*1a9d0*/  LDL.LU R58, [R1+0x2374] ;  /* 0x00237400013a7983 */ /* 0x000ea80000300800 */
[----:B------:R0:W-:Y:S04]  /*1a9e0*/  STS.U8 [R43+UR4+0xc60], R59 ;  /* 0x000c603b2b007988 */ /* 0x0001e80008000004 */
[----:B------:R1:W-:Y:S04]  /*1a9f0*/  STS.U8 [R43+UR4+0xe20], R60 ;  /* 0x000e203c2b007988 */ /* 0x0003e80008000004 */
[----:B0-----:R-:W3:Y:S04]  /*1aa00*/  LDL.LU R59, [R1+0x2370] ;  /* 0x00237000013b7983 */ /* 0x001ee80000300800 */
[----:B-1----:R-:W4:Y:S04]  /*1aa10*/  LDL.LU R60, [R1+0x236c] ;  /* 0x00236c00013c7983 */ /* 0x002f280000300800 */
        /* <DEDUP_REMOVED lines=9> */
[----:B0-----:R-:W2:Y:S04]  /*1aab0*/  LDL.LU R56, [R1+0x518] ;  /* 0x0005180001387983 */ /* 0x001ea80000300800 */
[----:B-1----:R-:W2:Y:S04]  /*1aac0*/  LDL.LU R55, [R1+0x514] ;  /* 0x0005140001377983 */ /* 0x002ea80000300800 */
[----:B------:R-:W2:Y:S04]  /*1aad0*/  LDL.LU R53, [R1+0x510] ;  /* 0x0005100001357983 */ /* 0x000ea80000300800 */
[----:B------:R-:W2:Y:S04]  /*1aae0*/  LDL.LU R51, [R1+0x50c] ;  /* 0x00050c0001337983 */ /* 0x000ea80000300800 */
[----:B------:R-:W2:Y:S04]  /*1aaf0*/  LDL.LU R49, [R1+0x4c8] ;  /* 0x0004c80001317983 */ /* 0x000ea80000300800 */
[----:B------:R0:W-:Y:S04]  /*1ab00*/  STS.U8 [R43+UR4+0x1260], R45 ;  /* 0x0012602d2b007988 */ /* 0x0001e80008000004 */
[----:B------:R-:W2:Y:S04]  /*1ab10*/  LDL.LU R47, [R1+0x4c4] ;  /* 0x0004c400012f7983 */ /* 0x000ea80000300800 */
        /* <DEDUP_REMOVED lines=25> */
[----:B0-----:R-:W2:Y:S04]  /*1acb0*/  LDL.LU R52, [R1+0x2b0] ;  /* 0x0002b00001347983 */ /* 0x001ea80000300800 */
[----:B-1----:R-:W2:Y:S01]  /*1acc0*/  LDL.LU R0, [R1+0x2ac] ;  /* 0x0002ac0001007983 */ /* 0x002ea20000300800 */
[----:B------:R-:W-:-:S04]  /*1acd0*/  LOP3.LUT R57, R57, 0x1f, RZ, 0xc0, !PT ;  /* 0x0000001f39397812 */ /* 0x000fc800078ec0ff */
[----:B------:R-:W-:Y:S01]  /*1ace0*/  LOP3.LUT R30, R57, 0x8, RZ, 0x3c, !PT ;  /* 0x00000008391e7812 */ /* 0x000fe200078e3cff */
[----:B----4-:R-:W-:Y:S04]  /*1acf0*/  STS.U8 [R43+UR4+0x1a20], R60 ;  /* 0x001a203c2b007988 */ /* 0x010fe80008000004 */
[----:B---3--:R-:W-:Y:S04]  /*1ad00*/  STS.U8 [R43+UR4+0x1a00], R59 ;  /* 0x001a003b2b007988 */ /* 0x008fe80008000004 */
[----:B--2---:R-:W-:Y:S04]  /*1ad10*/  STS.U8 [R43+UR4+0x1a60], R58 ;  /* 0x001a603a2b007988 */ /* 0x004fe80008000004 */
        /* <DEDUP_REMOVED lines=15> */
[----:B------:R-:W-:Y:S04]  /*1ae10*/  STL [R1+0x2040], R60 ;  /* 0x0020403c01007387 */ /* 0x000fe80000100800 */
[----:B------:R-:W-:Y:S04]  /*1ae20*/  STL [R1+0x2344], R60 ;  /* 0x0023443c01007387 */ /* 0x000fe80000100800 */
[----:B------:R-:W-:Y:S04]  /*1ae30*/  STL [R1+0x2348], R59 ;  /* 0x0023483b01007387 */ /* 0x000fe80000100800 */
        /* <DEDUP_REMOVED lines=9> */
[----:B------:R-:W-:Y:S04]  /*1aed0*/  STL [R1+0x2358], R28 ;  /* 0x0023581c01007387 */ /* 0x000fe80000100800 */
[----:B------:R-:W-:Y:S04]  /*1aee0*/  STL [R1+0x235c], R27 ;  /* 0x00235c1b01007387 */ /* 0x000fe80000100800 */
[----:B------:R-:W-:Y:S04]  /*1aef0*/  STS.U8 [R30+UR4+0x6a0], R32 ;  /* 0x0006a0201e007988 */ /* 0x000fe80008000004 */
[----:B------:R-:W-:Y:S04]  /*1af00*/  STS.U8 [R30+UR4+0x680], R34 ;  /* 0x000680221e007988 */ /* 0x000fe80008000004 */
[----:B------:R-:W-:Y:S04]  /*1af10*/  STS.U8 [R30+UR4+0x6e0], R36 ;  /* 0x0006e0241e007988 */ /* 0x000fe80008000004 */
[----:B------:R-:W-:Y:S04]  /*1af20*/  STS.U8 [R30+UR4+0x6c0], R38 ;  /* 0x0006c0261e007988 */ /* 0x000fe80008000004 */
[----:B------:R0:W-:Y:S04]  /*1af30*/  STS.U8 [R30+UR4+0x880], R40 ;  /* 0x000880281e007988 */ /* 0x0001e80008000004 */
[----:B------:R-:W-:Y:S04]  /*1af40*/  STS.U8 [R30+UR4+0x8a0], R42 ;  /* 0x0008a02a1e007988 */ /* 0x000fe80008000004 */
[----:B0-----:R-:W2:Y:S04]  /*1af50*/  LDL.LU R40, [R1+0x278] ;  /* 0x0002780001287983 */ /* 0x001ea80000300800 */
[----:B------:R0:W-:Y:S04]  /*1af60*/  STS.U8 [R30+UR4+0x8c0], R52 ;  /* 0x0008c0341e007988 */ /* 0x0001e80008000004 */
[----:B------:R1:W-:Y:S04]  /*1af70*/  STS.U8 [R30+UR4+0x8e0], R0 ;  /* 0x0008e0001e007988 */ /* 0x0003e80008000004 */
[----:B0-----:R-:W3:Y:S04]  /*1af80*/  LDL.LU R52, [R1+0x274] ;  /* 0x0002740001347983 */ /* 0x001ee80000300800 */
        /* <DEDUP_REMOVED lines=28> */
[----:B--2---:R0:W-:Y:S04]  /*1b150*/  STS.U8 [R30+UR4+0xaa0], R40 ;  /* 0x000aa0281e007988 */ /* 0x0041e80008000004 */
[----:B0-----:R-:W2:Y:S04]  /*1b160*/  LDL.LU R40, [R1+0x10] ;  /* 0x0000100001287983 */ /* 0x001ea80000300800 */
[----:B---3--:R0:W-:Y:S04]  /*1b170*/  STS.U8 [R30+UR4+0xa80], R52 ;  /* 0x000a80341e007988 */ /* 0x0081e80008000004 */
[----:B----4-:R1:W-:Y:S04]  /*1b180*/  STS.U8 [R30+UR4+0xae0], R0 ;  /* 0x000ae0001e007988 */ /* 0x0103e80008000004 */
[----:B------:R-:W-:Y:S04]  /*1b190*/  STS.U8 [R30+UR4+0xac0], R27 ;  /* 0x000ac01b1e007988 */ /* 0x000fe80008000004 */
[----:B0-----:R-:W3:Y:S04]  /*1b1a0*/  LDL.LU R52, [R1+0x2368] ;  /* 0x0023680001347983 */ /* 0x001ee80000300800 */
[----:B-1----:R-:W4:Y:S04]  /*1b1b0*/  LDL.LU R0, [R1+0x2364] ;  /* 0x0023640001007983 */ /* 0x002f280000300800 */
        /* <DEDUP_REMOVED lines=24> */
[----:B0-----:R-:W3:Y:S04]  /*1b340*/  LDL.LU R42, [R1+0x508] ;  /* 0x00050800012a7983 */ /* 0x001ee80000300800 */
[----:B------:R-:W-:Y:S04]  /*1b350*/  STS.U8 [R30+UR4+0x1880], R36 ;  /* 0x001880241e007988 */ /* 0x000fe80008000004 */
[----:B------:R-:W-:Y:S01]  /*1b360*/  STS.U8 [R30+UR4+0x18a0], R38 ;  /* 0x0018a0261e007988 */ /* 0x000fe20008000004 */
[----:B------:R-:W-:-:S03]  /*1b370*/  LOP3.LUT R2, R43, 0x10, RZ, 0x3c, !PT ;  /* 0x000000102b027812 */ /* 0x000fc600078e3cff */
[----:B--2---:R-:W-:Y:S04]  /*1b380*/  STS.U8 [R30+UR4+0x18c0], R40 ;  /* 0x0018c0281e007988 */ /* 0x004fe80008000004 */
[----:B----4-:R0:W-:Y:S04]  /*1b390*/  STS.U8 [R30+UR4+0x18e0], R0 ;  /* 0x0018e0001e007988 */ /* 0x0101e80008000004 */
[----:B0-----:R-:W2:Y:S04]  /*1b3a0*/  LDL.LU R0, [R1+0x2360] ;  /* 0x0023600001007983 */ /* 0x001ea80000300800 */
[----:B------:R-:W4:Y:S04]  /*1b3b0*/  LDL.LU R56, [R1+0x504] ;  /* 0x0005040001387983 */ /* 0x000f280000300800 */
[----:B------:R-:W2:Y:S04]  /*1b3c0*/  LDL.LU R55, [R1+0x500] ;  /* 0x0005000001377983 */ /* 0x000ea80000300800 */
[----:B------:R-:W2:Y:S04]  /*1b3d0*/  LDL.LU R53, [R1+0x4fc] ;  /* 0x0004fc0001357983 */ /* 0x000ea80000300800 */
[----:B------:R-:W2:Y:S04]  /*1b3e0*/  LDL.LU R51, [R1+0x4b8] ;  /* 0x0004b80001337983 */ /* 0x000ea80000300800 */
[----:B------:R-:W2:Y:S04]  /*1b3f0*/  LDL.LU R49, [R1+0x4b4] ;  /* 0x0004b40001317983 */ /* 0x000ea80000300800 */
[----:B------:R-:W2:Y:S04]  /*1b400*/  LDL.LU R47, [R1+0x4b0] ;  /* 0x0004b000012f7983 */ /* 0x000ea80000300800 */
[----:B------:R-:W2:Y:S04]  /*1b410*/  LDL.LU R45, [R1+0x4ac] ;  /* 0x0004ac00012d7983 */ /* 0x000ea80000300800 */
[----:B---3--:R-:W-:Y:S04]  /*1b420*/  STS.U8 [R30+UR4+0x1aa0], R52 ;  /* 0x001aa0341e007988 */ /* 0x008fe80008000004 */
[----:B------:R-:W-:Y:S04]  /*1b430*/  STS.U8 [R30+UR4+0x1a80], R50 ;  /* 0x001a80321e007988 */ /* 0x000fe80008000004 */
[----:B------:R-:W-:Y:S04]  /*1b440*/  STS.U8 [R30+UR4+0x1ae0], R48 ;  /* 0x001ae0301e007988 */ /* 0x000fe80008000004 */
[----:B------:R-:W3:Y:S04]  /*1b450*/  LDL.LU R41, [R1+0x478] ;  /* 0x0004780001297983 */ /* 0x000ee80000300800 */
        /* <DEDUP_REMOVED lines=11> */
[----:B------:R-:W-:Y:S04]  /*1b510*/  STS.U8 [R30+UR4+0x1e80], R16 ;  /* 0x001e80101e007988 */ /* 0x000fe80008000004 */
[----:B------:R-:W3:Y:S04]  /*1b520*/  LDL.LU R34, [R1+0x2e0] ;  /* 0x0002e00001227983 */ /* 0x000ee80000300800 */
[----:B------:R-:W-:Y:S04]  /*1b530*/  STS.U8 [R30+UR4+0x1ee0], R15 ;  /* 0x001ee00f1e007988 */ /* 0x000fe80008000004 */
[----:B------:R-:W3:Y:S04]  /*1b540*/  LDL.LU R36, [R1+0x2dc] ;  /* 0x0002dc0001247983 */ /* 0x000ee80000300800 */
[----:B------:R-:W-:Y:S04]  /*1b550*/  STS.U8 [R30+UR4+0x1ec0], R14 ;  /* 0x001ec00e1e007988 */ /* 0x000fe80008000004 */
[----:B------:R-:W3:Y:S04]  /*1b560*/  LDL.LU R38, [R1+0x2a8] ;  /* 0x0002a80001267983 */ /* 0x000ee80000300800 */
[----:B------:R0:W-:Y:S04]  /*1b570*/  STS.U8 [R2+UR4+0x100], R42 ;  /* 0x0001002a02007988 */ /* 0x0001e80008000004 */
[----:B------:R-:W3:Y:S04]  /*1b580*/  LDL.LU R40, [R1+0x2a4] ;  /* 0x0002a40001287983 */ /* 0x000ee80000300800 */
[----:B0-----:R-:W3:Y:S04]  /*1b590*/  LDL.LU R42, [R1+0x2a0] ;  /* 0x0002a000012a7983 */ /* 0x001ee80000300800 */
[----:B------:R-:W3:Y:S04]  /*1b5a0*/  LDL.LU R29, [R1+0x29c] ;  /* 0x00029c00011d7983 */ /* 0x000ee80000300800 */
[----:B------:R-:W3:Y:S04]  /*1b5b0*/  LDL.LU R54, [R1+0x268] ;  /* 0x0002680001367983 */ /* 0x000ee80000300800 */
[----:B------:R-:W3:Y:S04]  /*1b5c0*/  LDL.LU R58, [R1+0x264] ;  /* 0x00026400013a7983 */ /* 0x000ee80000300800 */
[----:B------:R-:W3:Y:S04]  /*1b5d0*/  LDL.LU R59, [R1+0x260] ;  /* 0x00026000013b7983 */ /* 0x000ee80000300800 */
[----:B------:R-:W3:Y:S04]  /*1b5e0*/  LDL.LU R60, [R1+0x25c] ;  /* 0x00025c00013c7983 */ /* 0x000ee80000300800 */
[----:B------:R-:W3:Y:S04]  /*1b5f0*/  LDL.LU R30, [R1+0x228] ;  /* 0x00022800011e7983 */ /* 0x000ee80000300800 */
[----:B------:R-:W3:Y:S04]  /*1b600*/  LDL.LU R31, [R1+0x224] ;  /* 0x00022400011f7983 */ /* 0x000ee80000300800 */
[----:B------:R-:W3:Y:S04]  /*1b610*/  LDL.LU R57, [R1+0x220] ;  /* 0x0002200001397983 */ /* 0x000ee80000300800 */
[----:B----4-:R-:W-:Y:S04]  /*1b620*/  STS.U8 [R2+UR4+0x120], R56 ;  /* 0x0001203802007988 */ /* 0x010fe80008000004 */
[----:B--2---:R-:W-:Y:S04]  /*1b630*/  STS.U8 [R2+UR4+0x140], R55 ;  /* 0x0001403702007988 */ /* 0x004fe80008000004 */
[----:B------:R0:W-:Y:S04]  /*1b640*/  STS.U8 [R2+UR4+0x160], R53 ;  /* 0x0001603502007988 */ /* 0x0001e80008000004 */
[----:B------:R1:W-:Y:S04]  /*1b650*/  STS.U8 [R2+UR4+0x320], R51 ;  /* 0x0003203302007988 */ /* 0x0003e80008000004 */
[----:B------:R2:W-:Y:S04]  /*1b660*/  STS.U8 [R2+UR4+0x300], R49 ;  /* 0x0003003102007988 */ /* 0x0005e80008000004 */
[----:B------:R4:W-:Y:S04]  /*1b670*/  STS.U8 [R2+UR4+0x360], R47 ;  /* 0x0003602f02007988 */ /* 0x0009e80008000004 */
[----:B------:R4:W-:Y:S04]  /*1b680*/  STS.U8 [R2+UR4+0x340], R45 ;  /* 0x0003402d02007988 */ /* 0x0009e80008000004 */
[----:B0-----:R-:W3:Y:S04]  /*1b690*/  LDL.LU R53, [R1+0x21c] ;  /* 0x00021c0001357983 */ /* 0x001ee80000300800 */
[----:B-1----:R-:W3:Y:S04]  /*1b6a0*/  LDL.LU R51, [R1+0x1e8] ;  /* 0x0001e80001337983 */ /* 0x002ee80000300800 */
[----:B--2---:R-:W2:Y:S04]  /*1b6b0*/  LDL.LU R49, [R1+0x1e4] ;  /* 0x0001e40001317983 */ /* 0x004ea80000300800 */
[----:B----4-:R-:W4:Y:S04]  /*1b6c0*/  LDL.LU R47, [R1+0x1e0] ;  /* 0x0001e000012f7983 */ /* 0x010f280000300800 */
[----:B------:R-:W4:Y:S04]  /*1b6d0*/  LDL.LU R45, [R1+0x1dc] ;  /* 0x0001dc00012d7983 */ /* 0x000f280000300800 */
[----:B------:R-:W4:Y:S04]  /*1b6e0*/  LDL.LU R56, [R1+0x1a8] ;  /* 0x0001a80001387983 */ /* 0x000f280000300800 */
[----:B---3--:R0:W-:Y:S04]  /*1b6f0*/  STS.U8 [R2+UR4+0x500], R41 ;  /* 0x0005002902007988 */ /* 0x0081e80008000004 */
[----:B------:R-:W3:Y:S04]  /*1b700*/  LDL.LU R55, [R1+0x1a4] ;  /* 0x0001a40001377983 */ /* 0x000ee80000300800 */
[----:B------:R1:W-:Y:S04]  /*1b710*/  STS.U8 [R2+UR4+0x520], R39 ;  /* 0x0005202702007988 */ /* 0x0003e80008000004 */
[----:B------:R1:W-:Y:S04]  /*1b720*/  STS.U8 [R2+UR4+0x540], R37 ;  /* 0x0005402502007988 */ /* 0x0003e80008000004 */
[----:B------:R1:W-:Y:S04]  /*1b730*/  STS.U8 [R2+UR4+0x560], R35 ;  /* 0x0005602302007988 */ /* 0x0003e80008000004 */
[----:B------:R1:W-:Y:S04]  /*1b740*/  STS.U8 [R2+UR4+0x720], R33 ;  /* 0x0007202102007988 */ /* 0x0003e80008000004 */
[----:B------:R1:W-:Y:S04]  /*1b750*/  STS.U8 [R2+UR4+0x700], R32 ;  /* 0x0007002002007988 */ /* 0x0003e80008000004 */
[----:B0-----:R-:W3:Y:S04]  /*1b760*/  LDL.LU R41, [R1+0x1a0] ;  /* 0x0001a00001297983 */ /* 0x001ee80000300800 */
[----:B-1----:R-:W3:Y:S04]  /*1b770*/  LDL.LU R39, [R1+0x19c] ;  /* 0x00019c0001277983 */ /* 0x002ee80000300800 */
[----:B------:R-:W3:Y:S04]  /*1b780*/  LDL.LU R37, [R1+0xe8] ;  /* 0x0000e80001257983 */ /* 0x000ee80000300800 */
[----:B------:R-:W3:Y:S04]  /*1b790*/  LDL.LU R35, [R1+0xe4] ;  /* 0x0000e40001237983 */ /* 0x000ee80000300800 */
[----:B------:R-:W3:Y:S04]  /*1b7a0*/  LDL.LU R33, [R1+0xe0] ;  /* 0x0000e00001217983 */ /* 0x000ee80000300800 */
[----:B------:R0:W-:Y:S04]  /*1b7b0*/  STS.U8 [R2+UR4+0x760], R34 ;  /* 0x0007602202007988 */ /* 0x0001e80008000004 */
[----:B------:R-:W3:Y:S04]  /*1b7c0*/  LDL.LU R32, [R1+0xdc] ;  /* 0x0000dc0001207983 */ /* 0x000ee80000300800 */
        /* <DEDUP_REMOVED lines=19> */
[----:B--2---:R2:W-:Y:S04]  /*1b900*/  STS.U8 [R2+UR4+0xf00], R49 ;  /* 0x000f003102007988 */ /* 0x0045e80008000004 */
[----:B----4-:R4:W-:Y:S04]  /*1b910*/  STS.U8 [R2+UR4+0xf60], R47 ;  /* 0x000f602f02007988 */ /* 0x0109e80008000004 */
[----:B------:R4:W-:Y:S04]  /*1b920*/  STS.U8 [R2+UR4+0xf40], R45 ;  /* 0x000f402d02007988 */ /* 0x0009e80008000004 */
[----:B0-----:R-:W3:Y:S04]  /*1b930*/  LDL.LU R53, [R1+0x1c] ;  /* 0x00001c0001357983 */ /* 0x001ee80000300800 */
[----:B-1----:R-:W3:Y:S04]  /*1b940*/  LDL.LU R51, [R1+0x18] ;  /* 0x0000180001337983 */ /* 0x002ee80000300800 */
[----:B--2---:R-:W2:Y:S04]  /*1b950*/  LDL.LU R49, [R1+0x8] ;  /* 0x0000080001317983 */ /* 0x004ea80000300800 */
[----:B----4-:R-:W4:Y:S04]  /*1b960*/  LDL.LU R47, [R1+0x4] ;  /* 0x00000400012f7983 */ /* 0x010f280000300800 */
[----:B------:R-:W4:Y:S04]  /*1b970*/  LDL.LU R45, [R1] ;  /* 0x00000000012d7983 */ /* 0x000f280000300800 */
[----:B------:R-:W-:Y:S04]  /*1b980*/  STS.U8 [R2+UR4+0x1100], R56 ;  /* 0x0011003802007988 */ /* 0x000fe80008000004 */
[----:B---3--:R-:W-:Y:S04]  /*1b990*/  STS.U8 [R2+UR4+0x1120], R55 ;  /* 0x0011203702007988 */ /* 0x008fe80008000004 */
        /* <DEDUP_REMOVED lines=8> */
[----:B---3--:R-:W3:Y:S04]  /*1ba20*/  LDL.LU R37, [R1+0x4f0] ;  /* 0x0004f00001257983 */ /* 0x008ee80000300800 */
        /* <DEDUP_REMOVED lines=25> */
[----:B------:R-:W3:Y:S01]  /*1bbc0*/  LDL.LU R55, [R1+0x250] ;  /* 0x0002500001377983 */ /* 0x000ee20000300800 */
[----:B------:R-:W-:-:S03]  /*1bbd0*/  LOP3.LUT R31, R43, 0x18, RZ, 0x3c, !PT ;  /* 0x000000182b1f7812 */ /* 0x000fc600078e3cff */
[----:B------:R0:W-:Y:S04]  /*1bbe0*/  STS.U8 [R2+UR4+0x1760], R53 ;  /* 0x0017603502007988 */ /* 0x0001e80008000004 */
[----:B------:R1:W-:Y:S04]  /*1bbf0*/  STS.U8 [R2+UR4+0x1740], R51 ;  /* 0x0017403302007988 */ /* 0x0003e80008000004 */
[----:B--2---:R2:W-:Y:S04]  /*1bc00*/  STS.U8 [R2+UR4+0x1900], R49 ;  /* 0x0019003102007988 */ /* 0x0045e80008000004 */
[----:B----4-:R4:W-:Y:S04]  /*1bc10*/  STS.U8 [R2+UR4+0x1920], R47 ;  /* 0x0019202f02007988 */ /* 0x0109e80008000004 */
[----:B------:R4:W-:Y:S04]  /*1bc20*/  STS.U8 [R2+UR4+0x1940], R45 ;  /* 0x0019402d02007988 */ /* 0x0009e80008000004 */
        /* <DEDUP_REMOVED lines=9> */
[----:B0-----:R-:W3:Y:S04]  /*1bcc0*/  LDL.LU R53, [R1+0x24c] ;  /* 0x00024c0001357983 */ /* 0x001ee80000300800 */
[----:B------:R-:W-:Y:S04]  /*1bcd0*/  STS.U8 [R2+UR4+0x1f20], R6 ;  /* 0x001f200602007988 */ /* 0x000fe80008000004 */
[----:B-1----:R-:W3:Y:S04]  /*1bce0*/  LDL.LU R51, [R1+0x218] ;  /* 0x0002180001337983 */ /* 0x002ee80000300800 */
[----:B------:R-:W-:Y:S04]  /*1bcf0*/  STS.U8 [R2+UR4+0x1f00], R5 ;  /* 0x001f000502007988 */ /* 0x000fe80008000004 */
[----:B--2---:R-:W2:Y:S04]  /*1bd00*/  LDL.LU R49, [R1+0x214] ;  /* 0x0002140001317983 */ /* 0x004ea80000300800 */
[----:B------:R-:W-:Y:S04]  /*1bd10*/  STS.U8 [R2+UR4+0x1f60], R4 ;  /* 0x001f600402007988 */ /* 0x000fe80008000004 */
[----:B----4-:R-:W4:Y:S04]  /*1bd20*/  LDL.LU R47, [R1+0x210] ;  /* 0x00021000012f7983 */ /* 0x010f280000300800 */
[----:B------:R-:W-:Y:S04]  /*1bd30*/  STS.U8 [R2+UR4+0x1f40], R3 ;  /* 0x001f400302007988 */ /* 0x000fe80008000004 */
[----:B------:R-:W4:Y:S04]  /*1bd40*/  LDL.LU R45, [R1+0x20c] ;  /* 0x00020c00012d7983 */ /* 0x000f280000300800 */
[----:B------:R0:W-:Y:S04]  /*1bd50*/  STS.U8 [R31+UR4+0x180], R41 ;  /* 0x000180291f007988 */ /* 0x0001e80008000004 */
[----:B------:R-:W4:Y:S04]  /*1bd60*/  LDL.LU R43, [R1+0x1d8] ;  /* 0x0001d800012b7983 */ /* 0x000f280000300800 */
[----:B------:R1:W-:Y:S04]  /*1bd70*/  STS.U8 [R31+UR4+0x1a0], R39 ;  /* 0x0001a0271f007988 */ /* 0x0003e80008000004 */
[----:B---3--:R3:W-:Y:S04]  /*1bd80*/  STS.U8 [R31+UR4+0x1c0], R37 ;  /* 0x0001c0251f007988 */ /* 0x0087e80008000004 */
        /* <DEDUP_REMOVED lines=23> */
[----:B------:R0:W-:Y:S04]  /*1bf00*/  STS.U8 [R31+UR4+0x7a0], R27 ;  /* 0x0007a01b1f007988 */ /* 0x0001e80008000004 */
        /* <DEDUP_REMOVED lines=22> */
[----:B------:R1:W-:Y:S04]  /*1c070*/  STS.U8 [R31+UR4+0xd80], R51 ;  /* 0x000d80331f007988 */ /* 0x0003e80008000004 */
[----:B--2---:R2:W-:Y:S04]  /*1c080*/  STS.U8 [R31+UR4+0xda0], R49 ;  /* 0x000da0311f007988 */ /* 0x0045e80008000004 */
[----:B----4-:R4:W-:Y:S04]  /*1c090*/  STS.U8 [R31+UR4+0xdc0], R47 ;  /* 0x000dc02f1f007988 */ /* 0x0109e80008000004 */
[----:B0-----:R-:W3:Y:S04]  /*1c0a0*/  LDL.LU R53, [R1+0x2330] ;  /* 0x0023300001357983 */ /* 0x001ee80000300800 */
[----:B-1----:R-:W3:Y:S04]  /*1c0b0*/  LDL.LU R51, [R1+0x232c] ;  /* 0x00232c0001337983 */ /* 0x002ee80000300800 */
[----:B------:R0:W-:Y:S04]  /*1c0c0*/  STS.U8 [R31+UR4+0xde0], R45 ;  /* 0x000de02d1f007988 */ /* 0x0001e80008000004 */
[----:B--2---:R-:W2:Y:S04]  /*1c0d0*/  LDL.LU R49, [R1+0x2328] ;  /* 0x0023280001317983 */ /* 0x004ea80000300800 */
[----:B----4-:R-:W4:Y:S04]  /*1c0e0*/  LDL.LU R47, [R1+0x2324] ;  /* 0x00232400012f7983 */ /* 0x010f280000300800 */
[----:B------:R1:W-:Y:S04]  /*1c0f0*/  STS.U8 [R31+UR4+0xfa0], R43 ;  /* 0x000fa02b1f007988 */ /* 0x0003e80008000004 */
[----:B------:R1:W-:Y:S04]  /*1c100*/  STS.U8 [R31+UR4+0xf80], R41 ;  /* 0x000f80291f007988 */ /* 0x0003e80008000004 */
[----:B0-----:R-:W2:Y:S04]  /*1c110*/  LDL.LU R45, [R1+0x2320] ;  /* 0x00232000012d7983 */ /* 0x001ea80000300800 */
[----:B------:R0:W-:Y:S04]  /*1c120*/  STS.U8 [R31+UR4+0xfe0], R39 ;  /* 0x000fe0271f007988 */ /* 0x0001e80008000004 */
[----:B---3--:R3:W-:Y:S04]  /*1c130*/  STS.U8 [R31+UR4+0xfc0], R37 ;  /* 0x000fc0251f007988 */ /* 0x0087e80008000004 */
[----:B-1----:R-:W4:Y:S04]  /*1c140*/  LDL.LU R43, [R1+0x231c] ;  /* 0x00231c00012b7983 */ /* 0x002f280000300800 */
[----:B------:R1:W-:Y:S04]  /*1c150*/  STS.U8 [R31+UR4+0x1180], R35 ;  /* 0x001180231f007988 */ /* 0x0003e80008000004 */
[----:B------:R-:W2:Y:S04]  /*1c160*/  LDL.LU R41, [R1+0x2318] ;  /* 0x0023180001297983 */ /* 0x000ea80000300800 */
[----:B0-----:R-:W4:Y:S04]  /*1c170*/  LDL.LU R39, [R1+0x2314] ;  /* 0x0023140001277983 */ /* 0x001f280000300800 */
[----:B---3--:R-:W3:Y:S04]  /*1c180*/  LDL.LU R37, [R1+0x2310] ;  /* 0x0023100001257983 */ /* 0x008ee80000300800 */
[----:B------:R0:W-:Y:S04]  /*1c190*/  STS.U8 [R31+UR4+0x11a0], R33 ;  /* 0x0011a0211f007988 */ /* 0x0001e80008000004 */
[----:B------:R0:W-:Y:S04]  /*1c1a0*/  STS.U8 [R31+UR4+0x11c0], R32 ;  /* 0x0011c0201f007988 */ /* 0x0001e80008000004 */
[----:B-1----:R-:W2:Y:S04]  /*1c1b0*/  LDL.LU R35, [R1+0x230c] ;  /* 0x00230c0001237983 */ /* 0x002ea80000300800 */
[----:B------:R1:W-:Y:S04]  /*1c1c0*/  STS.U8 [R31+UR4+0x11e0], R34 ;  /* 0x0011e0221f007988 */ /* 0x0003e80008000004 */
[----:B------:R1:W-:Y:S04]  /*1c1d0*/  STS.U8 [R31+UR4+0x13a0], R36 ;  /* 0x0013a0241f007988 */ /* 0x0003e80008000004 */
[----:B------:R1:W-:Y:S04]  /*1c1e0*/  STS.U8 [R31+UR4+0x1380], R38 ;  /* 0x001380261f007988 */ /* 0x0003e80008000004 */
[----:B0-----:R-:W4:Y:S04]  /*1c1f0*/  LDL.LU R33, [R1+0x2308] ;  /* 0x0023080001217983 */ /* 0x001f280000300800 */
[----:B------:R-:W3:Y:S04]  /*1c200*/  LDL.LU R32, [R1+0x2304] ;  /* 0x0023040001207983 */ /* 0x000ee80000300800 */
[----:B-1----:R-:W2:Y:S04]  /*1c210*/  LDL.LU R34, [R1+0x2300] ;  /* 0x0023000001227983 */ /* 0x002ea80000300800 */
[----:B------:R0:W-:Y:S04]  /*1c220*/  STS.U8 [R31+UR4+0x13e0], R40 ;  /* 0x0013e0281f007988 */ /* 0x0001e80008000004 */
[----:B------:R-:W4:Y:S04]  /*1c230*/  LDL.LU R36, [R1+0x22fc] ;  /* 0x0022fc0001247983 */ /* 0x000f280000300800 */
[----:B------:R-:W3:Y:S04]  /*1c240*/  LDL.LU R38, [R1+0x22f8] ;  /* 0x0022f80001267983 */ /* 0x000ee80000300800 */
[----:B------:R1:W-:Y:S04]  /*1c250*/  STS.U8 [R31+UR4+0x13c0], R42 ;  /* 0x0013c02a1f007988 */ /* 0x0003e80008000004 */
[----:B------:R1:W-:Y:S04]  /*1c260*/  STS.U8 [R31+UR4+0x1580], R0 ;  /* 0x001580001f007988 */ /* 0x0003e80008000004 */
[----:B0-----:R-:W2:Y:S04]  /*1c270*/  LDL.LU R40, [R1+0x22f4] ;  /* 0x0022f40001287983 */ /* 0x001ea80000300800 */
[----:B-1----:R-:W4:Y:S04]  /*1c280*/  LDL.LU R42, [R1+0x22f0] ;  /* 0x0022f000012a7983 */ /* 0x002f280000300800 */
[----:B------:R-:W3:Y:S04]  /*1c290*/  LDL.LU R0, [R1+0x22ec] ;  /* 0x0022ec0001007983 */ /* 0x000ee80000300800 */
[----:B------:R-:W-:Y:S04]  /*1c2a0*/  STS.U8 [R31+UR4+0x15a0], R3 ;  /* 0x0015a0031f007988 */ /* 0x000fe80008000004 */
[----:B------:R-:W-:Y:S04]  /*1c2b0*/  STS.U8 [R31+UR4+0x15c0], R2 ;  /* 0x0015c0021f007988 */ /* 0x000fe80008000004 */
[----:B---3--:R0:W-:Y:S04]  /*1c2c0*/  STS.U8 [R31+UR4+0x15e0], R0 ;  /* 0x0015e0001f007988 */ /* 0x0081e80008000004 */
[----:B0-----:R-:W3:Y:S04]  /*1c2d0*/  LDL.LU R0, [R1+0x22e8] ;  /* 0x0022e80001007983 */ /* 0x001ee80000300800 */
[----:B------:R-:W3:Y:S04]  /*1c2e0*/  LDL R3, [R1+0xc18] ;  /* 0x000c180001037983 */ /* 0x000ee80000100800 */
[----:B------:R-:W3:Y:S04]  /*1c2f0*/  LDL R2, [R1+0xc1c] ;  /* 0x000c1c0001027983 */ /* 0x000ee80000100800 */
[----:B----4-:R-:W-:Y:S04]  /*1c300*/  STS.U8 [R31+UR4+0x17a0], R42 ;  /* 0x0017a02a1f007988 */ /* 0x010fe80008000004 */
        /* <DEDUP_REMOVED lines=18> */
[----:B------:R0:W-:Y:S01]  /*1c430*/  STS.U8 [R31+UR4+0x1fc0], R57 ;  /* 0x001fc0391f007988 */ /* 0x0001e20008000004 */
[----:B------:R-:W-:Y:S06]  /*1c440*/  BAR.SYNC.DEFER_BLOCKING 0x0 ;  /* 0x0000000000007b1d */ /* 0x000fec0000010000 */
[----:B0-----:R-:W2:Y:S01]  /*1c450*/  LDL.LU R31, [R1+0x22e4] ;  /* 0x0022e400011f7983 */ /* 0x001ea20000300800 */
[----:B---3--:R-:W-:-:S06]  /*1c460*/  PRMT R0, RZ, 0x7610, R0 ;  /* 0x00007610ff007816 */ /* 0x008fcc0000000000 */
[----:B------:R-:W3:Y:S04]  /*1c470*/  @!P3 LDG.E.U8 R0, desc[UR32][R2.64] ;  /* 0x000000200200b981 */ /* 0x000ee8000c1e1100 */
[----:B---3--:R0:W-:Y:S04]  /*1c480*/  STL [R1+0x5a0], R0 ;  /* 0x0005a00001007387 */ /* 0x0081e80000100800 */
[----:B0-----:R-:W3:Y:S04]  /*1c490*/  LDL.LU R0, [R1+0x22e0] ;  /* 0x0022e00001007983 */ /* 0x001ee80000300800 */
[----:B------:R-:W4:Y:S04]  /*1c4a0*/  LDL R2, [R1+0xc30] ;  /* 0x000c300001027983 */ /* 0x000f280000100800 */
[----:B------:R-:W4:Y:S01]  /*1c4b0*/  LDL R3, [R1+0xc34] ;  /* 0x000c340001037983 */ /* 0x000f220000100800 */
[----:B--2---:R-:W-:-:S02]  /*1c4c0*/  PRMT R31, RZ, 0x7610, R31 ;  /* 0x00007610ff1f7816 */ /* 0x004fc4000000001f */
[----:B----4-:R-:W-:-:S04]  /*1c4d0*/  @!P0 LOP3.LUT R3, R3, R2, RZ, 0x3c, !PT ;  /* 0x0000000203038212 */ /* 0x010fc800078e3cff */
[----:B------:R-:W-:-:S04]  /*1c4e0*/  @!P0 LOP3.LUT R2, R3, R2, RZ, 0x3c, !PT ;  /* 0x0000000203028212 */ /* 0x000fc800078e3cff */
[----:B------:R-:W-:-:S05]  /*1c4f0*/  @!P0 LOP3.LUT R3, R3, R2, RZ, 0x3c, !PT ;  /* 0x0000000203038212 */ /* 0x000fca00078e3cff */
[----:B------:R-:W2:Y:S04]  /*1c500*/  @!P0 LDG.E.U8 R31, desc[UR32][R2.64] ;  /* 0x00000020021f8981 */ /* 0x000ea8000c1e1100 */
[----:B--2---:R0:W-:Y:S04]  /*1c510*/  STL [R1+0x59c], R31 ;  /* 0x00059c1f01007387 */ /* 0x0041e80000100800 */
[----:B0-----:R-:W2:Y:S04]  /*1c520*/  LDL.LU R31, [R1+0x22dc] ;  /* 0x0022dc00011f7983 */ /* 0x001ea80000300800 */
[----:B------:R-:W4:Y:S04]  /*1c530*/  LDL R2, [R1+0xc28] ;  /* 0x000c280001027983 */ /* 0x000f280000100800 */
[----:B------:R-:W4:Y:S01]  /*1c540*/  LDL R3, [R1+0xc2c] ;  /* 0x000c2c0001037983 */ /* 0x000f220000100800 */
[----:B---3--:R-:W-:-:S02]  /*1c550*/  PRMT R0, RZ, 0x7610, R0 ;  /* 0x00007610ff007816 */ /* 0x008fc40000000000 */
[----:B----4-:R-:W-:-:S04]  /*1c560*/  @!P1 LOP3.LUT R3, R3, R2, RZ, 0x3c, !PT ;  /* 0x0000000203039212 */ /* 0x010fc800078e3cff */
[----:B------:R-:W-:-:S04]  /*1c570*/  @!P1 LOP3.LUT R2, R3, R2, RZ, 0x3c, !PT ;  /* 0x0000000203029212 */ /* 0x000fc800078e3cff */
[----:B------:R-:W-:-:S05]  /*1c580*/  @!P1 LOP3.LUT R3, R3, R2, RZ, 0x3c, !PT ;  /* 0x0000000203039212 */ /* 0x000fca00078e3cff */
        /* <DEDUP_REMOVED lines=1427> */
[----:B------:R-:W-:-:S02]  /*21ec0*/  PRMT R29, RZ, 0x7610, R29 ;  /* 0x00007610ff1d7816 */ /* 0x000fc4000000001d */
[----:B----4-:R-:W-:-:S04]  /*21ed0*/  @!P1 LOP3.LUT R3, R3, R2, RZ, 0x3c, !PT ;  /* 0x0000000203039212 */ /* 0x010fc800078e3cff */
[----:B------:R-:W-:-:S04]  /*21ee0*/  @!P1 LOP3.LUT R2, R3, R2, RZ, 0x3c, !PT ;  /* 0x0000000203029212 */ /* 0x000fc800078e3cff */
[----:B------:R-:W-:-:S05]  /*21ef0*/  @!P1 LOP3.LUT R3, R3, R2, RZ, 0x3c, !PT ;  /* 0x0000000203039212 */ /* 0x000fca00078e3cff */
[----:B------:R0:W4:Y:S04]  /*21f00*/  @!P1 LDG.E.U8 R29, desc[UR32][R2.64] ;  /* 0x00000020021d9981 */ /* 0x000128000c1e1100 */
[----:B------:R-:W0:Y:S04]  /*21f10*/  LDL R2, [R1+0xf20] ;  /* 0x000f200001027983 */ /* 0x000e280000100800 */
[----:B------:R-:W0:Y:S01]  /*21f20*/  LDL R3, [R1+0xf24] ;  /* 0x000f240001037983 */ /* 0x000e220000100800 */
[----:B---3--:R-:W-:Y:S02]  /*21f30*/  PRMT R0, RZ, 0x7610, R0 ;  /* 0x00007610ff007816 */ /* 0x008fe40000000000 */
[----:B0-----:R-:W-:-:S04]  /*21f40*/  @!P2 LOP3.LUT R3, R3, R2, RZ, 0x3c, !PT ;  /* 0x000000020303a212 */ /* 0x001fc800078e3cff */
[----:B------:R-:W-:-:S04]  /*21f50*/  @!P2 LOP3.LUT R2, R3, R2, RZ, 0x3c, !PT ;  /* 0x000000020302a212 */ /* 0x000fc800078e3cff */
[----:B------:R-:W-:-:S05]  /*21f60*/  @!P2 LOP3.LUT R3, R3, R2, RZ, 0x3c, !PT ;  /* 0x000000020303a212 */ /* 0x000fca00078e3cff */
[----:B------:R-:W3:Y:S04]  /*21f70*/  @!P2 LDG.E.U8 R0, desc[UR32][R2.64] ;  /* 0x000000200200a981 */ /* 0x000ee8000c1e1100 */
[----:B----4-:R0:W-:Y:S04]  /*21f80*/  STL [R1+0x168], R29 ;  /* 0x0001681d01007387 */ /* 0x0101e80000100800 */
[----:B0-----:R-:W4:Y:S04]  /*21f90*/  LDL R29, [R1+0xefc] ;  /* 0x000efc00011d7983 */ /* 0x001f280000100800 */
        /* <DEDUP_REMOVED lines=35> */
[----:B------:R-:W3:Y:S01]  /*221d0*/  @!P2 LDG.E.U8 R0, desc[UR32][R2.64] ;  /* 0x000000200200a981 */ /* 0x000ee2000c1e1100 */
[----:B--2---:R-:W-:-:S03]  /*221e0*/  PRMT R31, RZ, 0x7610, R31 ;  /* 0x00007610ff1f7816 */ /* 0x004fc6000000001f */
[----:B---3--:R0:W-:Y:S04]  /*221f0*/  STL [R1+0xdc], R0 ;  /* 0x0000dc0001007387 */ /* 0x0081e80000100800 */
[----:B0-----:R-:W2:Y:S04]  /*22200*/  LDL.LU R0, [R1+0x204c] ;  /* 0x00204c0001007983 */ /* 0x001ea80000300800 */
[----:B------:R-:W3:Y:S01]  /*22210*/  LDL R3, [R1+0xef8] ;  /* 0x000ef80001037983 */ /* 0x000ee20000100800 */
[----:B------:R-:W-:-:S03]  /*22220*/  @!P3 IMAD.MOV.U32 R2, RZ, RZ, R29 ;  /* 0x000000ffff02b224 */ /* 0x000fc600078e001d */
[----:B------:R-:W4:Y:S04]  /*22230*/  LDL R29, [R1+0xed4] ;  /* 0x000ed400011d7983 */ /* 0x000f280000100800 */
[----:B---3--:R-:W3:Y:S04]  /*22240*/  @!P3 LDG.E.U8 R31, desc[UR32][R2.64] ;  /* 0x00000020021fb981 */ /* 0x008ee8000c1e1100 */
        /* <DEDUP_REMOVED lines=17> */
[----:B------:R0:W3:Y:S04]  /*22360*/  @!P1 LDG.E.U8 R31, desc[UR32][R2.64] ;  /* 0x00000020021f9981 */ /* 0x0000e8000c1e1100 */
[----:B------:R-:W0:Y:S04]  /*22370*/  LDL R2, [R1+0xee0] ;  /* 0x000ee00001027983 */ /* 0x000e280000100800 */
[----:B------:R-:W0:Y:S01]  /*22380*/  LDL R3, [R1+0xee4] ;  /* 0x000ee40001037983 */ /* 0x000e220000100800 */
[----:B------:R-:W-:Y:S02]  /*22390*/  PRMT R30, RZ, 0x7610, R30 ;  /* 0x00007610ff1e7816 */ /* 0x000fe4000000001e */
[----:B0-----:R-:W-:-:S04]  /*223a0*/  @!P2 LOP3.LUT R3, R3, R2, RZ, 0x3c, !PT ;  /* 0x000000020303a212 */ /* 0x001fc800078e3cff */
[----:B------:R-:W-:-:S04]  /*223b0*/  @!P2 LOP3.LUT R2, R3, R2, RZ, 0x3c, !PT ;  /* 0x000000020302a212 */ /* 0x000fc800078e3cff */
[----:B------:R-:W-:Y:S01]  /*223c0*/  @!P2 LOP3.LUT R3, R3, R2, RZ, 0x3c, !PT ;  /* 0x000000020303a212 */ /* 0x000fe200078e3cff */
[----:B---3--:R0:W-:Y:S04]  /*223d0*/  STL [R1+0xd0], R31 ;  /* 0x0000d01f01007387 */ /* 0x0081e80000100800 */
[----:B------:R1:W3:Y:S01]  /*223e0*/  @!P2 LDG.E.U8 R30, desc[UR32][R2.64] ;  /* 0x00000020021ea981 */ /* 0x0002e2000c1e1100 */
[----:B------:R-:W-:-:S03]  /*223f0*/  PRMT R60, RZ, 0x7610, R60 ;  /* 0x00007610ff3c7816 */ /* 0x000fc6000000003c */
[----:B0-----:R-:W4:Y:S04]  /*22400*/  LDL R31, [R1+0xec4] ;  /* 0x000ec400011f7983 */ /* 0x001f280000100800 */
[----:B------:R-:W1:Y:S04]  /*22410*/  LDL R2, [R1+0xed8] ;  /* 0x000ed80001027983 */ /* 0x000e680000100800 */
[----:B------:R-:W1:Y:S02]  /*22420*/  LDL R3, [R1+0xedc] ;  /* 0x000edc0001037983 */ /* 0x000e640000100800 */
[----:B-1----:R-:W-:-:S04]  /*22430*/  @!P3 LOP3.LUT R3, R3, R2, RZ, 0x3c, !PT ;  /* 0x000000020303b212 */ /* 0x002fc800078e3cff */
[----:B------:R-:W-:-:S04]  /*22440*/  @!P3 LOP3.LUT R2, R3, R2, RZ, 0x3c, !PT ;  /* 0x000000020302b212 */ /* 0x000fc800078e3cff */
[----:B------:R-:W-:-:S05]  /*22450*/  @!P3 LOP3.LUT R3, R3, R2, RZ, 0x3c, !PT ;  /* 0x000000020303b212 */ /* 0x000fca00078e3cff */
[----:B------:R-:W2:Y:S04]  /*22460*/  @!P3 LDG.E.U8 R60, desc[UR32][R2.64] ;  /* 0x00000020023cb981 */ /* 0x000ea8000c1e1100 */
[----:B---3--:R0:W-:Y:S04]  /*22470*/  STL [R1+0x94], R30 ;  /* 0x0000941e01007387 */ /* 0x0081e80000100800 */
[----:B0-----:R-:W3:Y:S04]  /*22480*/  LDL R30, [R1+0xebc] ;  /* 0x000ebc00011e7983 */ /* 0x001ee80000100800 */
[----:B--2---:R0:W-:Y:S04]  /*22490*/  STL [R1+0x90], R60 ;  /* 0x0000903c01007387 */ /* 0x0041e80000100800 */
[----:B0-----:R-:W2:Y:S04]  /*224a0*/  LDL.LU R60, [R1+0x2040] ;  /* 0x00204000013c7983 */ /* 0x001ea80000300800 */
[----:B------:R-:W4:Y:S01]  /*224b0*/  LDL R3, [R1+0xed0] ;  /* 0x000ed00001037983 */ /* 0x000f220000100800 */
[----:B------:R-:W-:Y:S01]  /*224c0*/  PRMT R0, RZ, 0x7610, R0 ;  /* 0x00007610ff007816 */ /* 0x000fe20000000000 */
[----:B------:R-:W-:-:S02]  /*224d0*/  @!P0 IMAD.MOV.U32 R2, RZ, RZ, R29 ;  /* 0x000000ffff028224 */ /* 0x000fc400078e001d */
[----:B------:R-:W2:Y:S04]  /*224e0*/  LDL R29, [R1+0xeb4] ;  /* 0x000eb400011d7983 */ /* 0x000ea80000100800 */
[----:B----4-:R-:W4:Y:S04]  /*224f0*/  @!P0 LDG.E.U8 R0, desc[UR32][R2.64] ;  /* 0x0000002002008981 */ /* 0x010f28000c1e1100 */
[----:B----4-:R0:W-:Y:S04]  /*22500*/  STL [R1+0x84], R0 ;  /* 0x0000840001007387 */ /* 0x0101e80000100800 */
[----:B0-----:R-:W4:Y:S04]  /*22510*/  LDL.LU R0, [R1+0x203c] ;  /* 0x00203c0001007983 */ /* 0x001f280000300800 */
[----:B------:R-:W3:Y:S04]  /*22520*/  LDL R2, [R1+0xec8] ;  /* 0x000ec80001027983 */ /* 0x000ee80000100800 */
[----:B------:R-:W3:Y:S01]  /*22530*/  LDL R3, [R1+0xecc] ;  /* 0x000ecc0001037983 */ /* 0x000ee20000100800 */
[----:B------:R-:W-:-:S02]  /*22540*/  PRMT R28, RZ, 0x7610, R28 ;  /* 0x00007610ff1c7816 */ /* 0x000fc4000000001c */
[----:B---3--:R-:W-:-:S04]  /*22550*/  @!P1 LOP3.LUT R3, R3, R2, RZ, 0x3c, !PT ;  /* 0x0000000203039212 */ /* 0x008fc800078e3cff */
[----:B------:R-:W-:-:S04]  /*22560*/  @!P1 LOP3.LUT R2, R3, R2, RZ, 0x3c, !PT ;  /* 0x0000000203029212 */ /* 0x000fc800078e3cff */
[----:B------:R-:W-:-:S05]  /*22570*/  @!P1 LOP3.LUT R3, R3, R2, RZ, 0x3c, !PT ;  /* 0x0000000203039212 */ /* 0x000fca00078e3cff */
[----:B------:R0:W3:Y:S04]  /*22580*/  @!P1 LDG.E.U8 R28, desc[UR32][R2.64] ;  /* 0x00000020021c9981 */ /* 0x0000e8000c1e1100 */
[----:B------:R-:W2:Y:S01]  /*22590*/  LDL R3, [R1+0xec0] ;  /* 0x000ec00001037983 */ /* 0x000ea20000100800 */
[----:B------:R-:W-:Y:S01]  /*225a0*/  PRMT R27, RZ, 0x7610, R27 ;  /* 0x00007610ff1b7816 */ /* 0x000fe2000000001b */
[----:B0-----:R-:W-:Y:S02]  /*225b0*/  @!P2 IMAD.MOV.U32 R2, RZ, RZ, R31 ;  /* 0x000000ffff02a224 */ /* 0x001fe400078e001f */
[----:B---3--:R0:W-:Y:S01]  /*225c0*/  STL [R1+0x7c], R28 ;  /* 0x00007c1c01007387 */ /* 0x0081e20000100800 */
[----:B------:R-:W-:-:S03]  /*225d0*/  PRMT R26, RZ, 0x7610, R26 ;  /* 0x00007610ff1a7816 */ /* 0x000fc6000000001a */
[----:B------:R-:W3:Y:S04]  /*225e0*/  LDL R31, [R1+0xea0] ;  /* 0x000ea000011f7983 */ /* 0x000ee80000100800 */
[----:B--2---:R1:W2:Y:S04]  /*225f0*/  @!P2 LDG.E.U8 R27, desc[UR32][R2.64] ;  /* 0x00000020021ba981 */ /* 0x0042a8000c1e1100 */
[----:B0-----:R-:W4:Y:S04]  /*22600*/  LDL R28, [R1+0xeac] ;  /* 0x000eac00011c7983 */ /* 0x001f280000100800 */
[----:B------:R-:W3:Y:S01]  /*22610*/  LDL R3, [R1+0xeb8] ;  /* 0x000eb80001037983 */ /* 0x000ee20000100800 */
[----:B-1----:R-:W-:-:S03]  /*22620*/  @!P3 IMAD.MOV.U32 R2, RZ, RZ, R30 ;  /* 0x000000ffff02b224 */ /* 0x002fc600078e001e */
[----:B--2---:R0:W-:Y:S01]  /*22630*/  STL [R1+0x74], R27 ;  /* 0x0000741b01007387 */ /* 0x0041e20000100800 */
[----:B------:R-:W-:-:S03]  /*22640*/  PRMT R8, RZ, 0x7610, R8 ;  /* 0x00007610ff087816 */ /* 0x000fc60000000008 */
[----:B------:R-:W2:Y:S04]  /*22650*/  LDL R30, [R1+0xe98] ;  /* 0x000e9800011e7983 */ /* 0x000ea80000100800 */
[----:B---3--:R1:W3:Y:S04]  /*22660*/  @!P3 LDG.E.U8 R26, desc[UR32][R2.64] ;  /* 0x00000020021ab981 */ /* 0x0082e8000c1e1100 */
[----:B0-----:R-:W2:Y:S04]  /*22670*/  LDL R27, [R1+0xea4] ;  /* 0x000ea400011b7983 */ /* 0x001ea80000100800 */
[----:B------:R-:W4:Y:S01]  /*22680*/  LDL R3, [R1+0xeb0] ;  /* 0x000eb00001037983 */ /* 0x000f220000100800 */
[----:B-1----:R-:W-:-:S03]  /*22690*/  @!P0 IMAD.MOV.U32 R2, RZ, RZ, R29 ;  /* 0x000000ffff028224 */ /* 0x002fc600078e001d */
[----:B---3--:R0:W-:Y:S01]  /*226a0*/  STL [R1+0x70], R26 ;  /* 0x0000701a01007387 */ /* 0x0081e20000100800 */
[----:B------:R-:W-:Y:S02]  /*226b0*/  PRMT R12, RZ, 0x7610, R12 ;  /* 0x00007610ff0c7816 */ /* 0x000fe4000000000c */
[----:B------:R-:W-:Y:S02]  /*226c0*/  PRMT R7, RZ, 0x7610, R7 ;  /* 0x00007610ff077816 */ /* 0x000fe40000000007 */
[----:B------:R-:W-:Y:S01]  /*226d0*/  PRMT R10, RZ, 0x7610, R10 ;  /* 0x00007610ff0a7816 */ /* 0x000fe2000000000a */
[----:B------:R-:W3:Y:S04]  /*226e0*/  LDL R29, [R1+0xe90] ;  /* 0x000e9000011d7983 */ /* 0x000ee80000100800 */
[----:B----4-:R1:W4:Y:S04]  /*226f0*/  @!P0 LDG.E.U8 R8, desc[UR32][R2.64] ;  /* 0x0000002002088981 */ /* 0x010328000c1e1100 */
[----:B0-----:R-:W3:Y:S04]  /*22700*/  LDL R26, [R1+0xe9c] ;  /* 0x000e9c00011a7983 */ /* 0x001ee80000100800 */
[----:B------:R-:W2:Y:S01]  /*22710*/  LDL R3, [R1+0xea8] ;  /* 0x000ea80001037983 */ /* 0x000ea20000100800 */
[----:B-1----:R-:W-:-:S05]  /*22720*/  @!P1 IMAD.MOV.U32 R2, RZ, RZ, R28 ;  /* 0x000000ffff029224 */ /* 0x002fca00078e001c */
[----:B--2---:R0:W2:Y:S02]  /*22730*/  @!P1 LDG.E.U8 R12, desc[UR32][R2.64] ;  /* 0x00000020020c9981 */ /* 0x0040a4000c1e1100 */
[----:B0-----:R-:W-:Y:S02]  /*22740*/  @!P2 IMAD.MOV.U32 R2, RZ, RZ, R27 ;  /* 0x000000ffff02a224 */ /* 0x001fe400078e001b */
[----:B------:R-:W-:-:S05]  /*22750*/  @!P2 IMAD.MOV.U32 R3, RZ, RZ, R31 ;  /* 0x000000ffff03a224 */ /* 0x000fca00078e001f */
[----:B------:R3:W2:Y:S02]  /*22760*/  @!P2 LDG.E.U8 R7, desc[UR32][R2.64] ;  /* 0x000000200207a981 */ /* 0x0006a4000c1e1100 */
[----:B---3--:R-:W-:Y:S02]  /*22770*/  @!P3 IMAD.MOV.U32 R2, RZ, RZ, R26 ;  /* 0x000000ffff02b224 */ /* 0x008fe400078e001a */
[----:B------:R-:W-:-:S05]  /*22780*/  @!P3 IMAD.MOV.U32 R3, RZ, RZ, R30 ;  /* 0x000000ffff03b224 */ /* 0x000fca00078e001e */
[----:B------:R-:W3:Y:S04]  /*22790*/  @!P3 LDG.E.U8 R10, desc[UR32][R2.64] ;  /* 0x00000020020ab981 */ /* 0x000ee8000c1e1100 */
[----:B----4-:R0:W-:Y:S04]  /*227a0*/  STL [R1+0x6c], R8 ;  /* 0x00006c0801007387 */ /* 0x0101e80000100800 */
[----:B------:R-:W4:Y:S04]  /*227b0*/  LDL R28, [R1+0xe88] ;  /* 0x000e8800011c7983 */ /* 0x000f280000100800 */
[----:B0-----:R-:W4:Y:S04]  /*227c0*/  LDL R8, [R1+0xe94] ;  /* 0x000e940001087983 */ /* 0x001f280000100800 */
[----:B--2---:R0:W-:Y:S04]  /*227d0*/  STL [R1+0x68], R12 ;  /* 0x0000680c01007387 */ /* 0x0041e80000100800 */
[----:B------:R-:W2:Y:S04]  /*227e0*/  LDL R27, [R1+0xe80] ;  /* 0x000e8000011b7983 */ /* 0x000ea80000100800 */
[----:B0-----:R-:W2:Y:S04]  /*227f0*/  LDL R12, [R1+0xe8c] ;  /* 0x000e8c00010c7983 */ /* 0x001ea80000100800 */
[----:B------:R0:W-:Y:S04]  /*22800*/  STL [R1+0x64], R7 ;  /* 0x0000640701007387 */ /* 0x0001e80000100800 */
[----:B------:R-:W2:Y:S04]  /*22810*/  LDL R26, [R1+0xe78] ;  /* 0x000e7800011a7983 */ /* 0x000ea80000100800 */
[----:B0-----:R-:W2:Y:S04]  /*22820*/  LDL R7, [R1+0xe84] ;  /* 0x000e840001077983 */ /* 0x001ea80000100800 */
[----:B---3--:R0:W-:Y:S04]  /*22830*/  STL [R1+0x60], R10 ;  /* 0x0000600a01007387 */ /* 0x0081e80000100800 */
[----:B0-----:R-:W3:Y:S01]  /*22840*/  LDL R10, [R1+0xe7c] ;  /* 0x000e7c00010a7983 */ /* 0x001ee20000100800 */
[----:B------:R-:W-:Y:S01]  /*22850*/  PRMT R4, RZ, 0x7610, R4 ;  /* 0x00007610ff047816 */ /* 0x000fe20000000004 */
[----:B----4-:R-:W-:-:S02]  /*22860*/  @!P0 IMAD.MOV.U32 R2, RZ, RZ, R8 ;  /* 0x000000ffff028224 */ /* 0x010fc400078e0008 */
[----:B------:R-:W-:Y:S01]  /*22870*/  @!P0 IMAD.MOV.U32 R3, RZ, RZ, R29 ;  /* 0x000000ffff038224 */ /* 0x000fe200078e001d */
[----:B------:R-:W-:Y:S02]  /*22880*/  PRMT R5, RZ, 0x7610, R5 ;  /* 0x00007610ff057816 */ /* 0x000fe40000000005 */
[----:B------:R-:W-:Y:S02]  /*22890*/  PRMT R6, RZ, 0x7610, R6 ;  /* 0x00007610ff067816 */ /* 0x000fe40000000006 */
[----:B------:R-:W-:Y:S01]  /*228a0*/  PRMT R11, RZ, 0x7610, R11 ;  /* 0x00007610ff0b7816 */ /* 0x000fe2000000000b */
[----:B------:R-:W4:Y:S04]  /*228b0*/  LDL R8, [R1+0xe70] ;  /* 0x000e700001087983 */ /* 0x000f280000100800 */
[----:B------:R0:W4:Y:S02]  /*228c0*/  @!P0 LDG.E.U8 R4, desc[UR32][R2.64] ;  /* 0x0000002002048981 */ /* 0x000124000c1e1100 */
[----:B0-----:R-:W-:-:S02]  /*228d0*/  @!P1 IMAD.MOV.U32 R3, RZ, RZ, R28 ;  /* 0x000000ffff039224 */ /* 0x001fc400078e001c */
[----:B--2---:R-:W-:-:S05]  /*228e0*/  @!P1 IMAD.MOV.U32 R2, RZ, RZ, R12 ;  /* 0x000000ffff029224 */ /* 0x004fca00078e000c */
[----:B------:R0:W2:Y:S02]  /*228f0*/  @!P1 LDG.E.U8 R5, desc[UR32][R2.64] ;  /* 0x0000002002059981 */ /* 0x0000a4000c1e1100 */
[----:B0-----:R-:W-:Y:S02]  /*22900*/  @!P2 IMAD.MOV.U32 R3, RZ, RZ, R27 ;  /* 0x000000ffff03a224 */ /* 0x001fe400078e001b */
[----:B------:R-:W-:-:S05]  /*22910*/  @!P2 IMAD.MOV.U32 R2, RZ, RZ, R7 ;  /* 0x000000ffff02a224 */ /* 0x000fca00078e0007 */
[----:B------:R0:W2:Y:S02]  /*22920*/  @!P2 LDG.E.U8 R6, desc[UR32][R2.64] ;  /* 0x000000200206a981 */ /* 0x0000a4000c1e1100 */
[----:B0-----:R-:W-:Y:S02]  /*22930*/  @!P3 IMAD.MOV.U32 R3, RZ, RZ, R26 ;  /* 0x000000ffff03b224 */ /* 0x001fe400078e001a */
[----:B---3--:R-:W-:-:S05]  /*22940*/  @!P3 IMAD.MOV.U32 R2, RZ, RZ, R10 ;  /* 0x000000ffff02b224 */ /* 0x008fca00078e000a */
        /* <DEDUP_REMOVED lines=15> */
[----:B------:R-:W4:Y:S04]  /*22a40*/  LDL R4, [R1+0xe54] ;  /* 0x000e540001047983 */ /* 0x000f280000100800 */
[----:B------:R-:W4:Y:S01]  /*22a50*/  LDL R8, [R1+0xe50] ;  /* 0x000e500001087983 */ /* 0x000f220000100800 */
[----:B------:R-:W-:-:S03]  /*22a60*/  PRMT R24, RZ, 0x7610, R24 ;  /* 0x00007610ff187816 */ /* 0x000fc60000000018 */
[----:B------:R0:W4:Y:S01]  /*22a70*/  @!P0 LDG.E.U8 R25, desc[UR32][R2.64] ;  /* 0x0000002002198981 */ /* 0x000122000c1e1100 */
[----:B------:R-:W-:Y:S01]  /*22a80*/  PRMT R23, RZ, 0x7610, R23 ;  /* 0x00007610ff177816 */ /* 0x000fe20000000017 */
[----:B0-----:R-:W-:Y:S02]  /*22a90*/  @!P1 IMAD.MOV.U32 R3, RZ, RZ, R12 ;  /* 0x000000ffff039224 */ /* 0x001fe400078e000c */
[----:B------:R-:W4:Y:S01]  /*22aa0*/  LDL R12, [R1+0xe48] ;  /* 0x000e4800010c7983 */ /* 0x000f220000100800 */
[----:B--2---:R-:W-:-:S03]  /*22ab0*/  @!P1 IMAD.MOV.U32 R2, RZ, RZ, R5 ;  /* 0x000000ffff029224 */ /* 0x004fc600078e0005 */
[----:B------:R-:W2:Y:S04]  /*22ac0*/  LDL R5, [R1+0xe4c] ;  /* 0x000e4c0001057983 */ /* 0x000ea80000100800 */
[----:B------:R0:W2:Y:S02]  /*22ad0*/  @!P1 LDG.E.U8 R24, desc[UR32][R2.64] ;  /* 0x0000002002189981 */ /* 0x0000a4000c1e1100 */
[----:B0-----:R-:W-:Y:S02]  /*22ae0*/  @!P2 IMAD.MOV.U32 R3, RZ, RZ, R7 ;  /* 0x000000ffff03a224 */ /* 0x001fe400078e0007 */
[----:B------:R-:W2:Y:S01]  /*22af0*/  LDL R7, [R1+0xe40] ;  /* 0x000e400001077983 */ /* 0x000ea20000100800 */
[----:B------:R-:W-:-:S03]  /*22b00*/  @!P2 IMAD.MOV.U32 R2, RZ, RZ, R6 ;  /* 0x000000ffff02a224 */ /* 0x000fc600078e0006 */
[----:B------:R-:W2:Y:S04]  /*22b10*/  LDL R6, [R1+0xe44] ;  /* 0x000e440001067983 */ /* 0x000ea80000100800 */
[----:B------:R0:W2:Y:S02]  /*22b20*/  @!P2 LDG.E.U8 R23, desc[UR32][R2.64] ;  /* 0x000000200217a981 */ /* 0x0000a4000c1e1100 */
[----:B0-----:R-:W-:Y:S02]  /*22b30*/  @!P3 IMAD.MOV.U32 R2, RZ, RZ, R10 ;  /* 0x000000ffff02b224 */ /* 0x001fe400078e000a */
[----:B---3--:R-:W-:Y:S01]  /*22b40*/  @!P3 IMAD.MOV.U32 R3, RZ, RZ, R11 ;  /* 0x000000ffff03b224 */ /* 0x008fe200078e000b */
[----:B------:R-:W3:Y:S04]  /*22b50*/  LDL R10, [R1+0xe3c] ;  /* 0x000e3c00010a7983 */ /* 0x000ee80000100800 */
[----:B------:R-:W3:Y:S01]  /*22b60*/  LDL R11, [R1+0xe38] ;  /* 0x000e3800010b7983 */ /* 0x000ee20000100800 */
[----:B------:R-:W-:-:S02]  /*22b70*/  PRMT R22, RZ, 0x7610, R22 ;  /* 0x00007610ff167816 */ /* 0x000fc40000000016 */
[----:B------:R-:W-:-:S04]  /*22b80*/  PRMT R21, RZ, 0x7610, R21 ;  /* 0x00007610ff157816 */ /* 0x000fc80000000015 */
[----:B------:R4:W3:Y:S01]  /*22b90*/  @!P3 LDG.E.U8 R22, desc[UR32][R2.64] ;  /* 0x000000200216b981 */ /* 0x0008e2000c1e1100 */
[----:B------:R-:W-:Y:S01]  /*22ba0*/  PRMT R20, RZ, 0x7610, R20 ;  /* 0x00007610ff147816 */ /* 0x000fe20000000014 */
[----:B----4-:R-:W-:Y:S02]  /*22bb0*/  @!P0 IMAD.MOV.U32 R2, RZ, RZ, R4 ;  /* 0x000000ffff028224 */ /* 0x010fe400078e0004 */
[----:B------:R-:W-:Y:S01]  /*22bc0*/  @!P0 IMAD.MOV.U32 R3, RZ, RZ, R8 ;  /* 0x000000ffff038224 */ /* 0x000fe200078e0008 */
[----:B------:R-:W4:Y:S04]  /*22bd0*/  LDL R4, [R1+0xe34] ;  /* 0x000e340001047983 */ /* 0x000f280000100800 */
[----:B------:R-:W4:Y:S04]  /*22be0*/  LDL R8, [R1+0xe30] ;  /* 0x000e300001087983 */ /* 0x000f280000100800 */
[----:B------:R0:W4:Y:S01]  /*22bf0*/  @!P0 LDG.E.U8 R21, desc[UR32][R2.64] ;  /* 0x0000002002158981 */ /* 0x000122000c1e1100 */
[----:B------:R-:W-:Y:S01]  /*22c00*/  PRMT R19, RZ, 0x7610, R19 ;  /* 0x00007610ff137816 */ /* 0x000fe20000000013 */
[----:B0-----:R-:W-:-:S02]  /*22c10*/  @!P1 IMAD.MOV.U32 R3, RZ, RZ, R12 ;  /* 0x000000ffff039224 */ /* 0x001fc400078e000c */
[----:B------:R-:W4:Y:S01]  /*22c20*/  LDL R12, [R1+0xe28] ;  /* 0x000e2800010c7983 */ /* 0x000f220000100800 */
[----:B--2---:R-:W-:-:S03]  /*22c30*/  @!P1 IMAD.MOV.U32 R2, RZ, RZ, R5 ;  /* 0x000000ffff029224 */ /* 0x004fc600078e0005 */
[----:B------:R-:W2:Y:S04]  /*22c40*/  LDL R5, [R1+0xe2c] ;  /* 0x000e2c0001057983 */ /* 0x000ea80000100800 */
[----:B------:R0:W2:Y:S02]  /*22c50*/  @!P1 LDG.E.U8 R20, desc[UR32][R2.64] ;  /* 0x0000002002149981 */ /* 0x0000a4000c1e1100 */
[----:B0-----:R-:W-:Y:S02]  /*22c60*/  @!P2 IMAD.MOV.U32 R3, RZ, RZ, R7 ;  /* 0x000000ffff03a224 */ /* 0x001fe400078e0007 */
[----:B------:R-:W-:Y:S01]  /*22c70*/  @!P2 IMAD.MOV.U32 R2, RZ, RZ, R6 ;  /* 0x000000ffff02a224 */ /* 0x000fe200078e0006 */
[----:B------:R-:W2:Y:S04]  /*22c80*/  LDL R7, [R1+0xe20] ;  /* 0x000e200001077983 */ /* 0x000ea80000100800 */
[----:B------:R-:W2:Y:S04]  /*22c90*/  LDL R6, [R1+0xe24] ;  /* 0x000e240001067983 */ /* 0x000ea80000100800 */
[----:B------:R3:W2:Y:S04]  /*22ca0*/  @!P2 LDG.E.U8 R19, desc[UR32][R2.64] ;  /* 0x000000200213a981 */ /* 0x0006a8000c1e1100 */
[----:B------:R-:W-:Y:S01]  /*22cb0*/  STL [R1+0x4c], R25 ;  /* 0x00004c1901007387 */ /* 0x000fe20000100800 */
[----:B---3--:R-:W-:-:S02]  /*22cc0*/  @!P3 IMAD.MOV.U32 R2, RZ, RZ, R10 ;  /* 0x000000ffff02b224 */ /* 0x008fc400078e000a */
[----:B------:R-:W-:Y:S01]  /*22cd0*/  @!P3 IMAD.MOV.U32 R3, RZ, RZ, R11 ;  /* 0x000000ffff03b224 */ /* 0x000fe200078e000b */
[----:B------:R-:W3:Y:S04]  /*22ce0*/  LDL R10, [R1+0xe1c] ;  /* 0x000e1c00010a7983 */ /* 0x000ee80000100800 */
[----:B------:R-:W3:Y:S01]  /*22cf0*/  LDL R11, [R1+0xe18] ;  /* 0x000e1800010b7983 */ /* 0x000ee20000100800 */
[----:B------:R-:W-:Y:S02]  /*22d00*/  PRMT R18, RZ, 0x7610, R18 ;  /* 0x00007610ff127816 */ /* 0x000fe40000000012 */
[----:B------:R-:W-:-:S04]  /*22d10*/  PRMT R17, RZ, 0x7610, R17 ;  /* 0x00007610ff117816 */ /* 0x000fc80000000011 */
[----:B------:R4:W3:Y:S01]  /*22d20*/  @!P3 LDG.E.U8 R18, desc[UR32][R2.64] ;  /* 0x000000200212b981 */ /* 0x0008e2000c1e1100 */
[----:B------:R-:W-:Y:S01]  /*22d30*/  PRMT R16, RZ, 0x7610, R16 ;  /* 0x00007610ff107816 */ /* 0x000fe20000000010 */
[----:B----4-:R-:W-:Y:S02]  /*22d40*/  @!P0 IMAD.MOV.U32 R2, RZ, RZ, R4 ;  /* 0x000000ffff028224 */ /* 0x010fe400078e0004 */
[----:B------:R-:W-:-:S05]  /*22d50*/  @!P0 IMAD.MOV.U32 R3, RZ, RZ, R8 ;  /* 0x000000ffff038224 */ /* 0x000fca00078e0008 */
[----:B------:R0:W4:Y:S01]  /*22d60*/  @!P0 LDG.E.U8 R17, desc[UR32][R2.64] ;  /* 0x0000002002118981 */ /* 0x000122000c1e1100 */
[----:B------:R-:W-:Y:S01]  /*22d70*/  PRMT R15, RZ, 0x7610, R15 ;  /* 0x00007610ff0f7816 */ /* 0x000fe2000000000f */
[----:B0-----:R-:W-:Y:S01]  /*22d80*/  @!P1 IMAD.MOV.U32 R3, RZ, RZ, R12 ;  /* 0x000000ffff039224 */ /* 0x001fe200078e000c */
[----:B------:R-:W-:Y:S01]  /*22d90*/  PRMT R9, RZ, 0x7610, R9 ;  /* 0x00007610ff097816 */ /* 0x000fe20000000009 */
[----:B------:R-:W-:Y:S04]  /*22da0*/  STL [R1+0x48], R24 ;  /* 0x0000481801007387 */ /* 0x000fe80000100800 */
[----:B------:R-:W4:Y:S04]  /*22db0*/  LDL R8, [R1+0xe10] ;  /* 0x000e100001087983 */ /* 0x000f280000100800 */
[----:B------:R-:W4:Y:S04]  /*22dc0*/  LDL R4, [R1+0xe14] ;  /* 0x000e140001047983 */ /* 0x000f280000100800 */
[----:B------:R-:W-:Y:S04]  /*22dd0*/  STL [R1+0x34], R23 ;  /* 0x0000341701007387 */ /* 0x000fe80000100800 */
[----:B------:R-:W4:Y:S01]  /*22de0*/  LDL R12, [R1+0xe08] ;  /* 0x000e0800010c7983 */ /* 0x000f220000100800 */
[----:B--2---:R-:W-:-:S03]  /*22df0*/  @!P1 IMAD.MOV.U32 R2, RZ, RZ, R5 ;  /* 0x000000ffff029224 */ /* 0x004fc600078e0005 */
[----:B------:R-:W2:Y:S04]  /*22e00*/  LDL R5, [R1+0xe0c] ;  /* 0x000e0c0001057983 */ /* 0x000ea80000100800 */
[----:B------:R0:W2:Y:S02]  /*22e10*/  @!P1 LDG.E.U8 R16, desc[UR32][R2.64] ;  /* 0x0000002002109981 */ /* 0x0000a4000c1e1100 */
[----:B0-----:R-:W-:Y:S02]  /*22e20*/  @!P2 IMAD.MOV.U32 R3, RZ, RZ, R7 ;  /* 0x000000ffff03a224 */ /* 0x001fe400078e0007 */
[----:B------:R-:W-:-:S05]  /*22e30*/  @!P2 IMAD.MOV.U32 R2, RZ, RZ, R6 ;  /* 0x000000ffff02a224 */ /* 0x000fca00078e0006 */
[----:B------:R3:W2:Y:S02]  /*22e40*/  @!P2 LDG.E.U8 R15, desc[UR32][R2.64] ;  /* 0x00000020020fa981 */ /* 0x0006a4000c1e1100 */
[----:B---3--:R-:W-:Y:S02]  /*22e50*/  @!P3 IMAD.MOV.U32 R2, RZ, RZ, R10 ;  /* 0x000000ffff02b224 */ /* 0x008fe400078e000a */
[----:B------:R-:W-:-:S05]  /*22e60*/  @!P3 IMAD.MOV.U32 R3, RZ, RZ, R11 ;  /* 0x000000ffff03b224 */ /* 0x000fca00078e000b */
[----:B------:R4:W3:Y:S04]  /*22e70*/  @!P3 LDG.E.U8 R9, desc[UR32][R2.64] ;  /* 0x000000200209b981 */ /* 0x0008e8000c1e1100 */
[----:B------:R-:W-:Y:S04]  /*22e80*/  STL [R1+0x30], R22 ;  /* 0x0000301601007387 */ /* 0x000fe80000100800 */
[----:B------:R-:W3:Y:S04]  /*22e90*/  LDL R7, [R1+0xe00] ;  /* 0x000e000001077983 */ /* 0x000ee80000100800 */
[----:B------:R-:W3:Y:S04]  /*22ea0*/  LDL R6, [R1+0xe04] ;  /* 0x000e040001067983 */ /* 0x000ee80000100800 */
[----:B------:R-:W-:Y:S04]  /*22eb0*/  STL [R1+0x2c], R21 ;  /* 0x00002c1501007387 */ /* 0x000fe80000100800 */
[----:B------:R-:W3:Y:S04]  /*22ec0*/  LDL R11, [R1+0xdf8] ;  /* 0x000df800010b7983 */ /* 0x000ee80000100800 */
[----:B------:R-:W3:Y:S04]  /*22ed0*/  LDL R10, [R1+0xdfc] ;  /* 0x000dfc00010a7983 */ /* 0x000ee80000100800 */
[----:B------:R-:W-:Y:S01]  /*22ee0*/  STL [R1+0x28], R20 ;  /* 0x0000281401007387 */ /* 0x000fe20000100800 */
[----:B------:R-:W-:Y:S01]  /*22ef0*/  PRMT R13, RZ, 0x7610, R13 ;  /* 0x00007610ff0d7816 */ /* 0x000fe2000000000d */
[----:B----4-:R-:W-:-:S02]  /*22f00*/  @!P0 IMAD.MOV.U32 R3, RZ, RZ, R8 ;  /* 0x000000ffff038224 */ /* 0x010fc400078e0008 */
[----:B------:R-:W-:-:S05]  /*22f10*/  @!P0 IMAD.MOV.U32 R2, RZ, RZ, R4 ;  /* 0x000000ffff028224 */ /* 0x000fca00078e0004 */
[----:B------:R2:W4:Y:S02]  /*22f20*/  @!P0 LDG.E.U8 R13, desc[UR32][R2.64] ;  /* 0x00000020020d8981 */ /* 0x000524000c1e1100 */
[----:B--2---:R-:W-:Y:S02]  /*22f30*/  @!P1 IMAD.MOV.U32 R2, RZ, RZ, R5 ;  /* 0x000000ffff029224 */ /* 0x004fe400078e0005 */
[----:B---3--:R0:W-:Y:S04]  /*22f40*/  STL [R1+0x8], R9 ;  /* 0x0000080901007387 */ /* 0x0081e80000100800 */
[----:B------:R-:W2:Y:S04]  /*22f50*/  LDL R8, [R1+0xdf4] ;  /* 0x000df40001087983 */ /* 0x000ea80000100800 */
[----:B------:R-:W3:Y:S04]  /*22f60*/  LDL R4, [R1+0xdec] ;  /* 0x000dec0001047983 */ /* 0x000ee80000100800 */
[----:B0-----:R-:W3:Y:S04]  /*22f70*/  LDL R9, [R1+0xdf0] ;  /* 0x000df00001097983 */ /* 0x001ee80000100800 */
[----:B------:R-:W-:Y:S04]  /*22f80*/  STL [R1+0x24], R19 ;  /* 0x0000241301007387 */ /* 0x000fe80000100800 */
[----:B------:R-:W3:Y:S01]  /*22f90*/  LDL R5, [R1+0xde8] ;  /* 0x000de80001057983 */ /* 0x000ee20000100800 */
[----:B------:R-:W-:Y:S01]  /*22fa0*/  PRMT R14, RZ, 0x7610, R14 ;  /* 0x00007610ff0e7816 */ /* 0x000fe2000000000e */
[----:B------:R-:W-:Y:S01]  /*22fb0*/  @!P1 IMAD.MOV.U32 R3, RZ, RZ, R12 ;  /* 0x000000ffff039224 */ /* 0x000fe200078e000c */
[----:B------:R-:W-:-:S04]  /*22fc0*/  PRMT R61, RZ, 0x7610, R61 ;  /* 0x00007610ff3d7816 */ /* 0x000fc8000000003d */
[----:B------:R0:W3:Y:S01]  /*22fd0*/  @!P1 LDG.E.U8 R14, desc[UR32][R2.64] ;  /* 0x00000020020e9981 */ /* 0x0000e2000c1e1100 */
[----:B------:R-:W-:Y:S01]  /*22fe0*/  PRMT R60, RZ, 0x7610, R60 ;  /* 0x00007610ff3c7816 */ /* 0x000fe2000000003c */
[----:B0-----:R-:W-:Y:S02]  /*22ff0*/  @!P2 IMAD.MOV.U32 R2, RZ, RZ, R6 ;  /* 0x000000ffff02a224 */ /* 0x001fe400078e0006 */
[----:B------:R-:W-:-:S05]  /*23000*/  @!P2 IMAD.MOV.U32 R3, RZ, RZ, R7 ;  /* 0x000000ffff03a224 */ /* 0x000fca00078e0007 */
[----:B------:R0:W3:Y:S01]  /*23010*/  @!P2 LDG.E.U8 R61, desc[UR32][R2.64] ;  /* 0x00000020023da981 */ /* 0x0000e2000c1e1100 */
[----:B------:R-:W-:Y:S01]  /*23020*/  PRMT R59, RZ, 0x7610, R59 ;  /* 0x00007610ff3b7816 */ /* 0x000fe2000000003b */
[----:B0-----:R-:W-:Y:S02]  /*23030*/  @!P3 IMAD.MOV.U32 R2, RZ, RZ, R10 ;  /* 0x000000ffff02b224 */ /* 0x001fe400078e000a */
[----:B------:R-:W-:-:S05]  /*23040*/  @!P3 IMAD.MOV.U32 R3, RZ, RZ, R11 ;  /* 0x000000ffff03b224 */ /* 0x000fca00078e000b */
[----:B------:R2:W3:Y:S04]  /*23050*/  @!P3 LDG.E.U8 R60, desc[UR32][R2.64] ;  /* 0x00000020023cb981 */ /* 0x0004e8000c1e1100 */
[----:B----4-:R0:W-:Y:S04]  /*23060*/  STL [R1+0x4], R13 ;  /* 0x0000040d01007387 */ /* 0x0101e80000100800 */
[----:B------:R-:W-:Y:S04]  /*23070*/  STL [R1+0x18], R18 ;  /* 0x0000181201007387 */ /* 0x000fe80000100800 */
[----:B------:R-:W4:Y:S01]  /*23080*/  LDL R12, [R1+0xde4] ;  /* 0x000de400010c7983 */ /* 0x000f220000100800 */
[----:B------:R-:W-:-:S03]  /*23090*/  PRMT R58, RZ, 0x7610, R58 ;  /* 0x00007610ff3a7816 */ /* 0x000fc6000000003a */
[----:B0-----:R-:W4:Y:S01]  /*230a0*/  LDL R13, [R1+0xde0] ;  /* 0x000de000010d7983 */ /* 0x001f220000100800 */
[----:B--2---:R-:W-:Y:S02]  /*230b0*/  @!P0 IMAD.MOV.U32 R2, RZ, RZ, R8 ;  /* 0x000000ffff028224 */ /* 0x004fe400078e0008 */
[----:B---3--:R-:W-:-:S05]  /*230c0*/  @!P0 IMAD.MOV.U32 R3, RZ, RZ, R9 ;  /* 0x000000ffff038224 */ /* 0x008fca00078e0009 */
[----:B------:R0:W2:Y:S02]  /*230d0*/  @!P0 LDG.E.U8 R59, desc[UR32][R2.64] ;  /* 0x00000020023b8981 */ /* 0x0000a4000c1e1100 */
[----:B0-----:R-:W-:Y:S02]  /*230e0*/  @!P1 IMAD.MOV.U32 R2, RZ, RZ, R4 ;  /* 0x000000ffff029224 */ /* 0x001fe400078e0004 */
[----:B------:R-:W-:-:S05]  /*230f0*/  @!P1 IMAD.MOV.U32 R3, RZ, RZ, R5 ;  /* 0x000000ffff039224 */ /* 0x000fca00078e0005 */
[----:B------:R4:W3:Y:S04]  /*23100*/  @!P1 LDG.E.U8 R58, desc[UR32][R2.64] ;  /* 0x00000020023a9981 */ /* 0x0008e8000c1e1100 */
[----:B------:R-:W-:Y:S04]  /*23110*/  STL [R1+0x14], R17 ;  /* 0x0000141101007387 */ /* 0x000fe80000100800 */
[----:B------:R-:W3:Y:S04]  /*23120*/  LDL R7, [R1+0xdd8] ;  /* 0x000dd80001077983 */ /* 0x000ee80000100800 */
[----:B------:R-:W3:Y:S04]  /*23130*/  LDL R6, [R1+0xddc] ;  /* 0x000ddc0001067983 */ /* 0x000ee80000100800 */
[----:B------:R-:W-:Y:S04]  /*23140*/  STL [R1+0x1fc8], R61 ;  /* 0x001fc83d01007387 */ /* 0x000fe80000100800 */
[----:B------:R-:W-:Y:S04]  /*23150*/  STL [R1+0x10], R16 ;  /* 0x0000101001007387 */ /* 0x000fe80000100800 */
[----:B------:R0:W-:Y:S04]  /*23160*/  STL [R1+0xc], R15 ;  /* 0x00000c0f01007387 */ /* 0x0001e80000100800 */
[----:B0-----:R-:W3:Y:S04]  /*23170*/  LDL R15, [R1+0xdd0] ;  /* 0x000dd000010f7983 */ /* 0x001ee80000100800 */
[----:B------:R0:W-:Y:S04]  /*23180*/  STL [R1], R14 ;  /* 0x0000000e01007387 */ /* 0x0001e80000100800 */
[----:B0-----:R-:W3:Y:S04]  /*23190*/  LDL R14, [R1+0xdd4] ;  /* 0x000dd400010e7983 */ /* 0x001ee80000100800 */
[----:B------:R-:W-:Y:S04]  /*231a0*/  STL [R1+0x1fcc], R60 ;  /* 0x001fcc3c01007387 */ /* 0x000fe80000100800 */
[----:B------:R-:W3:Y:S04]  /*231b0*/  LDL R9, [R1+0xdc8] ;  /* 0x000dc80001097983 */ /* 0x000ee80000100800 */
[----:B------:R-:W3:Y:S04]  /*231c0*/  LDL R8, [R1+0xdcc] ;  /* 0x000dcc0001087983 */ /* 0x000ee80000100800 */
[----:B------:R-:W3:Y:S01]  /*231d0*/  LDL R10, [R1+0xdc4] ;  /* 0x000dc400010a7983 */ /* 0x000ee20000100800 */
[----:B------:R-:W-:Y:S01]  /*231e0*/  PRMT R54, RZ, 0x7610, R54 ;  /* 0x00007610ff367816 */ /* 0x000fe20000000036 */
[----:B----4-:R-:W-:-:S02]  /*231f0*/  @!P2 IMAD.MOV.U32 R2, RZ, RZ, R12 ;  /* 0x000000ffff02a224 */ /* 0x010fc400078e000c */
[----:B------:R-:W-:-:S05]  /*23200*/  @!P2 IMAD.MOV.U32 R3, RZ, RZ, R13 ;  /* 0x000000ffff03a224 */ /* 0x000fca00078e000d */
[----:B------:R0:W4:Y:S04]  /*23210*/  @!P2 LDG.E.U8 R54, desc[UR32][R2.64] ;  /* 0x000000200236a981 */ /* 0x000128000c1e1100 */
[----:B--2---:R-:W-:Y:S04]  /*23220*/  STL [R1+0x1fc0], R59 ;  /* 0x001fc03b01007387 */ /* 0x004fe80000100800 */
[----:B------:R-:W2:Y:S04]  /*23230*/  LDL R11, [R1+0xdc0] ;  /* 0x000dc000010b7983 */ /* 0x000ea80000100800 */
[----:B------:R-:W2:Y:S04]  /*23240*/  LDL R5, [R1+0xdb8] ;  /* 0x000db80001057983 */ /* 0x000ea80000100800 */
[----:B------:R-:W2:Y:S04]  /*23250*/  LDL R4, [R1+0xdbc] ;  /* 0x000dbc0001047983 */ /* 0x000ea80000100800 */
[----:B---3--:R-:W-:Y:S04]  /*23260*/  STL [R1+0x1fc4], R58 ;  /* 0x001fc43a01007387 */ /* 0x008fe80000100800 */
[----:B------:R-:W3:Y:S04]  /*23270*/  LDL R13, [R1+0xdb0] ;  /* 0x000db000010d7983 */ /* 0x000ee80000100800 */
[----:B------:R-:W3:Y:S01]  /*23280*/  LDL R12, [R1+0xdb4] ;  /* 0x000db400010c7983 */ /* 0x000ee20000100800 */
[----:B------:R-:W-:Y:S01]  /*23290*/  PRMT R52, RZ, 0x7610, R52 ;  /* 0x00007610ff347816 */ /* 0x000fe20000000034 */
[----:B0-----:R-:W-:-:S02]  /*232a0*/  @!P3 IMAD.MOV.U32 R2, RZ, RZ, R6 ;  /* 0x000000ffff02b224 */ /* 0x001fc400078e0006 */
        /* <DEDUP_REMOVED lines=10> */
[----:B------:R0:W3:Y:S01]  /*23350*/  @!P1 LDG.E.U8 R48, desc[UR32][R2.64] ;  /* 0x0000002002309981 */ /* 0x0000e2000c1e1100 */
[----:B------:R-:W-:-:S03]  /*23360*/  PRMT R44, RZ, 0x7610, R44 ;  /* 0x00007610ff2c7816 */ /* 0x000fc6000000002c */
[----:B----4-:R-:W-:Y:S04]  /*23370*/  STL [R1+0x1fd0], R54 ;  /* 0x001fd03601007387 */ /* 0x010fe80000100800 */
[----:B------:R-:W4:Y:S04]  /*23380*/  LDL R7, [R1+0xda8] ;  /* 0x000da80001077983 */ /* 0x000f280000100800 */
[----:B------:R-:W4:Y:S01]  /*23390*/  LDL R6, [R1+0xdac] ;  /* 0x000dac0001067983 */ /* 0x000f220000100800 */
[----:B0-----:R-:W-:Y:S01]  /*233a0*/  @!P2 IMAD.MOV.U32 R2, RZ, RZ, R10 ;  /* 0x000000ffff02a224 */ /* 0x001fe200078e000a */
[----:B------:R-:W-:Y:S01]  /*233b0*/  PRMT R42, RZ, 0x7610, R42 ;  /* 0x00007610ff2a7816 */ /* 0x000fe2000000002a */
[----:B--2---:R-:W-:-:S05]  /*233c0*/  @!P2 IMAD.MOV.U32 R3, RZ, RZ, R11 ;  /* 0x000000ffff03a224 */ /* 0x004fca00078e000b */
        /* <DEDUP_REMOVED lines=12> */
[----:B------:R-:W3:Y:S01]  /*23490*/  LDL R8, [R1+0xd9c] ;  /* 0x000d9c0001087983 */ /* 0x000ee20000100800 */
[----:B------:R-:W-:-:S03]  /*234a0*/  PRMT R40, RZ, 0x7610, R40 ;  /* 0x00007610ff287816 */ /* 0x000fc60000000028 */
[----:B------:R-:W-:Y:S04]  /*234b0*/  STL [R1+0x1fdc], R48 ;  /* 0x001fdc3001007387 */ /* 0x000fe80000100800 */
[----:B------:R-:W3:Y:S04]  /*234c0*/  LDL R11, [R1+0xd90] ;  /* 0x000d9000010b7983 */ /* 0x000ee80000100800 */
[----:B------:R-:W3:Y:S01]  /*234d0*/  LDL R10, [R1+0xd94] ;  /* 0x000d9400010a7983 */ /* 0x000ee20000100800 */
[----:B----4-:R-:W-:Y:S02]  /*234e0*/  @!P1 IMAD.MOV.U32 R2, RZ, RZ, R6 ;  /* 0x000000ffff029224 */ /* 0x010fe400078e0006 */
[----:B------:R-:W-:-:S05]  /*234f0*/  @!P1 IMAD.MOV.U32 R3, RZ, RZ, R7 ;  /* 0x000000ffff039224 */ /* 0x000fca00078e0007 */
[----:B------:R0:W4:Y:S04]  /*23500*/  @!P1 LDG.E.U8 R40, desc[UR32][R2.64] ;  /* 0x0000002002289981 */ /* 0x000128000c1e1100 */
[----:B--2---:R-:W-:Y:S04]  /*23510*/  STL [R1+0x1fe0], R46 ;  /* 0x001fe02e01007387 */ /* 0x004fe80000100800 */
[----:B------:R-:W2:Y:S04]  /*23520*/  LDL R5, [R1+0xd88] ;  /* 0x000d880001057983 */ /* 0x000ea80000100800 */
[----:B------:R-:W2:Y:S04]  /*23530*/  LDL R4, [R1+0xd8c] ;  /* 0x000d8c0001047983 */ /* 0x000ea80000100800 */
[----:B------:R-:W-:Y:S04]  /*23540*/  STL [R1+0x1fe4], R44 ;  /* 0x001fe42c01007387 */ /* 0x000fe80000100800 */
        /* <DEDUP_REMOVED lines=10> */
[----:B------:R-:W-:Y:S02]  /*235f0*/  PRMT R34, RZ, 0x7610, R34 ;  /* 0x00007610ff227816 */ /* 0x000fe40000000022 */
[----:B------:R-:W-:Y:S01]  /*23600*/  PRMT R32, RZ, 0x7610, R32 ;  /* 0x00007610ff207816 */ /* 0x000fe20000000020 */
[----:B0-----:R-:W-:Y:S02]  /*23610*/  @!P3 IMAD.MOV.U32 R2, RZ, RZ, R8 ;  /* 0x000000ffff02b224 */ /* 0x001fe400078e0008 */
[----:B------:R-:W-:-:S05]  /*23620*/  @!P3 IMAD.MOV.U32 R3, RZ, RZ, R9 ;  /* 0x000000ffff03b224 */ /* 0x000fca00078e0009 */
[----:B------:R0:W3:Y:S02]  /*23630*/  @!P3 LDG.E.U8 R36, desc[UR32][R2.64] ;  /* 0x000000200224b981 */ /* 0x0000e4000c1e1100 */
[----:B0-----:R-:W-:Y:S02]  /*23640*/  @!P0 IMAD.MOV.U32 R2, RZ, RZ, R10 ;  /* 0x000000ffff028224 */ /* 0x001fe400078e000a */
[----:B------:R-:W-:Y:S01]  /*23650*/  @!P0 IMAD.MOV.U32 R3, RZ, RZ, R11 ;  /* 0x000000ffff038224 */ /* 0x000fe200078e000b */
[----:B----4-:R-:W-:Y:S04]  /*23660*/  STL [R1+0x1fec], R40 ;  /* 0x001fec2801007387 */ /* 0x010fe80000100800 */
[----:B------:R-:W4:Y:S04]  /*23670*/  LDL R15, [R1+0xd70] ;  /* 0x000d7000010f7983 */ /* 0x000f280000100800 */
[----:B------:R-:W4:Y:S04]  /*23680*/  LDL R14, [R1+0xd74] ;  /* 0x000d7400010e7983 */ /* 0x000f280000100800 */
[----:B------:R0:W4:Y:S02]  /*23690*/  @!P0 LDG.E.U8 R34, desc[UR32][R2.64] ;  /* 0x0000002002228981 */ /* 0x000124000c1e1100 */
[----:B0-----:R-:W-:-:S02]  /*236a0*/  PRMT R2, RZ, 0x7610, R2 ;  /* 0x00007610ff027816 */ /* 0x001fc40000000002 */
[----:B------:R-:W-:Y:S01]  /*236b0*/  PRMT R3, RZ, 0x7610, R3 ;  /* 0x00007610ff037816 */ /* 0x000fe20000000003 */
[----:B--2---:R0:W2:Y:S02]  /*236c0*/  @!P1 LDG.E.U8 R32, desc[UR32][R4.64] ;  /* 0x0000002004209981 */ /* 0x0040a4000c1e1100 */
[----:B0-----:R-:W-:Y:S02]  /*236d0*/  @!P2 IMAD.MOV.U32 R5, RZ, RZ, R13 ;  /* 0x000000ffff05a224 */ /* 0x001fe400078e000d */
[----:B------:R-:W-:-:S05]  /*236e0*/  @!P2 IMAD.MOV.U32 R4, RZ, RZ, R12 ;  /* 0x000000ffff04a224 */ /* 0x000fca00078e000c */
[----:B------:R0:W2:Y:S04]  /*236f0*/  @!P2 LDG.E.U8 R2, desc[UR32][R4.64] ;  /* 0x000000200402a981 */ /* 0x0000a8000c1e1100 */
[----:B---3--:R1:W3:Y:S04]  /*23700*/  @!P3 LDG.E.U8 R3, desc[UR32][R6.64] ;  /* 0x000000200603b981 */ /* 0x0082e8000c1e1100 */
[----:B------:R-:W-:Y:S04]  /*23710*/  STL [R1+0x1ff0], R38 ;  /* 0x001ff02601007387 */ /* 0x000fe80000100800 */
[----:B------:R-:W3:Y:S04]  /*23720*/  LDL R9, [R1+0xd68] ;  /* 0x000d680001097983 */ /* 0x000ee80000100800 */
[----:B------:R-:W3:Y:S01]  /*23730*/  LDL R8, [R1+0xd6c] ;  /* 0x000d6c0001087983 */ /* 0x000ee20000100800 */
[----:B0-----:R-:W-:-:S03]  /*23740*/  PRMT R4, RZ, 0x7610, R4 ;  /* 0x00007610ff047816 */ /* 0x001fc60000000004 */
[----:B------:R-:W-:Y:S04]  /*23750*/  STL [R1+0x1ff4], R36 ;  /* 0x001ff42401007387 */ /* 0x000fe80000100800 */
[----:B------:R-:W3:Y:S04]  /*23760*/  LDL R17, [R1+0xd60] ;  /* 0x000d600001117983 */ /* 0x000ee80000100800 */
[----:B------:R-:W3:Y:S04]  /*23770*/  LDL R16, [R1+0xd64] ;  /* 0x000d640001107983 */ /* 0x000ee80000100800 */
[----:B----4-:R-:W-:Y:S04]  /*23780*/  STL [R1+0x1ff8], R34 ;  /* 0x001ff82201007387 */ /* 0x010fe80000100800 */
[----:B------:R-:W4:Y:S04]  /*23790*/  LDL R11, [R1+0xd58] ;  /* 0x000d5800010b7983 */ /* 0x000f280000100800 */
[----:B------:R-:W4:Y:S01]  /*237a0*/  LDL R10, [R1+0xd5c] ;  /* 0x000d5c00010a7983 */ /* 0x000f220000100800 */
[----:B-1----:R-:W-:-:S02]  /*237b0*/  @!P0 IMAD.MOV.U32 R6, RZ, RZ, R14 ;  /* 0x000000ffff068224 */ /* 0x002fc400078e000e */
        /* <DEDUP_REMOVED lines=11> */
[----:B------:R-:W-:-:S02]  /*23870*/  PRMT R5, RZ, 0x7610, R5 ;  /* 0x00007610ff057816 */ /* 0x000fc40000000005 */
[----:B0-----:R-:W-:-:S04]  /*23880*/  PRMT R6, RZ, 0x7610, R6 ;  /* 0x00007610ff067816 */ /* 0x001fc80000000006 */
[----:B------:R0:W3:Y:S01]  /*23890*/  @!P1 LDG.E.U8 R5, desc[UR32][R8.64] ;  /* 0x0000002008059981 */ /* 0x0000e2000c1e1100 */
[----:B------:R-:W-:Y:S01]  /*238a0*/  PRMT R7, RZ, 0x7610, R7 ;  /* 0x00007610ff077816 */ /* 0x000fe20000000007 */
[----:B0-----:R-:W-:Y:S02]  /*238b0*/  @!P2 IMAD.MOV.U32 R9, RZ, RZ, R17 ;  /* 0x000000ffff09a224 */ /* 0x001fe400078e0011 */
[----:B------:R-:W-:-:S05]  /*238c0*/  @!P2 IMAD.MOV.U32 R8, RZ, RZ, R16 ;  /* 0x000000ffff08a224 */ /* 0x000fca00078e0010 */
[----:B------:R0:W3:Y:S02]  /*238d0*/  @!P2 LDG.E.U8 R6, desc[UR32][R8.64] ;  /* 0x000000200806a981 */ /* 0x0000e4000c1e1100 */
[----:B0-----:R-:W-:Y:S02]  /*238e0*/  PRMT R8, RZ, 0x7610, R8 ;  /* 0x00007610ff087816 */ /* 0x001fe40000000008 */
[----:B----4-:R2:W4:Y:S01]  /*238f0*/  @!P3 LDG.E.U8 R7, desc[UR32][R10.64] ;  /* 0x000000200a07b981 */ /* 0x010522000c1e1100 */
[----:B------:R-:W-:-:S03]  /*23900*/  PRMT R9, RZ, 0x7610, R9 ;  /* 0x00007610ff097816 */ /* 0x000fc60000000009 */
[----:B------:R0:W-:Y:S04]  /*23910*/  STL [R1+0x2008], R4 ;  /* 0x0020080401007387 */ /* 0x0001e80000100800 */
[----:B------:R-:W4:Y:S04]  /*23920*/  LDL R14, [R1+0xd38] ;  /* 0x000d3800010e7983 */ /* 0x000f280000100800 */
[----:B0-----:R-:W4:Y:S01]  /*23930*/  LDL R4, [R1+0xd3c] ;  /* 0x000d3c0001047983 */ /* 0x001f220000100800 */
[----:B--2---:R-:W-:Y:S02]  /*23940*/  @!P0 IMAD.MOV.U32 R11, RZ, RZ, R20 ;  /* 0x000000ffff0b8224 */ /* 0x004fe400078e0014 */
[----:B------:R-:W-:-:S05]  /*23950*/  @!P0 IMAD.MOV.U32 R10, RZ, RZ, R19 ;  /* 0x000000ffff0a8224 */ /* 0x000fca00078e0013 */
[----:B------:R0:W2:Y:S02]  /*23960*/  @!P0 LDG.E.U8 R8, desc[UR32][R10.64] ;  /* 0x000000200a088981 */ /* 0x0000a4000c1e1100 */
[----:B0-----:R-:W-:Y:S02]  /*23970*/  PRMT R10, RZ, 0x7610, R10 ;  /* 0x00007610ff0a7816 */ /* 0x001fe4000000000a */
[----:B------:R3:W2:Y:S02]  /*23980*/  @!P1 LDG.E.U8 R9, desc[UR32][R12.64] ;  /* 0x000000200c099981 */ /* 0x0006a4000c1e1100 */
[----:B---3--:R-:W-:Y:S02]  /*23990*/  @!P2 IMAD.MOV.U32 R13, RZ, RZ, R18 ;  /* 0x000000ffff0da224 */ /* 0x008fe400078e0012 */
[----:B------:R-:W-:-:S05]  /*239a0*/  @!P2 IMAD.MOV.U32 R12, RZ, RZ, R15 ;  /* 0x000000ffff0ca224 */ /* 0x000fca00078e000f */
[----:B------:R-:W3:Y:S04]  /*239b0*/  @!P2 LDG.E.U8 R10, desc[UR32][R12.64] ;  /* 0x000000200c0aa981 */ /* 0x000ee8000c1e1100 */
[----:B------:R-:W-:Y:S04]  /*239c0*/  STL [R1+0x200c], R5 ;  /* 0x00200c0501007387 */ /* 0x000fe80000100800 */
[----:B------:R-:W3:Y:S04]  /*239d0*/  LDL R3, [R1+0xd30] ;  /* 0x000d300001037983 */ /* 0x000ee80000100800 */
[----:B------:R-:W3:Y:S01]  /*239e0*/  LDL R2, [R1+0xd34] ;  /* 0x000d340001027983 */ /* 0x000ee20000100800 */
[----:B------:R-:W-:-:S03]  /*239f0*/  PRMT R11, RZ, 0x7610, R11 ;  /* 0x00007610ff0b7816 */ /* 0x000fc6000000000b */
[----:B------:R0:W-:Y:S04]  /*23a00*/  STL [R1+0x2010], R6 ;  /* 0x0020100601007387 */ /* 0x0001e80000100800 */
[----:B------:R-:W3:Y:S04]  /*23a10*/  LDL R17, [R1+0xd28] ;  /* 0x000d280001117983 */ /* 0x000ee80000100800 */
[----:B------:R-:W3:Y:S04]  /*23a20*/  LDL R16, [R1+0xd2c] ;  /* 0x000d2c0001107983 */ /* 0x000ee80000100800 */
[----:B----4-:R1:W-:Y:S04]  /*23a30*/  STL [R1+0x2014], R7 ;  /* 0x0020140701007387 */ /* 0x0103e80000100800 */
[----:B0-----:R-:W4:Y:S04]  /*23a40*/  LDL R6, [R1+0xd24] ;  /* 0x000d240001067983 */ /* 0x001f280000100800 */
[----:B-1----:R-:W4:Y:S01]  /*23a50*/  LDL R7, [R1+0xd20] ;  /* 0x000d200001077983 */ /* 0x002f220000100800 */
[----:B------:R-:W-:-:S02]  /*23a60*/  @!P3 IMAD.MOV.U32 R15, RZ, RZ, R14 ;  /* 0x000000ffff0fb224 */ /* 0x000fc400078e000e */
[----:B------:R-:W-:-:S05]  /*23a70*/  @!P3 IMAD.MOV.U32 R14, RZ, RZ, R4 ;  /* 0x000000ffff0eb224 */ /* 0x000fca00078e0004 */
[----:B------:R0:W4:Y:S04]  /*23a80*/  @!P3 LDG.E.U8 R11, desc[UR32][R14.64] ;  /* 0x000000200e0bb981 */ /* 0x000128000c1e1100 */
[----:B--2---:R-:W-:Y:S04]  /*23a90*/  STL [R1+0x2018], R8 ;  /* 0x0020180801007387 */ /* 0x004fe80000100800 */
[----:B------:R-:W-:Y:S04]  /*23aa0*/  STL [R1+0x201c], R9 ;  /* 0x00201c0901007387 */ /* 0x000fe80000100800 */
[----:B------:R-:W2:Y:S04]  /*23ab0*/  LDL R19, [R1+0xd18] ;  /* 0x000d180001137983 */ /* 0x000ea80000100800 */
[----:B------:R-:W2:Y:S04]  /*23ac0*/  LDL R18, [R1+0xd1c] ;  /* 0x000d1c0001127983 */ /* 0x000ea80000100800 */
[----:B---3--:R1:W-:Y:S04]  /*23ad0*/  STL [R1+0x2020], R10 ;  /* 0x0020200a01007387 */ /* 0x0083e80000100800 */
[----:B------:R-:W3:Y:S04]  /*23ae0*/  LDL R5, [R1+0xd10] ;  /* 0x000d100001057983 */ /* 0x000ee80000100800 */
[----:B------:R-:W3:Y:S01]  /*23af0*/  LDL R4, [R1+0xd14] ;  /* 0x000d140001047983 */ /* 0x000ee20000100800 */
[----:B------:R-:W-:Y:S01]  /*23b00*/  PRMT R12, RZ, 0x7610, R12 ;  /* 0x00007610ff0c7816 */ /* 0x000fe2000000000c */
[----:B0-----:R-:W-:-:S02]  /*23b10*/  @!P0 IMAD.MOV.U32 R14, RZ, RZ, R2 ;  /* 0x000000ffff0e8224 */ /* 0x001fc400078e0002 */
[----:B------:R-:W-:Y:S01]  /*23b20*/  @!P0 IMAD.MOV.U32 R15, RZ, RZ, R3 ;  /* 0x000000ffff0f8224 */ /* 0x000fe200078e0003 */
[----:B------:R-:W-:-:S04]  /*23b30*/  PRMT R13, RZ, 0x7610, R13 ;  /* 0x00007610ff0d7816 */ /* 0x000fc8000000000d */
[----:B------:R0:W3:Y:S02]  /*23b40*/  @!P0 LDG.E.U8 R12, desc[UR32][R14.64] ;  /* 0x000000200e0c8981 */ /* 0x0000e4000c1e1100 */
[----:B0-----:R-:W-:Y:S02]  /*23b50*/  PRMT R14, RZ, 0x7610, R14 ;  /* 0x00007610ff0e7816 */ /* 0x001fe4000000000e */
[----:B------:R4:W3:Y:S01]  /*23b60*/  @!P1 LDG.E.U8 R13, desc[UR32][R16.64] ;  /* 0x00000020100d9981 */ /* 0x0008e2000c1e1100 */
[----:B------:R-:W-:Y:S01]  /*23b70*/  PRMT R15, RZ, 0x7610, R15 ;  /* 0x00007610ff0f7816 */ /* 0x000fe2000000000f */
[----:B----4-:R-:W-:Y:S02]  /*23b80*/  @!P2 IMAD.MOV.U32 R16, RZ, RZ, R6 ;  /* 0x000000ffff10a224 */ /* 0x010fe400078e0006 */
[----:B------:R-:W-:-:S05]  /*23b90*/  @!P2 IMAD.MOV.U32 R17, RZ, RZ, R7 ;  /* 0x000000ffff11a224 */ /* 0x000fca00078e0007 */
[----:B------:R0:W4:Y:S04]  /*23ba0*/  @!P2 LDG.E.U8 R14, desc[UR32][R16.64] ;  /* 0x00000020100ea981 */ /* 0x000128000c1e1100 */
[----:B------:R3:W-:Y:S04]  /*23bb0*/  STL [R1+0x2024], R11 ;  /* 0x0020240b01007387 */ /* 0x0007e80000100800 */
[----:B------:R-:W4:Y:S04]  /*23bc0*/  LDL R20, [R1+0xd08] ;  /* 0x000d080001147983 */ /* 0x000f280000100800 */
[----:B------:R-:W4:Y:S01]  /*23bd0*/  LDL R2, [R1+0xd0c] ;  /* 0x000d0c0001027983 */ /* 0x000f220000100800 */
[----:B0-----:R-:W-:-:S03]  /*23be0*/  PRMT R16, RZ, 0x7610, R16 ;  /* 0x00007610ff107816 */ /* 0x001fc60000000010 */
[----:B------:R-:W4:Y:S04]  /*23bf0*/  LDL R3, [R1+0xd04] ;  /* 0x000d040001037983 */ /* 0x000f280000100800 */
[----:B-1----:R-:W4:Y:S04]  /*23c00*/  LDL R10, [R1+0xd00] ;  /* 0x000d0000010a7983 */ /* 0x002f280000100800 */
[----:B--2---:R3:W2:Y:S02]  /*23c10*/  @!P3 LDG.E.U8 R15, desc[UR32][R18.64] ;  /* 0x00000020120fb981 */ /* 0x0046a4000c1e1100 */
[----:B---3--:R-:W-:-:S02]  /*23c20*/  @!P0 IMAD.MOV.U32 R19, RZ, RZ, R5 ;  /* 0x000000ffff138224 */ /* 0x008fc400078e0005 */
[----:B------:R-:W-:-:S05]  /*23c30*/  @!P0 IMAD.MOV.U32 R18, RZ, RZ, R4 ;  /* 0x000000ffff128224 */ /* 0x000fca00078e0004 */
[----:B------:R-:W3:Y:S04]  /*23c40*/  @!P0 LDG.E.U8 R16, desc[UR32][R18.64] ;  /* 0x0000002012108981 */ /* 0x000ee8000c1e1100 */
[----:B------:R-:W-:Y:S04]  /*23c50*/  STL [R1+0x2028], R12 ;  /* 0x0020280c01007387 */ /* 0x000fe80000100800 */
[----:B------:R-:W3:Y:S04]  /*23c60*/  LDL R22, [R1+0xcf8] ;  /* 0x000cf80001167983 */ /* 0x000ee80000100800 */
[----:B------:R-:W3:Y:S04]  /*23c70*/  LDL R11, [R1+0xcfc] ;  /* 0x000cfc00010b7983 */ /* 0x000ee80000100800 */
[----:B------:R0:W-:Y:S04]  /*23c80*/  STL [R1+0x202c], R13 ;  /* 0x00202c0d01007387 */ /* 0x0001e80000100800 */
[----:B------:R-:W3:Y:S04]  /*23c90*/  LDL R9, [R1+0xcf0] ;  /* 0x000cf00001097983 */ /* 0x000ee80000100800 */
[----:B------:R-:W3:Y:S04]  /*23ca0*/  LDL R8, [R1+0xcf4] ;  /* 0x000cf40001087983 */ /* 0x000ee80000100800 */
[----:B------:R-:W3:Y:S04]  /*23cb0*/  LDL R7, [R1+0xce8] ;  /* 0x000ce80001077983 */ /* 0x000ee80000100800 */
[----:B------:R-:W3:Y:S01]  /*23cc0*/  LDL R6, [R1+0xcec] ;  /* 0x000cec0001067983 */ /* 0x000ee20000100800 */
[----:B------:R-:W-:-:S03]  /*23cd0*/  PRMT R17, RZ, 0x7610, R17 ;  /* 0x00007610ff117816 */ /* 0x000fc60000000011 */
[----:B----4-:R-:W-:Y:S04]  /*23ce0*/  STL [R1+0x2030], R14 ;  /* 0x0020300e01007387 */ /* 0x010fe80000100800 */
[----:B0-----:R-:W4:Y:S04]  /*23cf0*/  LDL R13, [R1+0xce0] ;  /* 0x000ce000010d7983 */ /* 0x001f280000100800 */
[----:B------:R-:W4:Y:S01]  /*23d00*/  LDL R12, [R1+0xce4] ;  /* 0x000ce400010c7983 */ /* 0x000f220000100800 */
[----:B------:R-:W-:Y:S02]  /*23d10*/  @!P1 IMAD.MOV.U32 R21, RZ, RZ, R20 ;  /* 0x000000ffff159224 */ /* 0x000fe400078e0014 */
[----:B------:R-:W-:-:S05]  /*23d20*/  @!P1 IMAD.MOV.U32 R20, RZ, RZ, R2 ;  /* 0x000000ffff149224 */ /* 0x000fca00078e0002 */
[----:B------:R0:W4:Y:S02]  /*23d30*/  @!P1 LDG.E.U8 R17, desc[UR32][R20.64] ;  /* 0x0000002014119981 */ /* 0x000124000c1e1100 */
[----:B0-----:R-:W-:Y:S02]  /*23d40*/  @!P2 IMAD.MOV.U32 R20, RZ, RZ, R3 ;  /* 0x000000ffff14a224 */ /* 0x001fe400078e0003 */
[----:B--2---:R-:W-:Y:S04]  /*23d50*/  STL [R1+0x2034], R15 ;  /* 0x0020340f01007387 */ /* 0x004fe80000100800 */
[----:B------:R-:W2:Y:S04]  /*23d60*/  LDL R5, [R1+0xcd8] ;  /* 0x000cd80001057983 */ /* 0x000ea80000100800 */
[----:B------:R-:W2:Y:S04]  /*23d70*/  LDL R4, [R1+0xcdc] ;  /* 0x000cdc0001047983 */ /* 0x000ea80000100800 */
[----:B---3--:R0:W-:Y:S04]  /*23d80*/  STL [R1+0x2038], R16 ;  /* 0x0020381001007387 */ /* 0x0081e80000100800 */
[----:B------:R-:W3:Y:S04]  /*23d90*/  LDL R2, [R1+0xcd4] ;  /* 0x000cd40001027983 */ /* 0x000ee80000100800 */
[----:B------:R-:W3:Y:S01]  /*23da0*/  LDL R3, [R1+0xcd0] ;  /* 0x000cd00001037983 */ /* 0x000ee20000100800 */
[----:B------:R-:W-:-:S02]  /*23db0*/  PRMT R18, RZ, 0x7610, R18 ;  /* 0x00007610ff127816 */ /* 0x000fc40000000012 */
[----:B------:R-:W-:Y:S01]  /*23dc0*/  PRMT R19, RZ, 0x7610, R19 ;  /* 0x00007610ff137816 */ /* 0x000fe20000000013 */
[----:B------:R-:W-:Y:S02]  /*23dd0*/  @!P3 IMAD.MOV.U32 R23, RZ, RZ, R22 ;  /* 0x000000ffff17b224 */ /* 0x000fe400078e0016 */
[----:B------:R-:W-:Y:S02]  /*23de0*/  @!P2 IMAD.MOV.U32 R21, RZ, RZ, R10 ;  /* 0x000000ffff15a224 */ /* 0x000fe400078e000a */
[----:B------:R-:W-:Y:S01]  /*23df0*/  @!P3 IMAD.MOV.U32 R22, RZ, RZ, R11 ;  /* 0x000000ffff16b224 */ /* 0x000fe200078e000b */
[----:B------:R-:W3:Y:S04]  /*23e00*/  LDL R10, [R1+0xccc] ;  /* 0x000ccc00010a7983 */ /* 0x000ee80000100800 */
[----:B------:R-:W3:Y:S04]  /*23e10*/  LDL R11, [R1+0xcc8] ;  /* 0x000cc800010b7983 */ /* 0x000ee80000100800 */
[----:B------:R1:W3:Y:S04]  /*23e20*/  @!P2 LDG.E.U8 R18, desc[UR32][R20.64] ;  /* 0x000000201412a981 */ /* 0x0002e8000c1e1100 */
[----:B------:R1:W3:Y:S04]  /*23e30*/  @!P3 LDG.E.U8 R19, desc[UR32][R22.64] ;  /* 0x000000201613b981 */ /* 0x0002e8000c1e1100 */
[----:B0-----:R-:W3:Y:S04]  /*23e40*/  LDL R16, [R1+0xc74] ;  /* 0x000c740001107983 */ /* 0x001ee80000100800 */
[----:B------:R-:W3:Y:S04]  /*23e50*/  LDL R32, [R1+0xc70] ;  /* 0x000c700001207983 */ /* 0x000ee80000100800 */
[----:B------:R-:W3:Y:S04]  /*23e60*/  LDL R15, [R1+0xc68] ;  /* 0x000c6800010f7983 */ /* 0x000ee80000100800 */
[----:B------:R-:W3:Y:S01]  /*23e70*/  LDL R14, [R1+0xc6c] ;  /* 0x000c6c00010e7983 */ /* 0x000ee20000100800 */
[----:B-1----:R-:W-:Y:S01]  /*23e80*/  PRMT R21, RZ, 0x7610, R21 ;  /* 0x00007610ff157816 */ /* 0x002fe20000000015 */
[----:B------:R-:W-:-:S02]  /*23e90*/  @!P0 IMAD.MOV.U32 R22, RZ, RZ, R8 ;  /* 0x000000ffff168224 */ /* 0x000fc400078e0008 */
[----:B------:R-:W-:Y:S01]  /*23ea0*/  @!P0 IMAD.MOV.U32 R23, RZ, RZ, R9 ;  /* 0x000000ffff178224 */ /* 0x000fe200078e0009 */
[----:B------:R-:W3:Y:S04]  /*23eb0*/  LDL R8, [R1+0xcc4] ;  /* 0x000cc40001087983 */ /* 0x000ee80000100800 */
[----:B------:R-:W3:Y:S01]  /*23ec0*/  LDL R9, [R1+0xcc0] ;  /* 0x000cc00001097983 */ /* 0x000ee20000100800 */
[----:B------:R-:W-:Y:S02]  /*23ed0*/  @!P1 IMAD.MOV.U32 R24, RZ, RZ, R6 ;  /* 0x000000ffff189224 */ /* 0x000fe400078e0006 */
[----:B------:R-:W-:Y:S01]  /*23ee0*/  @!P1 IMAD.MOV.U32 R25, RZ, RZ, R7 ;  /* 0x000000ffff199224 */ /* 0x000fe200078e0007 */
[----:B------:R-:W3:Y:S04]  /*23ef0*/  LDL R6, [R1+0xcbc] ;  /* 0x000cbc0001067983 */ /* 0x000ee80000100800 */
[----:B------:R-:W3:Y:S01]  /*23f00*/  LDL R7, [R1+0xcb8] ;  /* 0x000cb80001077983 */ /* 0x000ee20000100800 */
[----:B------:R-:W-:-:S03]  /*23f10*/  PRMT R20, RZ, 0x7610, R20 ;  /* 0x00007610ff147816 */ /* 0x000fc60000000014 */
[----:B------:R4:W3:Y:S04]  /*23f20*/  @!P1 LDG.E.U8 R21, desc[UR32][R24.64] ;  /* 0x0000002018159981 */ /* 0x0008e8000c1e1100 */
[----:B------:R0:W3:Y:S01]  /*23f30*/  @!P0 LDG.E.U8 R20, desc[UR32][R22.64] ;  /* 0x0000002016148981 */ /* 0x0000e2000c1e1100 */
[----:B----4-:R-:W-:Y:S02]  /*23f40*/  @!P2 IMAD.MOV.U32 R25, RZ, RZ, R13 ;  /* 0x000000ffff19a224 */ /* 0x010fe400078e000d */
[----:B------:R-:W-:Y:S01]  /*23f50*/  @!P2 IMAD.MOV.U32 R24, RZ, RZ, R12 ;  /* 0x000000ffff18a224 */ /* 0x000fe200078e000c */
[----:B------:R-:W4:Y:S04]  /*23f60*/  LDL R13, [R1+0xcb0] ;  /* 0x000cb000010d7983 */ /* 0x000f280000100800 */
[----:B------:R-:W4:Y:S01]  /*23f70*/  LDL R12, [R1+0xcb4] ;  /* 0x000cb400010c7983 */ /* 0x000f220000100800 */
[----:B0-----:R-:W-:Y:S01]  /*23f80*/  PRMT R23, RZ, 0x7610, R23 ;  /* 0x00007610ff177816 */ /* 0x001fe20000000017 */
[----:B--2---:R-:W-:-:S02]  /*23f90*/  @!P3 IMAD.MOV.U32 R27, RZ, RZ, R5 ;  /* 0x000000ffff1bb224 */ /* 0x004fc400078e0005 */
[----:B------:R-:W-:Y:S01]  /*23fa0*/  @!P3 IMAD.MOV.U32 R26, RZ, RZ, R4 ;  /* 0x000000ffff1ab224 */ /* 0x000fe200078e0004 */
[----:B------:R-:W2:Y:S04]  /*23fb0*/  LDL R5, [R1+0xca8] ;  /* 0x000ca80001057983 */ /* 0x000ea80000100800 */
[----:B------:R-:W2:Y:S04]  /*23fc0*/  LDL R4, [R1+0xcac] ;  /* 0x000cac0001047983 */ /* 0x000ea80000100800 */
[----:B------:R3:W2:Y:S02]  /*23fd0*/  @!P3 LDG.E.U8 R23, desc[UR32][R26.64] ;  /* 0x000000201a17b981 */ /* 0x0006a4000c1e1100 */
[----:B---3--:R-:W-:-:S02]  /*23fe0*/  @!P0 IMAD.MOV.U32 R26, RZ, RZ, R2 ;  /* 0x000000ffff1a8224 */ /* 0x008fc400078e0002 */
[----:B------:R-:W3:Y:S01]  /*23ff0*/  LDL R2, [R1+0xca4] ;  /* 0x000ca40001027983 */ /* 0x000ee20000100800 */
[----:B------:R-:W-:-:S03]  /*24000*/  @!P0 IMAD.MOV.U32 R27, RZ, RZ, R3 ;  /* 0x000000ffff1b8224 */ /* 0x000fc600078e0003 */
[----:B------:R-:W3:Y:S01]  /*24010*/  LDL R3, [R1+0xca0] ;  /* 0x000ca00001037983 */ /* 0x000ee20000100800 */
[----:B------:R-:W-:Y:S01]  /*24020*/  PRMT R22, RZ, 0x7610, R22 ;  /* 0x00007610ff167816 */ /* 0x000fe20000000016 */
[----:B------:R-:W-:Y:S02]  /*24030*/  @!P1 IMAD.MOV.U32 R28, RZ, RZ, R10 ;  /* 0x000000ffff1c9224 */ /* 0x000fe400078e000a */
[----:B------:R-:W-:Y:S01]  /*24040*/  @!P1 IMAD.MOV.U32 R29, RZ, RZ, R11 ;  /* 0x000000ffff1d9224 */ /* 0x000fe200078e000b */
[----:B------:R-:W3:Y:S04]  /*24050*/  LDL R10, [R1+0xc9c] ;  /* 0x000c9c00010a7983 */ /* 0x000ee80000100800 */
[----:B------:R0:W3:Y:S04]  /*24060*/  @!P2 LDG.E.U8 R22, desc[UR32][R24.64] ;  /* 0x000000201816a981 */ /* 0x0000e8000c1e1100 */
[----:B------:R-:W3:Y:S01]  /*24070*/  LDL R11, [R1+0xc98] ;  /* 0x000c9800010b7983 */ /* 0x000ee20000100800 */
[----:B0-----:R-:W-:-:S02]  /*24080*/  PRMT R24, RZ, 0x7610, R24 ;  /* 0x00007610ff187816 */ /* 0x001fc40000000018 */
[----:B------:R-:W-:-:S04]  /*24090*/  PRMT R25, RZ, 0x7610, R25 ;  /* 0x00007610ff197816 */ /* 0x000fc80000000019 */
[----:B------:R0:W3:Y:S04]  /*240a0*/  @!P0 LDG.E.U8 R24, desc[UR32][R26.64] ;  /* 0x000000201a188981 */ /* 0x0000e8000c1e1100 */
[----:B------:R1:W3:Y:S01]  /*240b0*/  @!P1 LDG.E.U8 R25, desc[UR32][R28.64] ;  /* 0x000000201c199981 */ /* 0x0002e2000c1e1100 */
[----:B------:R-:W-:Y:S02]  /*240c0*/  @!P3 IMAD.MOV.U32 R30, RZ, RZ, R6 ;  /* 0x000000ffff1eb224 */ /* 0x000fe400078e0006 */
[----:B------:R-:W-:Y:S01]  /*240d0*/  @!P3 IMAD.MOV.U32 R31, RZ, RZ, R7 ;  /* 0x000000ffff1fb224 */ /* 0x000fe200078e0007 */
[----:B------:R-:W3:Y:S04]  /*240e0*/  LDL R6, [R1+0xc8c] ;  /* 0x000c8c0001067983 */ /* 0x000ee80000100800 */
[----:B------:R-:W3:Y:S01]  /*240f0*/  LDL R7, [R1+0xc88] ;  /* 0x000c880001077983 */ /* 0x000ee20000100800 */
[----:B0-----:R-:W-:-:S02]  /*24100*/  PRMT R26, RZ, 0x7610, R26 ;  /* 0x00007610ff1a7816 */ /* 0x001fc4000000001a */
[----:B------:R-:W-:Y:S01]  /*24110*/  PRMT R27, RZ, 0x7610, R27 ;  /* 0x00007610ff1b7816 */ /* 0x000fe2000000001b */
[----:B-1----:R-:W-:Y:S02]  /*24120*/  @!P2 IMAD.MOV.U32 R28, RZ, RZ, R8 ;  /* 0x000000ffff1ca224 */ /* 0x002fe400078e0008 */
[----:B------:R-:W-:Y:S01]  /*24130*/  @!P2 IMAD.MOV.U32 R29, RZ, RZ, R9 ;  /* 0x000000ffff1da224 */ /* 0x000fe200078e0009 */
[----:B------:R-:W3:Y:S04]  /*24140*/  LDL R8, [R1+0xc94] ;  /* 0x000c940001087983 */ /* 0x000ee80000100800 */
[----:B------:R-:W3:Y:S04]  /*24150*/  LDL R9, [R1+0xc90] ;  /* 0x000c900001097983 */ /* 0x000ee80000100800 */
[----:B------:R0:W3:Y:S04]  /*24160*/  @!P2 LDG.E.U8 R26, desc[UR32][R28.64] ;  /* 0x000000201c1aa981 */ /* 0x0000e8000c1e1100 */
[----:B------:R4:W3:Y:S01]  /*24170*/  @!P3 LDG.E.U8 R27, desc[UR32][R30.64] ;  /* 0x000000201e1bb981 */ /* 0x0008e2000c1e1100 */
[----:B0-----:R-:W-:Y:S01]  /*24180*/  PRMT R28, RZ, 0x7610, R28 ;  /* 0x00007610ff1c7816 */ /* 0x001fe2000000001c */
[----:B----4-:R-:W-:-:S02]  /*24190*/  @!P0 IMAD.MOV.U32 R30, RZ, RZ, R12 ;  /* 0x000000ffff1e8224 */ /* 0x010fc400078e000c */
[----:B------:R-:W-:Y:S01]  /*241a0*/  @!P0 IMAD.MOV.U32 R31, RZ, RZ, R13 ;  /* 0x000000ffff1f8224 */ /* 0x000fe200078e000d */
[----:B------:R-:W-:Y:S02]  /*241b0*/  PRMT R29, RZ, 0x7610, R29 ;  /* 0x00007610ff1d7816 */ /* 0x000fe4000000001d */
[----:B------:R-:W-:Y:S01]  /*241c0*/  PRMT R33, RZ, 0x7610, R33 ;  /* 0x00007610ff217816 */ /* 0x000fe20000000021 */
[----:B------:R-:W4:Y:S04]  /*241d0*/  LDL R12, [R1+0xc64] ;  /* 0x000c6400010c7983 */ /* 0x000f280000100800 */
[----:B------:R2:W4:Y:S04]  /*241e0*/  @!P0 LDG.E.U8 R28, desc[UR32][R30.64] ;  /* 0x000000201e1c8981 */ /* 0x000528000c1e1100 */
[----:B------:R-:W4:Y:S01]  /*241f0*/  LDL R13, [R1+0xc60] ;  /* 0x000c6000010d7983 */ /* 0x000f220000100800 */
[----:B--2---:R-:W-:-:S02]  /*24200*/  @!P1 IMAD.MOV.U32 R31, RZ, RZ, R5 ;  /* 0x000000ffff1f9224 */ /* 0x004fc400078e0005 */
[----:B------:R-:W-:Y:S01]  /*24210*/  @!P1 IMAD.MOV.U32 R30, RZ, RZ, R4 ;  /* 0x000000ffff1e9224 */ /* 0x000fe200078e0004 */
[----:B------:R-:W2:Y:S04]  /*24220*/  LDL R5, [R1+0xc80] ;  /* 0x000c800001057983 */ /* 0x000ea80000100800 */
[----:B------:R-:W4:Y:S04]  /*24230*/  LDL R4, [R1+0xc84] ;  /* 0x000c840001047983 */ /* 0x000f280000100800 */
[----:B------:R3:W4:Y:S02]  /*24240*/  @!P1 LDG.E.U8 R29, desc[UR32][R30.64] ;  /* 0x000000201e1d9981 */ /* 0x000724000c1e1100 */
[----:B---3--:R-:W-:-:S02]  /*24250*/  @!P2 IMAD.MOV.U32 R30, RZ, RZ, R2 ;  /* 0x000000ffff1ea224 */ /* 0x008fc400078e0002 */
[----:B------:R-:W3:Y:S01]  /*24260*/  LDL R2, [R1+0xc7c] ;  /* 0x000c7c0001027983 */ /* 0x000ee20000100800 */
[----:B------:R-:W-:-:S03]  /*24270*/  @!P2 IMAD.MOV.U32 R31, RZ, RZ, R3 ;  /* 0x000000ffff1fa224 */ /* 0x000fc600078e0003 */
[----:B------:R-:W3:Y:S01]  /*24280*/  LDL R3, [R1+0xc78] ;  /* 0x000c780001037983 */ /* 0x000ee20000100800 */
[----:B------:R-:W-:-:S03]  /*24290*/  PRMT R35, RZ, 0x7610, R35 ;  /* 0x00007610ff237816 */ /* 0x000fc60000000023 */
[----:B------:R0:W3:Y:S01]  /*242a0*/  @!P2 LDG.E.U8 R33, desc[UR32][R30.64] ;  /* 0x000000201e21a981 */ /* 0x0000e2000c1e1100 */
[----:B------:R-:W-:Y:S01]  /*242b0*/  PRMT R37, RZ, 0x7610, R37 ;  /* 0x00007610ff257816 */ /* 0x000fe20000000025 */
[----:B0-----:R-:W-:Y:S02]  /*242c0*/  @!P3 IMAD.MOV.U32 R30, RZ, RZ, R10 ;  /* 0x000000ffff1eb224 */ /* 0x001fe400078e000a */
[----:B------:R-:W-:Y:S01]  /*242d0*/  @!P3 IMAD.MOV.U32 R31, RZ, RZ, R11 ;  /* 0x000000ffff1fb224 */ /* 0x000fe200078e000b */
[----:B------:R-:W3:Y:S04]  /*242e0*/  LDL R10, [R1+0xc5c] ;  /* 0x000c5c00010a7983 */ /* 0x000ee80000100800 */
[----:B------:R-:W3:Y:S04]  /*242f0*/  LDL R11, [R1+0xc58] ;  /* 0x000c5800010b7983 */ /* 0x000ee80000100800 */
[----:B------:R0:W3:Y:S01]  /*24300*/  @!P3 LDG.E.U8 R35, desc[UR32][R30.64] ;  /* 0x000000201e23b981 */ /* 0x0000e2000c1e1100 */
[----:B------:R-:W-:-:S02]  /*24310*/  PRMT R39, RZ, 0x7610, R39 ;  /* 0x00007610ff277816 */ /* 0x000fc40000000027 */
[----:B------:R-:W-:Y:S01]  /*24320*/  PRMT R41, RZ, 0x7610, R41 ;  /* 0x00007610ff297816 */ /* 0x000fe20000000029 */
[----:B0-----:R-:W-:Y:S02]  /*24330*/  @!P0 IMAD.MOV.U32 R30, RZ, RZ, R8 ;  /* 0x000000ffff1e8224 */ /* 0x001fe400078e0008 */
[----:B------:R-:W-:Y:S01]  /*24340*/  @!P0 IMAD.MOV.U32 R31, RZ, RZ, R9 ;  /* 0x000000ffff1f8224 */ /* 0x000fe200078e0009 */
[----:B------:R-:W3:Y:S04]  /*24350*/  LDL R8, [R1+0xc54] ;  /* 0x000c540001087983 */ /* 0x000ee80000100800 */
[----:B------:R-:W3:Y:S04]  /*24360*/  LDL R9, [R1+0xc50] ;  /* 0x000c500001097983 */ /* 0x000ee80000100800 */
[----:B------:R0:W3:Y:S02]  /*24370*/  @!P0 LDG.E.U8 R37, desc[UR32][R30.64] ;  /* 0x000000201e258981 */ /* 0x0000e4000c1e1100 */
[----:B0-----:R-:W-:-:S02]  /*24380*/  @!P1 IMAD.MOV.U32 R30, RZ, RZ, R6 ;  /* 0x000000ffff1e9224 */ /* 0x001fc400078e0006 */
[----:B------:R-:W-:Y:S01]  /*24390*/  @!P1 IMAD.MOV.U32 R31, RZ, RZ, R7 ;  /* 0x000000ffff1f9224 */ /* 0x000fe200078e0007 */
[----:B------:R-:W3:Y:S04]  /*243a0*/  LDL R6, [R1+0xc4c] ;  /* 0x000c4c0001067983 */ /* 0x000ee80000100800 */
[----:B------:R-:W3:Y:S04]  /*243b0*/  LDL R7, [R1+0xc48] ;  /* 0x000c480001077983 */ /* 0x000ee80000100800 */
[----:B------:R2:W3:Y:S02]  /*243c0*/  @!P1 LDG.E.U8 R39, desc[UR32][R30.64] ;  /* 0x000000201e279981 */ /* 0x0004e4000c1e1100 */
[----:B--2---:R-:W-:-:S02]  /*243d0*/  @!P2 IMAD.MOV.U32 R31, RZ, RZ, R5 ;  /* 0x000000ffff1fa224 */ /* 0x004fc400078e0005 */
[----:B----4-:R-:W-:Y:S01]  /*243e0*/  @!P2 IMAD.MOV.U32 R30, RZ, RZ, R4 ;  /* 0x000000ffff1ea224 */ /* 0x010fe200078e0004 */
[----:B------:R-:W2:Y:S04]  /*243f0*/  LDL R5, [R1+0xc40] ;  /* 0x000c400001057983 */ /* 0x000ea80000100800 */
[----:B------:R-:W4:Y:S04]  /*24400*/  LDL R4, [R1+0xc44] ;  /* 0x000c440001047983 */ /* 0x000f280000100800 */
[----:B------:R3:W4:Y:S02]  /*24410*/  @!P2 LDG.E.U8 R41, desc[UR32][R30.64] ;  /* 0x000000201e29a981 */ /* 0x000724000c1e1100 */
[----:B---3--:R-:W-:-:S02]  /*24420*/  @!P3 IMAD.MOV.U32 R30, RZ, RZ, R2 ;  /* 0x000000ffff1eb224 */ /* 0x008fc400078e0002 */
[----:B------:R-:W3:Y:S01]  /*24430*/  LDL R2, [R1+0xc3c] ;  /* 0x000c3c0001027983 */ /* 0x000ee20000100800 */
[----:B------:R-:W-:-:S03]  /*24440*/  @!P3 IMAD.MOV.U32 R31, RZ, RZ, R3 ;  /* 0x000000ffff1fb224 */ /* 0x000fc600078e0003 */
[----:B------:R-:W3:Y:S01]  /*24450*/  LDL R3, [R1+0xc38] ;  /* 0x000c380001037983 */ /* 0x000ee20000100800 */
[----:B------:R-:W-:Y:S02]  /*24460*/  PRMT R43, RZ, 0x7610, R43 ;  /* 0x00007610ff2b7816 */ /* 0x000fe4000000002b */
        /* <DEDUP_REMOVED lines=25> */
[----:B------:R2:W3:Y:S02]  /*24600*/  @!P1 LDG.E.U8 R55, desc[UR32][R30.64] ;  /* 0x000000201e379981 */ /* 0x0004e4000c1e1100 */
[----:B--2---:R-:W-:Y:S02]  /*24610*/  @!P2 IMAD.MOV.U32 R31, RZ, RZ, R5 ;  /* 0x000000ffff1fa224 */ /* 0x004fe400078e0005 */
[----:B----4-:R-:W-:Y:S02]  /*24620*/  @!P2 IMAD.MOV.U32 R30, RZ, RZ, R4 ;  /* 0x000000ffff1ea224 */ /* 0x010fe400078e0004 */
[----:B------:R-:W-:Y:S04]  /*24630*/  LDS.U8 R4, [R0+UR4+0xc8] ;  /* 0x0000c80400047984 */ /* 0x000fe80008000000 */
[----:B------:R3:W2:Y:S02]  /*24640*/  @!P2 LDG.E.U8 R56, desc[UR32][R30.64] ;  /* 0x000000201e38a981 */ /* 0x0006a4000c1e1100 */
[----:B---3--:R-:W-:-:S02]  /*24650*/  @!P3 IMAD.MOV.U32 R30, RZ, RZ, R2 ;  /* 0x000000ffff1eb224 */ /* 0x008fc400078e0002 */
[----:B------:R-:W0:Y:S01]  /*24660*/  LDS.U8 R2, [R0+UR4+0x88] ;  /* 0x0000880400027984 */ /* 0x000e220008000000 */
[----:B------:R-:W-:-:S03]  /*24670*/  @!P3 IMAD.MOV.U32 R31, RZ, RZ, R3 ;  /* 0x000000ffff1fb224 */ /* 0x000fc600078e0003 */
[----:B------:R-:W1:Y:S04]  /*24680*/  LDS.U8 R3, [R0+UR4+0x8] ;  /* 0x0000080400037984 */ /* 0x000e680008000000 */
[----:B0-----:R-:W-:Y:S04]  /*24690*/  STL [R1+0x5a8], R2 ;  /* 0x0005a80201007387 */ /* 0x001fe80000100800 */
[----:B------:R-:W0:Y:S04]  /*246a0*/  LDS.U8 R2, [R0+UR4+0x48] ;  /* 0x0000480400027984 */ /* 0x000e280008000000 */
[----:B------:R-:W-:Y:S04]  /*246b0*/  STL [R1+0x5a4], R4 ;  /* 0x0005a40401007387 */ /* 0x000fe80000100800 */
[----:B------:R-:W3:Y:S04]  /*246c0*/  LDS.U8 R4, [R0+UR4+0x80] ;  /* 0x0000800400047984 */ /* 0x000ee80008000000 */
[----:B-1----:R-:W-:Y:S04]  /*246d0*/  STL [R1+0x20], R3 ;  /* 0x0000200301007387 */ /* 0x002fe80000100800 */
[----:B------:R-:W1:Y:S04]  /*246e0*/  LDS.U8 R3, [R0+UR4+0xc0] ;  /* 0x0000c00400037984 */ /* 0x000e680008000000 */
[----:B0-----:R-:W-:Y:S04]  /*246f0*/  STL [R1+0x1c], R2 ;  /* 0x00001c0201007387 */ /* 0x001fe80000100800 */
[----:B------:R-:W0:Y:S04]  /*24700*/  LDS.U8 R2, [R0+UR4+0x400] ;  /* 0x0004000400027984 */ /* 0x000e280008000000 */
[----:B---3--:R-:W-:Y:S04]  /*24710*/  STL [R1+0x5b0], R4 ;  /* 0x0005b00401007387 */ /* 0x008fe80000100800 */
        /* <DEDUP_REMOVED lines=104> */
[----:B------:R-:W1:Y:S01]  /*24da0*/  LDS.U8 R3, [R0+UR4+0x1c48] ;  /* 0x001c480400037984 */ /* 0x000e620008000000 */
[----:B------:R-:W-:-:S06]  /*24db0*/  PRMT R57, RZ, 0x7610, R57 ;  /* 0x00007610ff397816 */ /* 0x000fcc0000000039 */
[----:B------:R4:W2:Y:S04]  /*24dc0*/  @!P3 LDG.E.U8 R57, desc[UR32][R30.64] ;  /* 0x000000201e39b981 */ /* 0x0008a8000c1e1100 */
[----:B----4-:R-:W-:Y:S04]  /*24dd0*/  LDS.U8 R31, [R0+UR4] ;  /* 0x00000004001f7984 */ /* 0x010fe80008000000 */
[----:B------:R-:W-:Y:S04]  /*24de0*/  LDS.U8 R30, [R0+UR4+0x40] ;  /* 0x00004004001e7984 */ /* 0x000fe80008000000 */
[----:B0-----:R0:W-:Y:S04]  /*24df0*/  STL [R1+0x18bc], R2 ;  /* 0x0018bc0201007387 */ /* 0x0011e80000100800 */
[----:B---3--:R-:W-:Y:S04]  /*24e00*/  STL [R1+0x858], R4 ;  /* 0x0008580401007387 */ /* 0x008fe80000100800 */
[----:B------:R-:W3:Y:S04]  /*24e10*/  LDS.U8 R4, [R0+UR4+0x1c80] ;  /* 0x001c800400047984 */ /* 0x000ee80008000000 */
[----:B-1----:R-:W-:Y:S04]  /*24e20*/  STL [R1+0x854], R3 ;  /* 0x0008540301007387 */ /* 0x002fe80000100800 */
[----:B------:R-:W1:Y:S04]  /*24e30*/  LDS.U8 R3, [R0+UR4+0x1cc0] ;  /* 0x001cc00400037984 */ /* 0x000e680008000000 */
[----:B------:R-:W-:Y:S01]  /*24e40*/  STL [R1+0x1970], R0 ;  /* 0x0019700001007387 */ /* 0x000fe20000100800 */
[----:B0-----:R-:W-:-:S05]  /*24e50*/  LOP3.LUT R2, R0, 0x10, RZ, 0x3c, !PT ;  /* 0x0000001000027812 */ /* 0x001fca00078e3cff */
[----:B------:R-:W0:Y:S01]  /*24e60*/  LDS.U8 R0, [R2+UR4] ;  /* 0x0000000402007984 */ /* 0x000e220008000000 */
[----:B------:R-:W4:Y:S03]  /*24e70*/  S2R R61, SR_TID.X ;  /* 0x00000000003d7919 */ /* 0x000f260000002100 */
[----:B------:R-:W-:Y:S04]  /*24e80*/  LDS.U8 R5, [R2+UR4+0x1c48] ;  /* 0x001c480402057984 */ /* 0x000fe80008000000 */
[----:B---3--:R-:W-:Y:S04]  /*24e90*/  STL [R1+0x18c8], R4 ;  /* 0x0018c80401007387 */ /* 0x008fe80000100800 */
[----:B-1----:R-:W-:Y:S04]  /*24ea0*/  STL [R1+0x18c4], R3 ;  /* 0x0018c40301007387 */ /* 0x002fe80000100800 */
[----:B------:R-:W1:Y:S04]  /*24eb0*/  LDS.U8 R4, [R2+UR4+0x40] ;  /* 0x0000400402047984 */ /* 0x000e680008000000 */
[----:B------:R-:W3:Y:S04]  /*24ec0*/  LDS.U8 R3, [R2+UR4+0x88] ;  /* 0x0000880402037984 */ /* 0x000ee80008000000 */
[----:B0-----:R-:W-:Y:S04]  /*24ed0*/  STL [R1+0x80], R0 ;  /* 0x0000800001007387 */ /* 0x001fe80000100800 */
[----:B------:R-:W0:Y:S04]  /*24ee0*/  LDS.U8 R0, [R2+UR4+0xc8] ;  /* 0x0000c80402007984 */ /* 0x000e280008000000 */
[----:B-1----:R-:W-:Y:S04]  /*24ef0*/  STL [R1+0x78], R4 ;  /* 0x0000780401007387 */ /* 0x002fe80000100800 */
[----:B------:R-:W1:Y:S04]  /*24f00*/  LDS.U8 R4, [R2+UR4+0x8] ;  /* 0x0000080402047984 */ /* 0x000e680008000000 */
[----:B---3--:R-:W-:Y:S04]  /*24f10*/  STL [R1+0x5c8], R3 ;  /* 0x0005c80301007387 */ /* 0x008fe80000100800 */
        /* <DEDUP_REMOVED lines=106> */
[----:B---3--:R-:W-:Y:S04]  /*255c0*/  STL [R1+0x870], R3 ;  /* 0x0008700301007387 */ /* 0x008fe80000100800 */
[----:B------:R-:W1:Y:S04]  /*255d0*/  LDS.U8 R4, [R2+UR4+0x1c88] ;  /* 0x001c880402047984 */ /* 0x000e680008000000 */
[----:B------:R-:W3:Y:S04]  /*255e0*/  LDS.U8 R3, [R2+UR4+0x1cc8] ;  /* 0x001cc80402037984 */ /* 0x000ee80008000000 */
[----:B0-----:R-:W-:Y:S04]  /*255f0*/  STL [R1+0x86c], R0 ;  /* 0x00086c0001007387 */ /* 0x001fe80000100800 */
[----:B------:R-:W0:Y:S04]  /*25600*/  LDS.U8 R0, [R2+UR4+0x1c08] ;  /* 0x001c080402007984 */ /* 0x000e280008000000 */
[----:B-1----:R4:W-:Y:S04]  /*25610*/  STL [R1+0x18e0], R4 ;  /* 0x0018e00401007387 */ /* 0x0029e80000100800 */
[----:B---3--:R-:W-:Y:S04]  /*25620*/  STL [R1+0x18dc], R3 ;  /* 0x0018dc0301007387 */ /* 0x008fe80000100800 */
[----:B------:R-:W-:Y:S04]  /*25630*/  LDS.U8 R3, [R2+UR4+0x1cc0] ;  /* 0x001cc00402037984 */ /* 0x000fe80008000000 */
[----:B0-----:R0:W-:Y:S01]  /*25640*/  STL [R1+0x1868], R0 ;  /* 0x0018680001007387 */ /* 0x0011e20000100800 */
[----:B----4-:R-:W-:-:S02]  /*25650*/  SHF.R.U32.HI R4, RZ, 0x2, R61 ;  /* 0x00000002ff047819 */ /* 0x010fc4000001163d */
[----:B0-----:R-:W-:Y:S02]  /*25660*/  LOP3.LUT R0, R61, 0x3, RZ, 0xc0, !PT ;  /* 0x000000033d007812 */ /* 0x001fe400078ec0ff */
[----:B------:R-:W-:-:S03]  /*25670*/  SGXT.U32 R4, R4, 0x3 ;  /* 0x000000030404781a */ /* 0x000fc60000000000 */
[----:B------:R-:W-:-:S05]  /*25680*/  IMAD R0, R0, 0x110, RZ ;  /* 0x0000011000007824 */ /* 0x000fca00078e02ff */
[----:B------:R-:W-:Y:S02]  /*25690*/  LOP3.LUT R0, R0, R4, RZ, 0xfc, !PT ;  /* 0x0000000400007212 */ /* 0x000fe400078efcff */
[----:B------:R-:W0:Y:S02]  /*256a0*/  LDS.U8 R4, [R2+UR4+0x1c80] ;  /* 0x001c800402047984 */ /* 0x000e240008000000 */
[----:B------:R-:W-:-:S05]  /*256b0*/  LOP3.LUT R0, R0, 0x20, RZ, 0x3c, !PT ;  /* 0x0000002000007812 */ /* 0x000fca00078e3cff */
[----:B------:R-:W1:Y:S04]  /*256c0*/  LDS.U8 R2, [R0+UR4] ;  /* 0x0000000400027984 */ /* 0x000e680008000000 */
[----:B------:R-:W-:Y:S01]  /*256d0*/  STL [R1+0x1864], R5 ;  /* 0x0018640501007387 */ /* 0x000fe20000100800 */
[----:B------:R-:W3:Y:S03]  /*256e0*/  S2R R58, SR_TID.X ;  /* 0x00000000003a7919 */ /* 0x000ee60000002100 */
[----:B------:R-:W-:Y:S04]  /*256f0*/  LDS.U8 R5, [R0+UR4+0x1c80] ;  /* 0x001c800400057984 */ /* 0x000fe80008000000 */
[----:B0-----:R-:W-:Y:S04]  /*25700*/  STL [R1+0x18e8], R4 ;  /* 0x0018e80401007387 */ /* 0x001fe80000100800 */
[----:B------:R-:W0:Y:S04]  /*25710*/  LDS.U8 R4, [R0+UR4+0x40] ;  /* 0x0000400400047984 */ /* 0x000e280008000000 */
[----:B------:R-:W-:Y:S04]  /*25720*/  STL [R1+0x18e4], R3 ;  /* 0x0018e40301007387 */ /* 0x000fe80000100800 */
[----:B------:R-:W4:Y:S04]  /*25730*/  LDS.U8 R3, [R0+UR4+0x88] ;  /* 0x0000880400037984 */ /* 0x000f280008000000 */
[----:B-1----:R-:W-:Y:S04]  /*25740*/  STL [R1+0x224], R2 ;  /* 0x0002240201007387 */ /* 0x002fe80000100800 */
[----:B------:R-:W1:Y:S04]  /*25750*/  LDS.U8 R2, [R0+UR4+0xc8] ;  /* 0x0000c80400027984 */ /* 0x000e680008000000 */
[----:B0-----:R-:W-:Y:S04]  /*25760*/  STL [R1+0x220], R4 ;  /* 0x0002200401007387 */ /* 0x001fe80000100800 */
[----:B------:R-:W0:Y:S04]  /*25770*/  LDS.U8 R4, [R0+UR4+0x8] ;  /* 0x0000080400047984 */ /* 0x000e280008000000 */
[----:B----4-:R-:W-:Y:S04]  /*25780*/  STL [R1+0x5ec], R3 ;  /* 0x0005ec0301007387 */ /* 0x010fe80000100800 */
        /* <DEDUP_REMOVED lines=106> */
[----:B----4-:R-:W-:Y:S04]  /*25e30*/  STL [R1+0x1880], R3 ;  /* 0x0018800301007387 */ /* 0x010fe80000100800 */
[----:B------:R-:W0:Y:S04]  /*25e40*/  LDS.U8 R3, [R0+UR4+0x1c88] ;  /* 0x001c880400037984 */ /* 0x000e280008000000 */
[----:B------:R-:W4:Y:S04]  /*25e50*/  LDS.U8 R4, [R0+UR4+0x1cc8] ;  /* 0x001cc80400047984 */ /* 0x000f280008000000 */
[----:B-1----:R-:W-:Y:S04]  /*25e60*/  STL [R1+0x187c], R2 ;  /* 0x00187c0201007387 */ /* 0x002fe80000100800 */
[----:B------:R-:W1:Y:S04]  /*25e70*/  LDS.U8 R2, [R0+UR4+0x1c08] ;  /* 0x001c080400027984 */ /* 0x000e680008000000 */
[----:B0-----:R3:W-:Y:S04]  /*25e80*/  STL [R1+0x1900], R3 ;  /* 0x0019000301007387 */ /* 0x0017e80000100800 */
[----:B----4-:R-:W-:Y:S04]  /*25e90*/  STL [R1+0x18fc], R4 ;  /* 0x0018fc0401007387 */ /* 0x010fe80000100800 */
[----:B------:R-:W-:Y:S04]  /*25ea0*/  LDS.U8 R4, [R0+UR4+0x1cc0] ;  /* 0x001cc00400047984 */ /* 0x000fe80008000000 */
[----:B-1----:R0:W-:Y:S01]  /*25eb0*/  STL [R1+0x1888], R2 ;  /* 0x0018880201007387 */ /* 0x0021e20000100800 */
[----:B---3--:R-:W-:-:S02]  /*25ec0*/  SHF.R.U32.HI R3, RZ, 0x2, R58 ;  /* 0x00000002ff037819 */ /* 0x008fc4000001163a */
[----:B0-----:R-:W-:Y:S02]  /*25ed0*/  LOP3.LUT R2, R58, 0x3, RZ, 0xc0, !PT ;  /* 0x000000033a027812 */ /* 0x001fe400078ec0ff */
[----:B------:R-:W-:-:S03]  /*25ee0*/  SGXT.U32 R3, R3, 0x3 ;  /* 0x000000030303781a */ /* 0x000fc60000000000 */
[----:B------:R-:W-:-:S05]  /*25ef0*/  IMAD R2, R2, 0x110, RZ ;  /* 0x0000011002027824 */ /* 0x000fca00078e02ff */
[----:B------:R-:W-:Y:S02]  /*25f00*/  LOP3.LUT R2, R2, R3, RZ, 0xfc, !PT ;  /* 0x0000000302027212 */ /* 0x000fe400078efcff */
[----:B------:R-:W0:Y:S02]  /*25f10*/  LDS.U8 R3, [R0+UR4+0x1c48] ;  /* 0x001c480400037984 */ /* 0x000e240008000000 */
[----:B------:R-:W-:-:S05]  /*25f20*/  LOP3.LUT R2, R2, 0x30, RZ, 0x3c, !PT ;  /* 0x0000003002027812 */ /* 0x000fca00078e3cff */
[----:B------:R-:W-:Y:S04]  /*25f30*/  LDS.U8 R0, [R2+UR4+0x40] ;  /* 0x0000400402007984 */ /* 0x000fe80008000000 */
[----:B0-----:R-:W-:Y:S04]  /*25f40*/  STL [R1+0x1884], R3 ;  /* 0x0018840301007387 */ /* 0x001fe80000100800 */
[----:B------:R-:W0:Y:S04]  /*25f50*/  LDS.U8 R3, [R2+UR4] ;  /* 0x0000000402037984 */ /* 0x000e280008000000 */
[----:B------:R-:W-:Y:S04]  /*25f60*/  STL [R1+0x1908], R5 ;  /* 0x0019080501007387 */ /* 0x000fe80000100800 */
[----:B------:R-:W-:Y:S04]  /*25f70*/  STL [R1+0x1904], R4 ;  /* 0x0019040401007387 */ /* 0x000fe80000100800 */
        /* <DEDUP_REMOVED lines=78> */
[----:B------:R-:W4:Y:S04]  /*26460*/  LDL.LU R52, [R1+0x590] ;  /* 0x0005900001347983 */ /* 0x000f280000300800 */
[----:B------:R-:W1:Y:S04]  /*26470*/  LDS.U8 R4, [R2+UR4+0x1440] ;  /* 0x0014400402047984 */ /* 0x000e680008000000 */
[----:B0-----:R-:W-:Y:S04]  /*26480*/  STL [R1+0x824], R3 ;  /* 0x0008240301007387 */ /* 0x001fe80000100800 */
[----:B------:R-:W2:Y:S04]  /*26490*/  LDL.LU R54, [R1+0x58c] ;  /* 0x00058c0001367983 */ /* 0x000ea80000300800 */
[----:B---3--:R-:W-:Y:S04]  /*264a0*/  STL [R1+0x7a4], R0 ;  /* 0x0007a40001007387 */ /* 0x008fe80000100800 */
[----:B------:R-:W0:Y:S04]  /*264b0*/  LDS.U8 R3, [R2+UR4+0x1488] ;  /* 0x0014880402037984 */ /* 0x000e280008000000 */
[----:B------:R-:W3:Y:S04]  /*264c0*/  LDS.U8 R0, [R2+UR4+0x14c8] ;  /* 0x0014c80402007984 */ /* 0x000ee80008000000 */
[----:B------:R-:W2:Y:S04]  /*264d0*/  LDL.LU R59, [R1+0x588] ;  /* 0x00058800013b7983 */ /* 0x000ea80000300800 */
[----:B------:R-:W2:Y:S04]  /*264e0*/  LDL.LU R60, [R1+0x584] ;  /* 0x00058400013c7983 */ /* 0x000ea80000300800 */
[----:B------:R-:W2:Y:S04]  /*264f0*/  LDL.LU R61, [R1+0x56c] ;  /* 0x00056c00013d7983 */ /* 0x000ea80000300800 */
        /* <DEDUP_REMOVED lines=33> */
[----:B---3--:R-:W-:Y:S04]  /*26710*/  STL [R1+0x1920], R0 ;  /* 0x0019200001007387 */ /* 0x008fe80000100800 */
[----:B------:R-:W0:Y:S04]  /*26720*/  LDS.U8 R0, [R2+UR4+0x1c48] ;  /* 0x001c480402007984 */ /* 0x000e280008000000 */
[----:B------:R-:W3:Y:S04]  /*26730*/  LDS.U8 R3, [R2+UR4+0x1c08] ;  /* 0x001c080402037984 */ /* 0x000ee80008000000 */
[----:B-1----:R-:W-:Y:S04]  /*26740*/  STL [R1+0x191c], R4 ;  /* 0x00191c0401007387 */ /* 0x002fe80000100800 */
[----:B0-----:R-:W-:Y:S04]  /*26750*/  STL [R1+0x1a98], R0 ;  /* 0x001a980001007387 */ /* 0x001fe80000100800 */
[----:B---3--:R-:W-:Y:S04]  /*26760*/  STL [R1+0x18a8], R3 ;  /* 0x0018a80301007387 */ /* 0x008fe80000100800 */
[----:B------:R-:W0:Y:S04]  /*26770*/  LDS.U8 R3, [R2+UR4+0x1c80] ;  /* 0x001c800402037984 */ /* 0x000e280008000000 */
[----:B------:R-:W1:Y:S01]  /*26780*/  LDS.U8 R0, [R2+UR4+0x1cc0] ;  /* 0x001cc00402007984 */ /* 0x000e620008000000 */
[----:B------:R-:W-:Y:S01]  /*26790*/  LOP3.LUT R58, R58, 0x1f, RZ, 0xc0, !PT ;  /* 0x0000001f3a3a7812 */ /* 0x000fe200078ec0ff */
[----:B------:R-:W-:Y:S06]  /*267a0*/  BAR.SYNC.DEFER_BLOCKING 0x0 ;  /* 0x0000000000007b1d */ /* 0x000fec0000010000 */
[----:B0-----:R-:W-:Y:S04]  /*267b0*/  STL [R1+0x1928], R3 ;  /* 0x0019280301007387 */ /* 0x001fe80000100800 */
[----:B-1----:R0:W-:Y:S04]  /*267c0*/  STL [R1+0x1924], R0 ;  /* 0x0019240001007387 */ /* 0x0021e80000100800 */
        /* <DEDUP_REMOVED lines=25> */
[----:B----4-:R0:W-:Y:S04]  /*26960*/  STS.U8 [R58+UR4], R52 ;  /* 0x000000343a007988 */ /* 0x0101e80008000004 */
[----:B------:R-:W4:Y:S04]  /*26970*/  LDL.LU R50, [R1+0x474] ;  /* 0x0004740001327983 */ /* 0x000f280000300800 */
[----:B--2---:R1:W-:Y:S04]  /*26980*/  STS.U8 [R58+UR4+0x20], R54 ;  /* 0x000020363a007988 */ /* 0x0043e80008000004 */
[----:B------:R2:W-:Y:S04]  /*26990*/  STS.U8 [R58+UR4+0x40], R59 ;  /* 0x0000403b3a007988 */ /* 0x0005e80008000004 */
[----:B------:R2:W-:Y:S04]  /*269a0*/  STS.U8 [R58+UR4+0x60], R60 ;  /* 0x0000603c3a007988 */ /* 0x0005e80008000004 */
[----:B------:R2:W-:Y:S04]  /*269b0*/  STS.U8 [R58+UR4+0x120], R61 ;  /* 0x0001203d3a007988 */ /* 0x0005e80008000004 */
[----:B0-----:R-:W4:Y:S04]  /*269c0*/  LDL.LU R52, [R1+0x470] ;  /* 0x0004700001347983 */ /* 0x001f280000300800 */
[----:B-1----:R-:W4:Y:S04]  /*269d0*/  LDL.LU R54, [R1+0x45c] ;  /* 0x00045c0001367983 */ /* 0x002f280000300800 */
[----:B--2---:R-:W2:Y:S04]  /*269e0*/  LDL.LU R59, [R1+0x458] ;  /* 0x00045800013b7983 */ /* 0x004ea80000300800 */
[----:B------:R-:W2:Y:S04]  /*269f0*/  LDL.LU R60, [R1+0x454] ;  /* 0x00045400013c7983 */ /* 0x000ea80000300800 */
[----:B------:R-:W2:Y:S04]  /*26a00*/  LDL.LU R61, [R1+0x450] ;  /* 0x00045000013d7983 */ /* 0x000ea80000300800 */
[----:B---3--:R0:W-:Y:S04]  /*26a10*/  STS.U8 [R58+UR4+0x100], R0 ;  /* 0x000100003a007988 */ /* 0x0081e80008000004 */
[----:B------:R1:W-:Y:S04]  /*26a20*/  STS.U8 [R58+UR4+0x160], R16 ;  /* 0x000160103a007988 */ /* 0x0003e80008000004 */
[----:B------:R3:W-:Y:S04]  /*26a30*/  STS.U8 [R58+UR4+0x140], R15 ;  /* 0x0001400f3a007988 */ /* 0x0007e80008000004 */
[----:B------:R3:W-:Y:S04]  /*26a40*/  STS.U8 [R58+UR4+0x240], R14 ;  /* 0x0002400e3a007988 */ /* 0x0007e80008000004 */
[----:B------:R3:W-:Y:S04]  /*26a50*/  STS.U8 [R58+UR4+0x260], R13 ;  /* 0x0002600d3a007988 */ /* 0x0007e80008000004 */
[----:B------:R3:W-:Y:S04]  /*26a60*/  STS.U8 [R58+UR4+0x200], R12 ;  /* 0x0002000c3a007988 */ /* 0x0007e80008000004 */
[----:B0-----:R-:W2:Y:S04]  /*26a70*/  LDL.LU R0, [R1+0x2ec] ;  /* 0x0002ec0001007983 */ /* 0x001ea80000300800 */
[----:B-1----:R-:W2:Y:S04]  /*26a80*/  LDL.LU R16, [R1+0x2e8] ;  /* 0x0002e80001107983 */ /* 0x002ea80000300800 */
        /* <DEDUP_REMOVED lines=26> */
[----:B----4-:R-:W4:Y:S04]  /*26c30*/  LDL.LU R32, [R1+0x260] ;  /* 0x0002600001207983 */ /* 0x010f280000300800 */
[----:B------:R0:W-:Y:S04]  /*26c40*/  STS.U8 [R58+UR4+0x540], R36 ;  /* 0x000540243a007988 */ /* 0x0001e80008000004 */
[----:B------:R-:W4:Y:S04]  /*26c50*/  LDL.LU R34, [R1+0x25c] ;  /* 0x00025c0001227983 */ /* 0x000f280000300800 */
[----:B------:R1:W-:Y:S04]  /*26c60*/  STS.U8 [R58+UR4+0x640], R38 ;  /* 0x000640263a007988 */ /* 0x0003e80008000004 */
[----:B------:R1:W-:Y:S04]  /*26c70*/  STS.U8 [R58+UR4+0x660], R40 ;  /* 0x000660283a007988 */ /* 0x0003e80008000004 */
[----:B------:R1:W-:Y:S04]  /*26c80*/  STS.U8 [R58+UR4+0x600], R42 ;  /* 0x0006002a3a007988 */ /* 0x0003e80008000004 */
[----:B------:R1:W-:Y:S04]  /*26c90*/  STS.U8 [R58+UR4+0x620], R44 ;  /* 0x0006202c3a007988 */ /* 0x0003e80008000004 */
[----:B------:R1:W-:Y:S04]  /*26ca0*/  STS.U8 [R58+UR4+0x760], R46 ;  /* 0x0007602e3a007988 */ /* 0x0003e80008000004 */
[----:B0-----:R-:W4:Y:S04]  /*26cb0*/  LDL.LU R36, [R1+0x258] ;  /* 0x0002580001247983 */ /* 0x001f280000300800 */
[----:B-1----:R-:W4:Y:S04]  /*26cc0*/  LDL.LU R38, [R1+0x254] ;  /* 0x0002540001267983 */ /* 0x002f280000300800 */
[----:B------:R-:W4:Y:S04]  /*26cd0*/  LDL.LU R40, [R1+0x23c] ;  /* 0x00023c0001287983 */ /* 0x000f280000300800 */
[----:B------:R-:W4:Y:S04]  /*26ce0*/  LDL.LU R42, [R1+0x238] ;  /* 0x00023800012a7983 */ /* 0x000f280000300800 */
[----:B------:R-:W4:Y:S04]  /*26cf0*/  LDL.LU R44, [R1+0x22c] ;  /* 0x00022c00012c7983 */ /* 0x000f280000300800 */
[----:B------:R0:W-:Y:S04]  /*26d00*/  STS.U8 [R58+UR4+0x740], R48 ;  /* 0x000740303a007988 */ /* 0x0001e80008000004 */
[----:B------:R-:W4:Y:S04]  /*26d10*/  LDL.LU R46, [R1+0x228] ;  /* 0x00022800012e7983 */ /* 0x000f280000300800 */
[----:B------:R1:W-:Y:S04]  /*26d20*/  STS.U8 [R58+UR4+0x720], R50 ;  /* 0x000720323a007988 */ /* 0x0003e80008000004 */
[----:B------:R1:W-:Y:S04]  /*26d30*/  STS.U8 [R58+UR4+0x700], R52 ;  /* 0x000700343a007988 */ /* 0x0003e80008000004 */
[----:B------:R1:W-:Y:S04]  /*26d40*/  STS.U8 [R58+UR4+0x800], R54 ;  /* 0x000800363a007988 */ /* 0x0003e80008000004 */
[----:B--2---:R2:W-:Y:S04]  /*26d50*/  STS.U8 [R58+UR4+0x820], R59 ;  /* 0x0008203b3a007988 */ /* 0x0045e80008000004 */
[----:B------:R2:W-:Y:S04]  /*26d60*/  STS.U8 [R58+UR4+0x840], R60 ;  /* 0x0008403c3a007988 */ /* 0x0005e80008000004 */
[----:B0-----:R-:W4:Y:S04]  /*26d70*/  LDL.LU R48, [R1+0x20c] ;  /* 0x00020c0001307983 */ /* 0x001f280000300800 */
[----:B-1----:R-:W4:Y:S04]  /*26d80*/  LDL.LU R50, [R1+0x208] ;  /* 0x0002080001327983 */ /* 0x002f280000300800 */
[----:B------:R-:W4:Y:S04]  /*26d90*/  LDL.LU R52, [R1+0x204] ;  /* 0x0002040001347983 */ /* 0x000f280000300800 */
[----:B------:R-:W4:Y:S04]  /*26da0*/  LDL.LU R54, [R1+0x200] ;  /* 0x0002000001367983 */ /* 0x000f280000300800 */
[----:B--2---:R-:W2:Y:S04]  /*26db0*/  LDL.LU R59, [R1+0x1ec] ;  /* 0x0001ec00013b7983 */ /* 0x004ea80000300800 */
[----:B------:R0:W-:Y:S04]  /*26dc0*/  STS.U8 [R58+UR4+0x860], R61 ;  /* 0x0008603d3a007988 */ /* 0x0001e80008000004 */
[----:B------:R-:W2:Y:S04]  /*26dd0*/  LDL.LU R60, [R1+0x1e8] ;  /* 0x0001e800013c7983 */ /* 0x000ea80000300800 */
[----:B0-----:R-:W2:Y:S04]  /*26de0*/  LDL.LU R61, [R1+0x1e4] ;  /* 0x0001e400013d7983 */ /* 0x001ea80000300800 */
[----:B------:R-:W-:Y:S04]  /*26df0*/  STS.U8 [R58+UR4+0x920], R0 ;  /* 0x000920003a007988 */ /* 0x000fe80008000004 */
[----:B------:R0:W-:Y:S04]  /*26e00*/  STS.U8 [R58+UR4+0x900], R16 ;  /* 0x000900103a007988 */ /* 0x0001e80008000004 */
[----:B---3--:R1:W-:Y:S04]  /*26e10*/  STS.U8 [R58+UR4+0x960], R15 ;  /* 0x0009600f3a007988 */ /* 0x0083e80008000004 */
[----:B------:R3:W-:Y:S04]  /*26e20*/  STS.U8 [R58+UR4+0x940], R14 ;  /* 0x0009400e3a007988 */ /* 0x0007e80008000004 */
[----:B------:R3:W-:Y:S04]  /*26e30*/  STS.U8 [R58+UR4+0xa40], R13 ;  /* 0x000a400d3a007988 */ /* 0x0007e80008000004 */
[----:B------:R3:W-:Y:S04]  /*26e40*/  STS.U8 [R58+UR4+0xa60], R12 ;  /* 0x000a600c3a007988 */ /* 0x0007e80008000004 */
[----:B0-----:R-:W2:Y:S04]  /*26e50*/  LDL.LU R16, [R1+0x1e0] ;  /* 0x0001e00001107983 */ /* 0x001ea80000300800 */
[----:B-1----:R-:W2:Y:S04]  /*26e60*/  LDL.LU R15, [R1+0x1cc] ;  /* 0x0001cc00010f7983 */ /* 0x002ea80000300800 */
[----:B---3--:R-:W3:Y:S04]  /*26e70*/  LDL.LU R14, [R1+0x1c8] ;  /* 0x0001c800010e7983 */ /* 0x008ee80000300800 */
[----:B------:R-:W3:Y:S04]  /*26e80*/  LDL.LU R13, [R1+0x1c4] ;  /* 0x0001c400010d7983 */ /* 0x000ee80000300800 */
[----:B------:R0:W-:Y:S04]  /*26e90*/  STS.U8 [R58+UR4+0xa00], R11 ;  /* 0x000a000b3a007988 */ /* 0x0001e80008000004 */
        /* <DEDUP_REMOVED lines=10> */
[----:B------:R0:W-:Y:S04]  /*26f40*/  STS.U8 [R58+UR4+0xc00], R5 ;  /* 0x000c00053a007988 */ /* 0x0001e80008000004 */
[----:B------:R-:W3:Y:S04]  /*26f50*/  LDL.LU R7, [R1+0x18c] ;  /* 0x00018c0001077983 */ /* 0x000ee80000300800 */
[----:B------:R1:W-:Y:S04]  /*26f60*/  STS.U8 [R58+UR4+0xc20], R4 ;  /* 0x000c20043a007988 */ /* 0x0003e80008000004 */
[----:B------:R-:W3:Y:S04]  /*26f70*/  LDL.LU R6, [R1+0x188] ;  /* 0x0001880001067983 */ /* 0x000ee80000300800 */
[----:B------:R1:W-:Y:S04]  /*26f80*/  STS.U8 [R58+UR4+0xc40], R3 ;  /* 0x000c40033a007988 */ /* 0x0003e80008000004 */
[----:B------:R1:W-:Y:S04]  /*26f90*/  STS.U8 [R58+UR4+0xc60], R2 ;  /* 0x000c60023a007988 */ /* 0x0003e80008000004 */
[----:B----4-:R4:W-:Y:S04]  /*26fa0*/  STS.U8 [R58+UR4+0xd20], R32 ;  /* 0x000d20203a007988 */ /* 0x0109e80008000004 */
[----:B0-----:R-:W3:Y:S04]  /*26fb0*/  LDL.LU R5, [R1+0x184] ;  /* 0x0001840001057983 */ /* 0x001ee80000300800 */
[----:B-1----:R-:W3:Y:S04]  /*26fc0*/  LDL.LU R4, [R1+0x180] ;  /* 0x0001800001047983 */ /* 0x002ee80000300800 */
[----:B------:R0:W-:Y:S04]  /*26fd0*/  STS.U8 [R58+UR4+0xd00], R34 ;  /* 0x000d00223a007988 */ /* 0x0001e80008000004 */
[----:B------:R-:W3:Y:S04]  /*26fe0*/  LDL.LU R3, [R1+0xe4] ;  /* 0x0000e40001037983 */ /* 0x000ee80000300800 */
[----:B------:R-:W3:Y:S04]  /*26ff0*/  LDL.LU R2, [R1+0xe0] ;  /* 0x0000e00001027983 */ /* 0x000ee80000300800 */
[----:B----4-:R-:W4:Y:S04]  /*27000*/  LDL.LU R32, [R1+0xdc] ;  /* 0x0000dc0001207983 */ /* 0x010f280000300800 */
[----:B------:R1:W-:Y:S04]  /*27010*/  STS.U8 [R58+UR4+0xd60], R36 ;  /* 0x000d60243a007988 */ /* 0x0003e80008000004 */
[----:B------:R1:W-:Y:S04]  /*27020*/  STS.U8 [R58+UR4+0xd40], R38 ;  /* 0x000d40263a007988 */ /* 0x0003e80008000004 */
[----:B------:R1:W-:Y:S04]  /*27030*/  STS.U8 [R58+UR4+0xe40], R40 ;  /* 0x000e40283a007988 */ /* 0x0003e80008000004 */
[----:B0-----:R-:W4:Y:S04]  /*27040*/  LDL.LU R34, [R1+0xd8] ;  /* 0x0000d80001227983 */ /* 0x001f280000300800 */
[----:B------:R0:W-:Y:S04]  /*27050*/  STS.U8 [R58+UR4+0xe60], R42 ;  /* 0x000e602a3a007988 */ /* 0x0001e80008000004 */
[----:B------:R0:W-:Y:S04]  /*27060*/  STS.U8 [R58+UR4+0xe00], R44 ;  /* 0x000e002c3a007988 */ /* 0x0001e80008000004 */
[----:B-1----:R-:W4:Y:S04]  /*27070*/  LDL.LU R36, [R1+0x84] ;  /* 0x0000840001247983 */ /* 0x002f280000300800 */
[----:B------:R-:W4:Y:S04]  /*27080*/  LDL.LU R38, [R1+0x7c] ;  /* 0x00007c0001267983 */ /* 0x000f280000300800 */
[----:B------:R-:W4:Y:S04]  /*27090*/  LDL.LU R40, [R1+0x74] ;  /* 0x0000740001287983 */ /* 0x000f280000300800 */
[----:B------:R1:W-:Y:S04]  /*270a0*/  STS.U8 [R58+UR4+0xe20], R46 ;  /* 0x000e202e3a007988 */ /* 0x0003e80008000004 */
[----:B0-----:R-:W4:Y:S04]  /*270b0*/  LDL.LU R42, [R1+0x70] ;  /* 0x00007000012a7983 */ /* 0x001f280000300800 */
[----:B------:R0:W-:Y:S04]  /*270c0*/  STS.U8 [R58+UR4+0xf60], R48 ;  /* 0x000f60303a007988 */ /* 0x0001e80008000004 */
[----:B------:R-:W4:Y:S04]  /*270d0*/  LDL.LU R44, [R1+0x5c] ;  /* 0x00005c00012c7983 */ /* 0x000f280000300800 */
[----:B------:R0:W-:Y:S04]  /*270e0*/  STS.U8 [R58+UR4+0xf40], R50 ;  /* 0x000f40323a007988 */ /* 0x0001e80008000004 */
[----:B------:R0:W-:Y:S04]  /*270f0*/  STS.U8 [R58+UR4+0xf20], R52 ;  /* 0x000f20343a007988 */ /* 0x0001e80008000004 */
[----:B------:R0:W-:Y:S04]  /*27100*/  STS.U8 [R58+UR4+0xf00], R54 ;  /* 0x000f00363a007988 */ /* 0x0001e80008000004 */
[----:B-1----:R-:W4:Y:S04]  /*27110*/  LDL.LU R46, [R1+0x58] ;  /* 0x00005800012e7983 */ /* 0x002f280000300800 */
[----:B--2---:R-:W-:Y:S04]  /*27120*/  STS.U8 [R58+UR4+0x1000], R59 ;  /* 0x0010003b3a007988 */ /* 0x004fe80008000004 */
[----:B------:R1:W-:Y:S04]  /*27130*/  STS.U8 [R58+UR4+0x1020], R60 ;  /* 0x0010203c3a007988 */ /* 0x0003e80008000004 */
[----:B0-----:R-:W2:Y:S04]  /*27140*/  LDL.LU R48, [R1+0x54] ;  /* 0x0000540001307983 */ /* 0x001ea80000300800 */
[----:B------:R-:W2:Y:S04]  /*27150*/  LDL.LU R50, [R1+0x50] ;  /* 0x0000500001327983 */ /* 0x000ea80000300800 */
[----:B------:R-:W2:Y:S04]  /*27160*/  LDL.LU R52, [R1+0x2c] ;  /* 0x00002c0001347983 */ /* 0x000ea80000300800 */
[----:B------:R-:W2:Y:S04]  /*27170*/  LDL.LU R54, [R1+0x28] ;  /* 0x0000280001367983 */ /* 0x000ea80000300800 */
[----:B------:R0:W-:Y:S04]  /*27180*/  STS.U8 [R58+UR4+0x1040], R61 ;  /* 0x0010403d3a007988 */ /* 0x0001e80008000004 */
[----:B-1----:R-:W2:Y:S04]  /*27190*/  LDL.LU R60, [R1+0x24] ;  /* 0x00002400013c7983 */ /* 0x002ea80000300800 */
[----:B0-----:R-:W2:Y:S04]  /*271a0*/  LDL.LU R61, [R1+0x18] ;  /* 0x00001800013d7983 */ /* 0x001ea80000300800 */
[----:B------:R-:W2:Y:S04]  /*271b0*/  LDL.LU R0, [R1+0x4] ;  /* 0x0000040001007983 */ /* 0x000ea80000300800 */
[----:B------:R-:W2:Y:S04]  /*271c0*/  LDL.LU R59, [R1] ;  /* 0x00000000013b7983 */ /* 0x000ea80000300800 */
[----:B------:R0:W-:Y:S04]  /*271d0*/  STS.U8 [R58+UR4+0x1060], R16 ;  /* 0x001060103a007988 */ /* 0x0001e80008000004 */
[----:B------:R1:W-:Y:S04]  /*271e0*/  STS.U8 [R58+UR4+0x1120], R15 ;  /* 0x0011200f3a007988 */ /* 0x0003e80008000004 */
[----:B---3--:R3:W-:Y:S04]  /*271f0*/  STS.U8 [R58+UR4+0x1100], R14 ;  /* 0x0011000e3a007988 */ /* 0x0087e80008000004 */
[----:B------:R3:W-:Y:S04]  /*27200*/  STS.U8 [R58+UR4+0x1160], R13 ;  /* 0x0011600d3a007988 */ /* 0x0007e80008000004 */
[----:B------:R3:W-:Y:S04]  /*27210*/  STS.U8 [R58+UR4+0x1140], R12 ;  /* 0x0011400c3a007988 */ /* 0x0007e80008000004 */
[----:B0-----:R-:W2:Y:S04]  /*27220*/  LDL.LU R16, [R1+0x2038] ;  /* 0x0020380001107983 */ /* 0x001ea80000300800 */
[----:B-1----:R-:W2:Y:S04]  /*27230*/  LDL.LU R15, [R1+0x2034] ;  /* 0x00203400010f7983 */ /* 0x002ea80000300800 */
[----:B---3--:R-:W3:Y:S04]  /*27240*/  LDL.LU R14, [R1+0x2030] ;  /* 0x00203000010e7983 */ /* 0x008ee80000300800 */
        /* <DEDUP_REMOVED lines=10> */
[----:B------:R0:W-:Y:S04]  /*272f0*/  STS.U8 [R58+UR4+0x1340], R6 ;  /* 0x001340063a007988 */ /* 0x0001e80008000004 */
[----:B------:R-:W3:Y:S04]  /*27300*/  LDL.LU R8, [R1+0x2018] ;  /* 0x0020180001087983 */ /* 0x000ee80000300800 */
[----:B------:R-:W3:Y:S04]  /*27310*/  LDL.LU R7, [R1+0x2014] ;  /* 0x0020140001077983 */ /* 0x000ee80000300800 */
[----:B------:R1:W-:Y:S04]  /*27320*/  STS.U8 [R58+UR4+0x1320], R5 ;  /* 0x001320053a007988 */ /* 0x0003e80008000004 */
[----:B------:R4:W-:Y:S04]  /*27330*/  STS.U8 [R58+UR4+0x1300], R4 ;  /* 0x001300043a007988 */ /* 0x0009e80008000004 */
[----:B------:R4:W-:Y:S04]  /*27340*/  STS.U8 [R58+UR4+0x1400], R3 ;  /* 0x001400033a007988 */ /* 0x0009e80008000004 */
[----:B------:R4:W-:Y:S04]  /*27350*/  STS.U8 [R58+UR4+0x1420], R2 ;  /* 0x001420023a007988 */ /* 0x0009e80008000004 */
[----:B0-----:R-:W3:Y:S04]  /*27360*/  LDL.LU R6, [R1+0x2010] ;  /* 0x0020100001067983 */ /* 0x001ee80000300800 */
[----:B-1----:R-:W3:Y:S04]  /*27370*/  LDL.LU R5, [R1+0x200c] ;  /* 0x00200c0001057983 */ /* 0x002ee80000300800 */
[----:B----4-:R0:W-:Y:S04]  /*27380*/  STS.U8 [R58+UR4+0x1440], R32 ;  /* 0x001440203a007988 */ /* 0x0101e80008000004 */
[----:B------:R-:W4:Y:S04]  /*27390*/  LDL.LU R4, [R1+0x2008] ;  /* 0x0020080001047983 */ /* 0x000f280000300800 */
[----:B------:R-:W3:Y:S04]  /*273a0*/  LDL.LU R3, [R1+0x2004] ;  /* 0x0020040001037983 */ /* 0x000ee80000300800 */
[----:B------:R-:W4:Y:S04]  /*273b0*/  LDL.LU R2, [R1+0x2000] ;  /* 0x0020000001027983 */ /* 0x000f280000300800 */
[----:B------:R1:W-:Y:S04]  /*273c0*/  STS.U8 [R58+UR4+0x1460], R34 ;  /* 0x001460223a007988 */ /* 0x0003e80008000004 */
[----:B------:R1:W-:Y:S04]  /*273d0*/  STS.U8 [R58+UR4+0x1520], R36 ;  /* 0x001520243a007988 */ /* 0x0003e80008000004 */
[----:B0-----:R-:W3:Y:S04]  /*273e0*/  LDL.LU R32, [R1+0x1ffc] ;  /* 0x001ffc0001207983 */ /* 0x001ee80000300800 */
[----:B------:R0:W-:Y:S04]  /*273f0*/  STS.U8 [R58+UR4+0x1500], R38 ;  /* 0x001500263a007988 */ /* 0x0001e80008000004 */
[----:B------:R0:W-:Y:S04]  /*27400*/  STS.U8 [R58+UR4+0x1560], R40 ;  /* 0x001560283a007988 */ /* 0x0001e80008000004 */
[----:B-1----:R-:W4:Y:S04]  /*27410*/  LDL.LU R34, [R1+0x1ff8] ;  /* 0x001ff80001227983 */ /* 0x002f280000300800 */
[----:B------:R-:W3:Y:S04]  /*27420*/  LDL.LU R36, [R1+0x1ff4] ;  /* 0x001ff40001247983 */ /* 0x000ee80000300800 */
[----:B------:R1:W-:Y:S04]  /*27430*/  STS.U8 [R58+UR4+0x1540], R42 ;  /* 0x0015402a3a007988 */ /* 0x0003e80008000004 */
[----:B0-----:R-:W3:Y:S04]  /*27440*/  LDL.LU R38, [R1+0x1ff0] ;  /* 0x001ff00001267983 */ /* 0x001ee80000300800 */
[----:B------:R-:W3:Y:S04]  /*27450*/  LDL.LU R40, [R1+0x1fec] ;  /* 0x001fec0001287983 */ /* 0x000ee80000300800 */
[----:B------:R0:W-:Y:S04]  /*27460*/  STS.U8 [R58+UR4+0x1640], R44 ;  /* 0x0016402c3a007988 */ /* 0x0001e80008000004 */
[----:B------:R0:W-:Y:S04]  /*27470*/  STS.U8 [R58+UR4+0x1660], R46 ;  /* 0x0016602e3a007988 */ /* 0x0001e80008000004 */
[----:B--2---:R2:W-:Y:S04]  /*27480*/  STS.U8 [R58+UR4+0x1600], R48 ;  /* 0x001600303a007988 */ /* 0x0045e80008000004 */
[----:B-1----:R-:W3:Y:S04]  /*27490*/  LDL.LU R42, [R1+0x1fe8] ;  /* 0x001fe800012a7983 */ /* 0x002ee80000300800 */
[----:B------:R1:W-:Y:S04]  /*274a0*/  STS.U8 [R58+UR4+0x1620], R50 ;  /* 0x001620323a007988 */ /* 0x0003e80008000004 */
[----:B0-----:R-:W4:Y:S04]  /*274b0*/  LDL.LU R44, [R1+0x1fe4] ;  /* 0x001fe400012c7983 */ /* 0x001f280000300800 */
[----:B------:R-:W3:Y:S04]  /*274c0*/  LDL.LU R46, [R1+0x1fe0] ;  /* 0x001fe000012e7983 */ /* 0x000ee80000300800 */
[----:B------:R0:W-:Y:S04]  /*274d0*/  STS.U8 [R58+UR4+0x1760], R52 ;  /* 0x001760343a007988 */ /* 0x0001e80008000004 */
[----:B------:R0:W-:Y:S04]  /*274e0*/  STS.U8 [R58+UR4+0x1740], R54 ;  /* 0x001740363a007988 */ /* 0x0001e80008000004 */
[----:B--2---:R-:W2:Y:S04]  /*274f0*/  LDL.LU R48, [R1+0x1fdc] ;  /* 0x001fdc0001307983 */ /* 0x004ea80000300800 */
[----:B-1----:R-:W4:Y:S04]  /*27500*/  LDL.LU R50, [R1+0x1fd8] ;  /* 0x001fd80001327983 */ /* 0x002f280000300800 */
[----:B------:R1:W-:Y:S04]  /*27510*/  STS.U8 [R58+UR4+0x1720], R60 ;  /* 0x0017203c3a007988 */ /* 0x0003e80008000004 */
[----:B------:R1:W-:Y:S04]  /*27520*/  STS.U8 [R58+UR4+0x1700], R61 ;  /* 0x0017003d3a007988 */ /* 0x0003e80008000004 */
[----:B0-----:R-:W3:Y:S04]  /*27530*/  LDL.LU R52, [R1+0x1fd4] ;  /* 0x001fd40001347983 */ /* 0x001ee80000300800 */
[----:B------:R-:W3:Y:S04]  /*27540*/  LDL.LU R54, [R1+0x1fd0] ;  /* 0x001fd00001367983 */ /* 0x000ee80000300800 */
[----:B-1----:R-:W2:Y:S04]  /*27550*/  LDL.LU R60, [R1+0x1fcc] ;  /* 0x001fcc00013c7983 */ /* 0x002ea80000300800 */
[----:B------:R-:W4:Y:S04]  /*27560*/  LDL.LU R61, [R1+0x1fc8] ;  /* 0x001fc800013d7983 */ /* 0x000f280000300800 */
[----:B------:R0:W-:Y:S04]  /*27570*/  STS.U8 [R58+UR4+0x1800], R0 ;  /* 0x001800003a007988 */ /* 0x0001e80008000004 */
[----:B------:R1:W-:Y:S04]  /*27580*/  STS.U8 [R58+UR4+0x1820], R59 ;  /* 0x0018203b3a007988 */ /* 0x0003e80008000004 */
[----:B0-----:R-:W3:Y:S04]  /*27590*/  LDL.LU R0, [R1+0x578] ;  /* 0x0005780001007983 */ /* 0x001ee80000300800 */
[----:B-1----:R-:W3:Y:S04]  /*275a0*/  LDL.LU R59, [R1+0x574] ;  /* 0x00057400013b7983 */ /* 0x002ee80000300800 */
[----:B----4-:R0:W-:Y:S04]  /*275b0*/  STS.U8 [R58+UR4+0x1840], R61 ;  /* 0x0018403d3a007988 */ /* 0x0101e80008000004 */
[----:B0-----:R-:W4:Y:S04]  /*275c0*/  LDL.LU R61, [R1+0x580] ;  /* 0x00058000013d7983 */ /* 0x001f280000300800 */
[----:B--2---:R0:W-:Y:S02]  /*275d0*/  STS.U8 [R58+UR4+0x1860], R60 ;  /* 0x0018603c3a007988 */ /* 0x0041e40008000004 */
[----:B0-----:R-:W0:Y:S02]  /*275e0*/  S2R R60, SR_TID.X ;  /* 0x00000000003c7919 */ /* 0x001e240000002100 */
[----:B------:R1:W-:Y:S04]  /*275f0*/  STS.U8 [R58+UR4+0x1920], R50 ;  /* 0x001920323a007988 */ /* 0x0003e80008000004 */
[----:B-1----:R-:W2:Y:S01]  /*27600*/  LDL.LU R58, [R1+0x1fc4] ;  /* 0x001fc400013a7983 */ /* 0x002ea20000300800 */
[----:B0-----:R-:W-:-:S05]  /*27610*/  LOP3.LUT R50, R60, 0x1f, RZ, 0xc0, !PT ;  /* 0x0000001f3c327812 */ /* 0x001fca00078ec0ff */
[----:B------:R-:W-:Y:S04]  /*27620*/  STS.U8 [R50+UR4+0x1900], R48 ;  /* 0x0019003032007988 */ /* 0x000fe80008000004 */
[----:B---3--:R-:W-:Y:S04]  /*27630*/  STS.U8 [R50+UR4+0x1960], R46 ;  /* 0x0019602e32007988 */ /* 0x008fe80008000004 */
        /* <DEDUP_REMOVED lines=26> */
[----:B------:R-:W2:Y:S04]  /*277e0*/  LDL.LU R56, [R1+0x55c] ;  /* 0x00055c0001387983 */ /* 0x000ea80000300800 */
        /* <DEDUP_REMOVED lines=19> */
[----:B------:R-:W2:Y:S01]  /*27920*/  LDL.LU R2, [R1+0x48c] ;  /* 0x00048c0001027983 */ /* 0x000ea20000300800 */
[----:B------:R-:W-:-:S03]  /*27930*/  LOP3.LUT R60, R50, 0x10, RZ, 0x3c, !PT ;  /* 0x00000010323c7812 */ /* 0x000fc600078e3cff */
[----:B------:R-:W2:Y:S04]  /*27940*/  LDL.LU R32, [R1+0x488] ;  /* 0x0004880001207983 */ /* 0x000ea80000300800 */
[----:B------:R-:W2:Y:S04]  /*27950*/  LDL.LU R34, [R1+0x484] ;  /* 0x0004840001227983 */ /* 0x000ea80000300800 */
[----:B------:R-:W2:Y:S04]  /*27960*/  LDL.LU R44, [R1+0x480] ;  /* 0x00048000012c7983 */ /* 0x000ea80000300800 */
[----:B------:R-:W2:Y:S04]  /*27970*/  LDL.LU R46, [R1+0x46c] ;  /* 0x00046c00012e7983 */ /* 0x000ea80000300800 */
[----:B------:R-:W2:Y:S04]  /*27980*/  LDL.LU R48, [R1+0x468] ;  /* 0x0004680001307983 */ /* 0x000ea80000300800 */
[----:B------:R-:W2:Y:S04]  /*27990*/  LDL.LU R50, [R1+0x464] ;  /* 0x0004640001327983 */ /* 0x000ea80000300800 */
[----:B----4-:R0:W-:Y:S04]  /*279a0*/  STS.U8 [R60+UR4+0x80], R61 ;  /* 0x0000803d3c007988 */ /* 0x0101e80008000004 */
[----:B------:R1:W-:Y:S04]  /*279b0*/  STS.U8 [R60+UR4+0xa0], R0 ;  /* 0x0000a0003c007988 */ /* 0x0003e80008000004 */
[----:B------:R4:W-:Y:S04]  /*279c0*/  STS.U8 [R60+UR4+0xc0], R59 ;  /* 0x0000c03b3c007988 */ /* 0x0009e80008000004 */
[----:B0-----:R-:W2:Y:S04]  /*279d0*/  LDL.LU R61, [R1+0x460] ;  /* 0x00046000013d7983 */ /* 0x001ea80000300800 */
[----:B-1----:R-:W2:Y:S04]  /*279e0*/  LDL.LU R0, [R1+0x2fc] ;  /* 0x0002fc0001007983 */ /* 0x002ea80000300800 */
[----:B----4-:R-:W4:Y:S04]  /*279f0*/  LDL.LU R59, [R1+0x2f8] ;  /* 0x0002f800013b7983 */ /* 0x010f280000300800 */
[----:B---3--:R0:W-:Y:S04]  /*27a00*/  STS.U8 [R60+UR4+0xe0], R57 ;  /* 0x0000e0393c007988 */ /* 0x0081e80008000004 */
[----:B--2---:R1:W-:Y:S04]  /*27a10*/  STS.U8 [R60+UR4+0x1a0], R56 ;  /* 0x0001a0383c007988 */ /* 0x0043e80008000004 */
        /* <DEDUP_REMOVED lines=55> */
[----:B------:R1:W-:Y:S04]  /*27d90*/  STS.U8 [R60+UR4+0x880], R0 ;  /* 0x000880003c007988 */ /* 0x0003e80008000004 */
[----:B----4-:R4:W-:Y:S04]  /*27da0*/  STS.U8 [R60+UR4+0x8a0], R59 ;  /* 0x0008a03b3c007988 */ /* 0x0109e80008000004 */
[----:B0-----:R-:W3:Y:S04]  /*27db0*/  LDL.LU R61, [R1+0x1f4] ;  /* 0x0001f400013d7983 */ /* 0x001ee80000300800 */
[----:B-1----:R-:W3:Y:S04]  /*27dc0*/  LDL.LU R0, [R1+0x1f0] ;  /* 0x0001f00001007983 */ /* 0x002ee80000300800 */
[----:B----4-:R-:W4:Y:S04]  /*27dd0*/  LDL.LU R59, [R1+0x1dc] ;  /* 0x0001dc00013b7983 */ /* 0x010f280000300800 */
[----:B------:R-:W-:Y:S04]  /*27de0*/  STS.U8 [R60+UR4+0x8c0], R57 ;  /* 0x0008c0393c007988 */ /* 0x000fe80008000004 */
[----:B------:R-:W-:Y:S04]  /*27df0*/  STS.U8 [R60+UR4+0x8e0], R56 ;  /* 0x0008e0383c007988 */ /* 0x000fe80008000004 */
[----:B--2---:R-:W-:Y:S04]  /*27e00*/  STS.U8 [R60+UR4+0x9a0], R55 ;  /* 0x0009a0373c007988 */ /* 0x004fe80008000004 */
        /* <DEDUP_REMOVED lines=27> */
[----:B----4-:R0:W-:Y:S04]  /*27fc0*/  STS.U8 [R60+UR4+0x1080], R59 ;  /* 0x0010803b3c007988 */ /* 0x0101e80008000004 */
[----:B0-----:R-:W2:Y:S04]  /*27fd0*/  LDL.LU R59, [R1+0x1d8] ;  /* 0x0001d800013b7983 */ /* 0x001ea80000300800 */
[----:B------:R-:W3:Y:S04]  /*27fe0*/  LDL.LU R57, [R1+0x1d4] ;  /* 0x0001d40001397983 */ /* 0x000ee80000300800 */
        /* <DEDUP_REMOVED lines=30> */
[----:B---3--:R-:W-:Y:S04]  /*281d0*/  STS.U8 [R60+UR4+0x10c0], R57 ;  /* 0x0010c0393c007988 */ /* 0x008fe80008000004 */
[----:B----4-:R-:W-:Y:S04]  /*281e0*/  STS.U8 [R60+UR4+0x10e0], R56 ;  /* 0x0010e0383c007988 */ /* 0x010fe80008000004 */
[----:B------:R-:W-:Y:S04]  /*281f0*/  STS.U8 [R60+UR4+0x11a0], R55 ;  /* 0x0011a0373c007988 */ /* 0x000fe80008000004 */
[----:B------:R-:W-:Y:S04]  /*28200*/  STS.U8 [R60+UR4+0x1180], R53 ;  /* 0x001180353c007988 */ /* 0x000fe80008000004 */
[----:B------:R-:W-:Y:S04]  /*28210*/  STS.U8 [R60+UR4+0x11e0], R43 ;  /* 0x0011e02b3c007988 */ /* 0x000fe80008000004 */
[----:B0-----:R-:W2:Y:S04]  /*28220*/  LDL.LU R59, [R1+0x1fc0] ;  /* 0x001fc000013b7983 */ /* 0x001ea80000300800 */
        /* <DEDUP_REMOVED lines=23> */
[----:B------:R-:W-:Y:S04]  /*283a0*/  STS.U8 [R60+UR4+0x17a0], R61 ;  /* 0x0017a03d3c007988 */ /* 0x000fe80008000004 */
[----:B------:R3:W-:Y:S04]  /*283b0*/  STS.U8 [R60+UR4+0x1780], R0 ;  /* 0x001780003c007988 */ /* 0x0007e80008000004 */
[----:B0-----:R-:W4:Y:S04]  /*283c0*/  LDL.LU R48, [R1+0x59c] ;  /* 0x00059c0001307983 */ /* 0x001f280000300800 */
[----:B-1----:R-:W4:Y:S04]  /*283d0*/  LDL.LU R50, [R1+0x598] ;  /* 0x0005980001327983 */ /* 0x002f280000300800 */
[----:B---3--:R-:W3:Y:S04]  /*283e0*/  LDL.LU R0, [R1+0x594] ;  /* 0x0005940001007983 */ /* 0x008ee80000300800 */
[----:B------:R-:W3:Y:S04]  /*283f0*/  LDL.LU R61, [R1+0x5a0] ;  /* 0x0005a000013d7983 */ /* 0x000ee80000300800 */
[----:B------:R-:W3:Y:S04]  /*28400*/  LDL.LU R34, [R1+0x20] ;  /* 0x0000200001227983 */ /* 0x000ee80000300800 */
[----:B------:R-:W3:Y:S04]  /*28410*/  LDL.LU R44, [R1+0x1c] ;  /* 0x00001c00012c7983 */ /* 0x000ee80000300800 */
[----:B------:R-:W3:Y:S04]  /*28420*/  LDL.LU R46, [R1+0x44] ;  /* 0x00004400012e7983 */ /* 0x000ee80000300800 */
        /* <DEDUP_REMOVED lines=29> */
[----:B------:R-:W-:Y:S04]  /*28600*/  STS.U8 [R60+UR4+0x1fc0], R50 ;  /* 0x001fc0323c007988 */ /* 0x000fe80008000004 */
[----:B---3--:R1:W-:Y:S04]  /*28610*/  STS.U8 [R60+UR4+0x1fa0], R0 ;  /* 0x001fa0003c007988 */ /* 0x0083e80008000004 */
[----:B0-----:R-:W2:Y:S01]  /*28620*/  LDL.LU R48, [R1+0x40] ;  /* 0x0000400001307983 */ /* 0x001ea20000300800 */
[----:B-1----:R-:W0:Y:S03]  /*28630*/  S2R R0, SR_TID.X ;  /* 0x0000000000007919 */ /* 0x002e260000002100 */
[----:B------:R-:W-:Y:S01]  /*28640*/  STS.U8 [R60+UR4+0x1f80], R61 ;  /* 0x001f803d3c007988 */ /* 0x000fe20008000004 */
[----:B------:R-:W-:Y:S01]  /*28650*/  BAR.SYNC.DEFER_BLOCKING 0x0 ;  /* 0x0000000000007b1d */ /* 0x000fe20000010000 */
[C---:B0-----:R-:W-:Y:S01]  /*28660*/  IMAD.SHL.U32 R16, R0.reuse, 0x2, RZ ;  /* 0x0000000200107824 */ /* 0x041fe200078e00ff */
[----:B------:R-:W-:-:S05]  /*28670*/  LOP3.LUT R0, R0, 0x7, RZ, 0xc0, !PT ;  /* 0x0000000700007812 */ /* 0x000fca00078ec0ff */
[----:B------:R-:W-:-:S05]  /*28680*/  IMAD R0, R0, 0x90, RZ ;  /* 0x0000009000007824 */ /* 0x000fca00078e02ff */
[----:B------:R-:W-:-:S05]  /*28690*/  LOP3.LUT R0, R0, 0x30, R16, 0x78, !PT ;  /* 0x0000003000007812 */ /* 0x000fca00078e7810 */
[----:B------:R-:W0:Y:S04]  /*286a0*/  LDSM.16.M88.4 R4, [R0+UR4] ;  /* 0x000000040004783b */ /* 0x000e280008000200 */
[----:B------:R-:W-:Y:S04]  /*286b0*/  LDSM.16.M88.4 R8, [R0+UR4+0x800] ;  /* 0x000800040008783b */ /* 0x000fe80008000200 */
[----:B------:R-:W-:Y:S01]  /*286c0*/  LDSM.16.M88.4 R12, [R0+UR4+0xc00] ;  /* 0x000c0004000c783b */ /* 0x000fe20008000200 */
[----:B0-----:R-:W-:-:S03]  /*286d0*/  IMAD.MOV.U32 R51, RZ, RZ, R4 ;  /* 0x000000ffff337224 */ /* 0x001fc600078e0004 */
[----:B------:R-:W-:Y:S01]  /*286e0*/  STL.64 [R1+0x258], R6 ;  /* 0x0002580601007387 */ /* 0x000fe20000100a00 */
[----:B------:R-:W-:-:S03]  /*286f0*/  IMAD.MOV.U32 R50, RZ, RZ, R5 ;  /* 0x000000ffff327224 */ /* 0x000fc600078e0005 */
[----:B------:R-:W0:Y:S04]  /*28700*/  LDSM.16.M88.4 R4, [R0+UR4+0x400] ;  /* 0x000400040004783b */ /* 0x000e280008000200 */
[----:B0-----:R-:W-:Y:S04]  /*28710*/  STL.64 [R1+0x260], R4 ;  /* 0x0002600401007387 */ /* 0x001fe80000100a00 */
[----:B------:R0:W-:Y:S04]  /*28720*/  STL.64 [R1+0x268], R6 ;  /* 0x0002680601007387 */ /* 0x0001e80000100a00 */
[----:B------:R-:W3:Y:S04]  /*28730*/  LDL.LU R60, [R1+0x3c] ;  /* 0x00003c00013c7983 */ /* 0x000ee80000300800 */
[----:B------:R-:W3:Y:S04]  /*28740*/  LDL.LU R61, [R1+0x38] ;  /* 0x00003800013d7983 */ /* 0x000ee80000300800 */
[----:B------:R1:W-:Y:S04]  /*28750*/  STL.64 [R1+0x270], R8 ;  /* 0x0002700801007387 */ /* 0x0003e80000100a00 */
[----:B------:R-:W-:Y:S04]  /*28760*/  STL.64 [R1+0x278], R10 ;  /* 0x0002780a01007387 */ /* 0x000fe80000100a00 */
[----:B------:R-:W-:Y:S04]  /*28770*/  STL.64 [R1+0x280], R12 ;  /* 0x0002800c01007387 */ /* 0x000fe80000100a00 */
[----:B------:R-:W-:Y:S01]  /*28780*/  STL.64 [R1+0x288], R14 ;  /* 0x0002880e01007387 */ /* 0x000fe20000100a00 */
[----:B0-----:R-:W-:-:S02]  /*28790*/  IMAD.MOV.U32 R6, RZ, RZ, R8 ;  /* 0x000000ffff067224 */ /* 0x001fc400078e0008 */
[----:B------:R-:W-:Y:S02]  /*287a0*/  IMAD.MOV.U32 R7, RZ, RZ, R9 ;  /* 0x000000ffff077224 */ /* 0x000fe400078e0009 */
[----:B-1----:R-:W-:Y:S02]  /*287b0*/  IMAD.MOV.U32 R8, RZ, RZ, R12 ;  /* 0x000000ffff087224 */ /* 0x002fe400078e000c */
[----:B------:R-:W-:Y:S02]  /*287c0*/  IMAD.MOV.U32 R9, RZ, RZ, R13 ;  /* 0x000000ffff097224 */ /* 0x000fe400078e000d */
[----:B------:R-:W0:Y:S04]  /*287d0*/  LDSM.16.M88.4 R12, [R0+UR4+0x1000] ;  /* 0x00100004000c783b */ /* 0x000e280008000200 */
[----:B0-----:R-:W-:Y:S01]  /*287e0*/  STL.64 [R1+0x290], R12 ;  /* 0x0002900c01007387 */ /* 0x001fe20000100a00 */
[----:B------:R-:W-:-:S03]  /*287f0*/  IMAD.MOV.U32 R10, RZ, RZ, R12 ;  /* 0x000000ffff0a7224 */ /* 0x000fc600078e000c */
[----:B------:R-:W-:Y:S01]  /*28800*/  STL.64 [R1+0x298], R14 ;  /* 0x0002980e01007387 */ /* 0x000fe20000100a00 */
[----:B------:R-:W-:-:S03]  /*28810*/  IMAD.MOV.U32 R11, RZ, RZ, R13 ;  /* 0x000000ffff0b7224 */ /* 0x000fc600078e000d */
        /* <DEDUP_REMOVED lines=10> */
[----:B------:R-:W4:Y:S04]  /*288c0*/  LDL.LU.64 R20, [R1+0x3a0] ;  /* 0x0003a00001147983 */ /* 0x000f280000300a00 */
[----:B------:R-:W0:Y:S04]  /*288d0*/  LDSM.16.M88.4 R12, [R0+UR4+0x1c00] ;  /* 0x001c0004000c783b */ /* 0x000e280008000200 */
[----:B------:R-:W4:Y:S01]  /*288e0*/  LDL.LU.64 R22, [R1+0x3a8] ;  /* 0x0003a80001167983 */ /* 0x000f220000300a00 */
[----:B------:R-:W-:Y:S02]  /*288f0*/  IMAD R3, R44, 0x100, R34 ;  /* 0x000001002c037824 */ /* 0x000fe400078e0222 */
[----:B------:R-:W-:-:S02]  /*28900*/  IMAD.MOV.U32 R33, RZ, RZ, R4 ;  /* 0x000000ffff217224 */ /* 0x000fc400078e0004 */
[----:B--2---:R-:W-:Y:S01]  /*28910*/  IMAD R4, R48, 0x100, R46 ;  /* 0x0000010030047824 */ /* 0x004fe200078e022e */
[----:B0-----:R0:W-:Y:S04]  /*28920*/  STL.64 [R1+0x2c0], R12 ;  /* 0x0002c00c01007387 */ /* 0x0011e80000100a00 */
[----:B------:R1:W-:Y:S04]  /*28930*/  STL.64 [R1+0x2c8], R14 ;  /* 0x0002c80e01007387 */ /* 0x0003e80000100a00 */
[----:B------:R-:W2:Y:S04]  /*28940*/  LDL.LU.64 R16, [R1+0x390] ;  /* 0x0003900001107983 */ /* 0x000ea80000300a00 */
[----:B------:R-:W2:Y:S04]  /*28950*/  LDL.LU.64 R18, [R1+0x398] ;  /* 0x0003980001127983 */ /* 0x000ea80000300a00 */
[----:B------:R-:W2:Y:S04]  /*28960*/  LDL.LU R24, [R1+0x80] ;  /* 0x0000800001187983 */ /* 0x000ea80000300800 */
[----:B------:R-:W2:Y:S04]  /*28970*/  LDL.LU R32, [R1+0x78] ;  /* 0x0000780001207983 */ /* 0x000ea80000300800 */
[----:B------:R-:W2:Y:S04]  /*28980*/  LDL.LU R34, [R1+0x8c] ;  /* 0x00008c0001227983 */ /* 0x000ea80000300800 */
[----:B------:R-:W2:Y:S04]  /*28990*/  LDL.LU R44, [R1+0x88] ;  /* 0x00008800012c7983 */ /* 0x000ea80000300800 */
[----:B------:R-:W2:Y:S01]  /*289a0*/  LDL.LU R46, [R1+0x9c] ;  /* 0x00009c00012e7983 */ /* 0x000ea20000300800 */
[----:B------:R-:W-:-:S02]  /*289b0*/  IMAD.MOV.U32 R40, RZ, RZ, R12 ;  /* 0x000000ffff287224 */ /* 0x000fc400078e000c */
[----:B------:R-:W-:Y:S01]  /*289c0*/  IMAD.MOV.U32 R0, RZ, RZ, R13 ;  /* 0x000000ffff007224 */ /* 0x000fe200078e000d */
[----:B------:R-:W2:Y:S04]  /*289d0*/  LDL.LU R48, [R1+0x98] ;  /* 0x0000980001307983 */ /* 0x000ea80000300800 */
[----:B0-----:R-:W2:Y:S04]  /*289e0*/  LDL.LU.64 R12, [R1+0x380] ;  /* 0x00038000010c7983 */ /* 0x001ea80000300a00 */
[----:B-1----:R-:W2:Y:S01]  /*289f0*/  LDL.LU.64 R14, [R1+0x388] ;  /* 0x00038800010e7983 */ /* 0x002ea20000300a00 */
[----:B------:R-:W-:-:S02]  /*28a00*/  IMAD.MOV.U32 R25, RZ, RZ, R5 ;  /* 0x000000ffff197224 */ /* 0x000fc400078e0005 */
[----:B------:R-:W-:Y:S01]  /*28a10*/  IMAD R2, R30, 0x100, R31 ;  /* 0x000001001e027824 */ /* 0x000fe200078e021f */
[----:B------:R-:W-:Y:S02]  /*28a20*/  F2FP.F16.E4M3.UNPACK_B R30, R4 ;  /* 0x00000004ff1e723e */ /* 0x000fe400020006ff */
[----:B------:R-:W-:Y:S02]  /*28a30*/  F2FP.F16.E4M3.UNPACK_B R29, R3 ;  /* 0x00000003ff1d723e */ /* 0x000fe400020006ff */
[----:B------:R-:W-:Y:S02]  /*28a40*/  F2FP.F16.E4M3.UNPACK_B R4, R51 ;  /* 0x00000033ff04723e */ /* 0x000fe400020006ff */
[----:B------:R-:W-:Y:S02]  /*28a50*/  F2FP.F16.E4M3.UNPACK_B R28, R2 ;  /* 0x00000002ff1c723e */ /* 0x000fe400020006ff */
[----:B------:R-:W-:Y:S02]  /*28a60*/  F2FP.F16.E4M3.UNPACK_B R2, R33 ;  /* 0x00000021ff02723e */ /* 0x000fe400020006ff */
[----:B------:R-:W-:-:S02]  /*28a70*/  F2FP.F16.E4M3.UNPACK_B R3, R25 ;  /* 0x00000019ff03723e */ /* 0x000fc400020006ff */
[----:B------:R-:W-:Y:S02]  /*28a80*/  F2FP.F16.E4M3.UNPACK_B R6, R6 ;  /* 0x00000006ff06723e */ /* 0x000fe400020006ff */
[----:B------:R-:W-:Y:S01]  /*28a90*/  F2FP.F16.E4M3.UNPACK_B R7, R7 ;  /* 0x00000007ff07723e */ /* 0x000fe200020006ff */
[----:B---3--:R-:W-:Y:S02]  /*28aa0*/  IMAD R5, R61, 0x100, R60 ;  /* 0x000001003d057824 */ /* 0x008fe400078e023c */
[----:B------:R-:W3:Y:S04]  /*28ab0*/  LDL.LU R60, [R1+0x164] ;  /* 0x00016400013c7983 */ /* 0x000ee80000300800 */
[----:B------:R-:W3:Y:S01]  /*28ac0*/  LDL.LU R61, [R1+0xec] ;  /* 0x0000ec00013d7983 */ /* 0x000ee20000300800 */
[----:B------:R-:W-:-:S02]  /*28ad0*/  F2FP.F16.E4M3.UNPACK_B R31, R5 ;  /* 0x00000005ff1f723e */ /* 0x000fc400020006ff */
[----:B------:R-:W-:-:S07]  /*28ae0*/  F2FP.F16.E4M3.UNPACK_B R5, R50 ;  /* 0x00000032ff05723e */ /* 0x000fce00020006ff */
[C---:B----4-:R-:W-:Y:S01]  /*28af0*/  HMMA.16816.F32 R52, R28.reuse, R4, R20 ;  /* 0x000000041c34723c */ /* 0x050fe20000001814 */
[----:B------:R-:W4:Y:S04]  /*28b00*/  LDL.LU.64 R20, [R1+0x430] ;  /* 0x0004300001147983 */ /* 0x000f280000300a00 */
[----:B------:R-:W4:Y:S01]  /*28b10*/  LDL.LU.64 R22, [R1+0x438] ;  /* 0x0004380001167983 */ /* 0x000f220000300a00 */
[C---:B--2---:R-:W-:Y:S06]  /*28b20*/  HMMA.16816.F32 R16, R28.reuse, R2, R16 ;  /* 0x000000021c10723c */ /* 0x044fec0000001810 */
[----:B------:R-:W-:Y:S11]  /*28b30*/  HMMA.16816.F32 R12, R28, R6, R12 ;  /* 0x000000061c0c723c */ /* 0x000ff6000000180c */
[----:B------:R-:W-:Y:S04]  /*28b40*/  STL.64 [R1+0x1f68], R54 ;  /* 0x001f683601007387 */ /* 0x000fe80000100a00 */
[----:B------:R-:W-:Y:S04]  /*28b50*/  STL.64 [R1+0x1f60], R52 ;  /* 0x001f603401007387 */ /* 0x000fe80000100a00 */
[----:B------:R-:W-:Y:S04]  /*28b60*/  STL.64 [R1+0x1f78], R18 ;  /* 0x001f781201007387 */ /* 0x000fe80000100a00 */
[----:B------:R-:W-:Y:S04]  /*28b70*/  STL.64 [R1+0x1f70], R16 ;  /* 0x001f701001007387 */ /* 0x000fe80000100a00 */
[----:B------:R-:W-:Y:S04]  /*28b80*/  STL.64 [R1+0x1f88], R14 ;  /* 0x001f880e01007387 */ /* 0x000fe80000100a00 */
[----:B------:R0:W-:Y:S04]  /*28b90*/  STL.64 [R1+0x1f80], R12 ;  /* 0x001f800c01007387 */ /* 0x0001e80000100a00 */
[----:B0-----:R-:W2:Y:S04]  /*28ba0*/  LDL.LU.64 R12, [R1+0x440] ;  /* 0x00044000010c7983 */ /* 0x001ea80000300a00 */
[----:B------:R-:W2:Y:S01]  /*28bb0*/  LDL.LU.64 R14, [R1+0x448] ;  /* 0x00044800010e7983 */ /* 0x000ea20000300a00 */
[----:B------:R-:W-:-:S02]  /*28bc0*/  F2FP.F16.E4M3.UNPACK_B R8, R8 ;  /* 0x00000008ff08723e */ /* 0x000fc400020006ff */
[----:B------:R-:W-:Y:S01]  /*28bd0*/  F2FP.F16.E4M3.UNPACK_B R9, R9 ;  /* 0x00000009ff09723e */ /* 0x000fe200020006ff */
[----:B------:R-:W3:Y:S04]  /*28be0*/  LDL.LU.64 R36, [R1+0x420] ;  /* 0x0004200001247983 */ /* 0x000ee80000300a00 */
[----:B------:R-:W3:Y:S01]  /*28bf0*/  LDL.LU.64 R38, [R1+0x428] ;  /* 0x0004280001267983 */ /* 0x000ee20000300a00 */
[----:B------:R-:W-:Y:S02]  /*28c00*/  F2FP.F16.E4M3.UNPACK_B R10, R10 ;  /* 0x0000000aff0a723e */ /* 0x000fe400020006ff */
[----:B------:R-:W-:Y:S01]  /*28c10*/  F2FP.F16.E4M3.UNPACK_B R11, R11 ;  /* 0x0000000bff0b723e */ /* 0x000fe200020006ff */
[----:B------:R-:W-:Y:S02]  /*28c20*/  IMAD R24, R32, 0x100, R24 ;  /* 0x0000010020187824 */ /* 0x000fe400078e0218 */
[----:B------:R-:W-:Y:S01]  /*28c30*/  IMAD R25, R44, 0x100, R34 ;  /* 0x000001002c197824 */ /* 0x000fe200078e0222 */
[----:B------:R-:W-:-:S02]  /*28c40*/  F2FP.F16.E4M3.UNPACK_B R44, R27 ;  /* 0x0000001bff2c723e */ /* 0x000fc400020006ff */
[----:B------:R-:W-:Y:S02]  /*28c50*/  F2FP.F16.E4M3.UNPACK_B R45, R26 ;  /* 0x0000001aff2d723e */ /* 0x000fe400020006ff */
[----:B------:R-:W-:Y:S02]  /*28c60*/  F2FP.F16.E4M3.UNPACK_B R32, R24 ;  /* 0x00000018ff20723e */ /* 0x000fe400020006ff */
[----:B------:R-:W-:Y:S01]  /*28c70*/  F2FP.F16.E4M3.UNPACK_B R33, R25 ;  /* 0x00000019ff21723e */ /* 0x000fe200020006ff */
[----:B----4-:R-:W-:-:S15]  /*28c80*/  HMMA.16816.F32 R20, R28, R8, R20 ;  /* 0x000000081c14723c */ /* 0x010fde0000001814 */
[----:B------:R-:W-:-:S08]  /*28c90*/  NOP ;  /* 0x0000000000007918 */ /* 0x000fd00000000000 */
[----:B------:R-:W-:Y:S04]  /*28ca0*/  STL [R1+0x1f30], R20 ;  /* 0x001f301401007387 */ /* 0x000fe80000100800 */
[----:B------:R0:W-:Y:S04]  /*28cb0*/  STL [R1+0x1f2c], R21 ;  /* 0x001f2c1501007387 */ /* 0x0001e80000100800 */
[----:B------:R-:W-:Y:S04]  /*28cc0*/  STL [R1+0x1f20], R22 ;  /* 0x001f201601007387 */ /* 0x000fe80000100800 */
[----:B------:R1:W-:Y:S04]  /*28cd0*/  STL [R1+0x1f1c], R23 ;  /* 0x001f1c1701007387 */ /* 0x0003e80000100800 */
[----:B0-----:R-:W4:Y:S04]  /*28ce0*/  LDL.LU.64 R20, [R1+0x3d0] ;  /* 0x0003d00001147983 */ /* 0x001f280000300a00 */
[----:B-1----:R-:W4:Y:S04]  /*28cf0*/  LDL.LU.64 R22, [R1+0x3d8] ;  /* 0x0003d80001167983 */ /* 0x002f280000300a00 */
[----:B------:R-:W4:Y:S04]  /*28d00*/  LDL.LU.64 R16, [R1+0x370] ;  /* 0x0003700001107983 */ /* 0x000f280000300a00 */
[----:B------:R-:W4:Y:S01]  /*28d10*/  LDL.LU.64 R18, [R1+0x378] ;  /* 0x0003780001127983 */ /* 0x000f220000300a00 */
[----:B--2---:R-:W-:Y:S03]  /*28d20*/  HMMA.16816.F32 R24, R28, R10, R12 ;  /* 0x0000000a1c18723c */ /* 0x004fe6000000180c */
[----:B------:R-:W2:Y:S04]  /*28d30*/  LDL.LU.64 R12, [R1+0x360] ;  /* 0x00036000010c7983 */ /* 0x000ea80000300a00 */
[----:B------:R-:W2:Y:S01]  /*28d40*/  LDL.LU.64 R14, [R1+0x368] ;  /* 0x00036800010e7983 */ /* 0x000ea20000300a00 */
[----:B------:R-:W-:Y:S01]  /*28d50*/  IMAD R34, R48, 0x100, R46 ;  /* 0x0000010030227824 */ /* 0x000fe200078e022e */
[----:B------:R-:W-:-:S02]  /*28d60*/  F2FP.F16.E4M3.UNPACK_B R46, R42 ;  /* 0x0000002aff2e723e */ /* 0x000fc400020006ff */
[----:B------:R-:W-:Y:S02]  /*28d70*/  F2FP.F16.E4M3.UNPACK_B R47, R41 ;  /* 0x00000029ff2f723e */ /* 0x000fe400020006ff */
[----:B------:R-:W-:Y:S02]  /*28d80*/  F2FP.F16.E4M3.UNPACK_B R48, R40 ;  /* 0x00000028ff30723e */ /* 0x000fe400020006ff */
[----:B------:R-:W-:Y:S01]  /*28d90*/  F2FP.F16.E4M3.UNPACK_B R49, R0 ;  /* 0x00000000ff31723e */ /* 0x000fe200020006ff */
[----:B---3--:R-:W-:Y:S01]  /*28da0*/  IMAD R35, R61, 0x100, R60 ;  /* 0x000001003d237824 */ /* 0x008fe200078e023c */
[----:B------:R-:W-:Y:S01]  /*28db0*/  HMMA.16816.F32 R36, R28, R44, R36 ;  /* 0x0000002c1c24723c */ /* 0x000fe20000001824 */
[----:B------:R-:W-:-:S05]  /*28dc0*/  F2FP.F16.E4M3.UNPACK_B R34, R34 ;  /* 0x00000022ff22723e */ /* 0x000fca00020006ff */
[----:B------:R-:W-:Y:S04]  /*28dd0*/  STL [R1+0x1f34], R24 ;  /* 0x001f341801007387 */ /* 0x000fe80000100800 */
[----:B------:R-:W-:Y:S04]  /*28de0*/  STL [R1+0x1f28], R25 ;  /* 0x001f281901007387 */ /* 0x000fe80000100800 */
[----:B------:R-:W-:Y:S04]  /*28df0*/  STL [R1+0x1f24], R26 ;  /* 0x001f241a01007387 */ /* 0x000fe80000100800 */
[----:B------:R4:W-:Y:S01]  /*28e00*/  STL [R1+0x1f18], R27 ;  /* 0x001f181b01007387 */ /* 0x0009e20000100800 */
[----:B------:R-:W-:-:S04]  /*28e10*/  F2FP.F16.E4M3.UNPACK_B R35, R35 ;  /* 0x00000023ff23723e */ /* 0x000fc800020006ff */
[----:B------:R-:W-:Y:S04]  /*28e20*/  STL.64 [R1+0x80], R36 ;  /* 0x0000802401007387 */ /* 0x000fe80000100a00 */
[----:B------:R-:W-:Y:S01]  /*28e30*/  STL.64 [R1+0x88], R38 ;  /* 0x0000882601007387 */ /* 0x000fe20000100a00 */
[C---:B----4-:R-:W-:Y:S06]  /*28e40*/  HMMA.16816.F32 R24, R28.reuse, R46, R20 ;  /* 0x0000002e1c18723c */ /* 0x050fec0000001814 */
[----:B------:R-:W-:-:S15]  /*28e50*/  HMMA.16816.F32 R16, R28, R48, R16 ;  /* 0x000000301c10723c */ /* 0x000fde0000001810 */
[----:B------:R-:W-:-:S03]  /*28e60*/  NOP ;  /* 0x0000000000007918 */ /* 0x000fc60000000000 */
[----:B------:R-:W-:Y:S02]  /*28e70*/  IMAD.MOV.U32 R22, RZ, RZ, R27 ;  /* 0x000000ffff167224 */ /* 0x000fe400078e001b */
[----:B------:R-:W-:Y:S01]  /*28e80*/  IMAD.MOV.U32 R23, RZ, RZ, R26 ;  /* 0x000000ffff177224 */ /* 0x000fe200078e001a */
[----:B------:R0:W-:Y:S03]  /*28e90*/  STL.64 [R1+0x70], R24 ;  /* 0x0000701801007387 */ /* 0x0001e60000100a00 */
[----:B------:R-:W-:Y:S01]  /*28ea0*/  IMAD.MOV.U32 R27, RZ, RZ, R16 ;  /* 0x000000ffff1b7224 */ /* 0x000fe200078e0010 */
[----:B------:R-:W-:Y:S04]  /*28eb0*/  STL [R1+0x1f4c], R22 ;  /* 0x001f4c1601007387 */ /* 0x000fe80000100800 */
[----:B------:R-:W-:Y:S04]  /*28ec0*/  STL [R1+0x1f48], R23 ;  /* 0x001f481701007387 */ /* 0x000fe80000100800 */
[----:B------:R1:W-:Y:S04]  /*28ed0*/  STL [R1+0x44], R17 ;  /* 0x0000441101007387 */ /* 0x0003e80000100800 */
[----:B------:R3:W-:Y:S04]  /*28ee0*/  STL.64 [R1+0x48], R18 ;  /* 0x0000481201007387 */ /* 0x0007e80000100a00 */
[----:B------:R4:W-:Y:S04]  /*28ef0*/  STL [R1+0x1f38], R27 ;  /* 0x001f381b01007387 */ /* 0x0009e80000100800 */
[----:B------:R-:W4:Y:S04]  /*28f00*/  LDL.LU.64 R28, [R1+0x350] ;  /* 0x00035000011c7983 */ /* 0x000f280000300a00 */
[----:B------:R-:W4:Y:S01]  /*28f10*/  LDL.LU.64 R30, [R1+0x358] ;  /* 0x00035800011e7983 */ /* 0x000f220000300a00 */
[----:B--2---:R-:W-:-:S15]  /*28f20*/  HMMA.16816.F32 R12, R32, R4, R12 ;  /* 0x00000004200c723c */ /* 0x004fde000000180c */
[----:B------:R-:W-:-:S09]  /*28f30*/  NOP ;  /* 0x0000000000007918 */ /* 0x000fd20000000000 */
[----:B------:R-:W-:Y:S02]  /*28f40*/  IMAD.MOV.U32 R20, RZ, RZ, R12 ;  /* 0x000000ffff147224 */ /* 0x000fe400078e000c */
[----:B------:R-:W-:Y:S02]  /*28f50*/  IMAD.MOV.U32 R21, RZ, RZ, R13 ;  /* 0x000000ffff157224 */ /* 0x000fe400078e000d */
[----:B0-----:R-:W-:Y:S02]  /*28f60*/  IMAD.MOV.U32 R25, RZ, RZ, R14 ;  /* 0x000000ffff197224 */ /* 0x001fe400078e000e */
[----:B------:R-:W-:Y:S01]  /*28f70*/  IMAD.MOV.U32 R26, RZ, RZ, R15 ;  /* 0x000000ffff1a7224 */ /* 0x000fe200078e000f */
[----:B------:R-:W2:Y:S04]  /*28f80*/  LDL.LU.64 R12, [R1+0x340] ;  /* 0x00034000010c7983 */ /* 0x000ea80000300a00 */
[----:B------:R-:W2:Y:S04]  /*28f90*/  LDL.LU.64 R14, [R1+0x348] ;  /* 0x00034800010e7983 */ /* 0x000ea80000300a00 */
[----:B-1----:R-:W2:Y:S04]  /*28fa0*/  LDL.LU.64 R16, [R1+0x330] ;  /* 0x0003300001107983 */ /* 0x002ea80000300a00 */
[----:B---3--:R-:W3:Y:S04]  /*28fb0*/  LDL.LU.64 R18, [R1+0x338] ;  /* 0x0003380001127983 */ /* 0x008ee80000300a00 */
        /* <DEDUP_REMOVED lines=8> */
[----:B------:R-:W-:Y:S04]  /*29040*/  STL [R1+0x1f50], R26 ;  /* 0x001f501a01007387 */ /* 0x000fe80000100800 */
[----:B------:R0:W-:Y:S04]  /*29050*/  STL [R1+0x1f44], R25 ;  /* 0x001f441901007387 */ /* 0x0001e80000100800 */
[----:B------:R1:W-:Y:S04]  /*29060*/  STL [R1+0x1f40], R21 ;  /* 0x001f401501007387 */ /* 0x0003e80000100800 */
[----:B------:R1:W-:Y:S01]  /*29070*/  STL [R1+0x1f3c], R20 ;  /* 0x001f3c1401007387 */ /* 0x0003e20000100800 */
[----:B----4-:R-:W-:-:S15]  /*29080*/  HMMA.16816.F32 R28, R32, R2, R28 ;  /* 0x00000002201c723c */ /* 0x010fde000000181c */
[----:B------:R-:W-:-:S09]  /*29090*/  NOP ;  /* 0x0000000000007918 */ /* 0x000fd20000000000 */
[----:B------:R-:W-:Y:S02]  /*290a0*/  IMAD.MOV.U32 R24, RZ, RZ, R31 ;  /* 0x000000ffff187224 */ /* 0x000fe400078e001f */
[----:B------:R-:W-:Y:S01]  /*290b0*/  IMAD.MOV.U32 R27, RZ, RZ, R30 ;  /* 0x000000ffff1b7224 */ /* 0x000fe200078e001e */
[----:B------:R4:W-:Y:S01]  /*290c0*/  STL.64 [R1+0x20], R28 ;  /* 0x0000201c01007387 */ /* 0x0009e20000100a00 */
[----:B--2---:R-:W-:Y:S03]  /*290d0*/  HMMA.16816.F32 R12, R32, R6, R12 ;  /* 0x00000006200c723c */ /* 0x004fe6000000180c */
[----:B------:R-:W-:Y:S04]  /*290e0*/  STL [R1+0x1f58], R24 ;  /* 0x001f581801007387 */ /* 0x000fe80000100800 */
[----:B------:R2:W-:-:S15]  /*290f0*/  STL [R1+0x1f54], R27 ;  /* 0x001f541b01007387 */ /* 0x0005de0000100800 */
[----:B------:R-:W-:-:S02]  /*29100*/  NOP ;  /* 0x0000000000007918 */ /* 0x000fc40000000000 */
[----:B------:R-:W-:Y:S02]  /*29110*/  IMAD.MOV.U32 R23, RZ, RZ, R12 ;  /* 0x000000ffff177224 */ /* 0x000fe400078e000c */
[----:B0-----:R-:W-:Y:S02]  /*29120*/  IMAD.MOV.U32 R25, RZ, RZ, R13 ;  /* 0x000000ffff197224 */ /* 0x001fe400078e000d */
[----:B-1----:R-:W-:Y:S02]  /*29130*/  IMAD.MOV.U32 R21, RZ, RZ, R14 ;  /* 0x000000ffff157224 */ /* 0x002fe400078e000e */
[----:B------:R-:W-:Y:S01]  /*29140*/  IMAD.MOV.U32 R20, RZ, RZ, R15 ;  /* 0x000000ffff147224 */ /* 0x000fe200078e000f */
[----:B------:R-:W2:Y:S04]  /*29150*/  LDL.LU.64 R12, [R1+0x410] ;  /* 0x00041000010c7983 */ /* 0x000ea80000300a00 */
[----:B------:R-:W2:Y:S01]  /*29160*/  LDL.LU.64 R14, [R1+0x418] ;  /* 0x00041800010e7983 */ /* 0x000ea20000300a00 */
[----:B---3--:R-:W-:Y:S01]  /*29170*/  HMMA.16816.F32 R16, R32, R8, R16 ;  /* 0x000000082010723c */ /* 0x008fe20000001810 */
[----:B----4-:R-:W-:-:S15]  /*29180*/  IMAD R28, R43, 0x100, R56 ;  /* 0x000001002b1c7824 */ /* 0x010fde00078e0238 */
[----:B------:R-:W-:-:S08]  /*29190*/  NOP ;  /* 0x0000000000007918 */ /* 0x000fd00000000000 */
[----:B------:R-:W-:Y:S02]  /*291a0*/  IMAD.MOV.U32 R22, RZ, RZ, R19 ;  /* 0x000000ffff167224 */ /* 0x000fe400078e0013 */
[----:B--2---:R-:W-:Y:S02]  /*291b0*/  IMAD.MOV.U32 R27, RZ, RZ, R17 ;  /* 0x000000ffff1b7224 */ /* 0x004fe400078e0011 */
[----:B------:R-:W-:Y:S02]  /*291c0*/  IMAD.MOV.U32 R26, RZ, RZ, R18 ;  /* 0x000000ffff1a7224 */ /* 0x000fe400078e0012 */
[----:B------:R-:W-:Y:S01]  /*291d0*/  IMAD.MOV.U32 R24, RZ, RZ, R16 ;  /* 0x000000ffff187224 */ /* 0x000fe200078e0010 */
[----:B------:R-:W-:Y:S04]  /*291e0*/  STL.64 [R1+0x1fa8], R22 ;  /* 0x001fa81601007387 */ /* 0x000fe80000100a00 */
[----:B------:R0:W-:Y:S04]  /*291f0*/  STL.64 [R1+0x1fa0], R20 ;  /* 0x001fa01401007387 */ /* 0x0001e80000100a00 */
[----:B------:R-:W-:Y:S04]  /*29200*/  STL.64 [R1+0x1f98], R26 ;  /* 0x001f981a01007387 */ /* 0x000fe80000100a00 */
[----:B------:R1:W-:Y:S04]  /*29210*/  STL.64 [R1+0x1f90], R24 ;  /* 0x001f901801007387 */ /* 0x0003e80000100a00 */
[----:B------:R-:W0:Y:S04]  /*29220*/  LDL.LU.64 R16, [R1+0x400] ;  /* 0x0004000001107983 */ /* 0x000e280000300a00 */
[----:B------:R-:W0:Y:S01]  /*29230*/  LDL.LU.64 R18, [R1+0x408] ;  /* 0x0004080001127983 */ /* 0x000e220000300a00 */
[----:B------:R-:W-:Y:S03]  /*29240*/  HMMA.16816.F32 R56, R32, R10, R12 ;  /* 0x0000000a2038723c */ /* 0x000fe6000000180c */
[----:B------:R-:W2:Y:S04]  /*29250*/  LDL.LU.64 R12, [R1+0x3c0] ;  /* 0x0003c000010c7983 */ /* 0x000ea80000300a00 */
[----:B------:R-:W2:Y:S01]  /*29260*/  LDL.LU.64 R14, [R1+0x3c8] ;  /* 0x0003c800010e7983 */ /* 0x000ea20000300a00 */
[----:B------:R-:W-:-:S02]  /*29270*/  IMAD R30, R60, 0x100, R37 ;  /* 0x000001003c1e7824 */ /* 0x000fc400078e0225 */
[----:B------:R-:W-:-:S13]  /*29280*/  IMAD R29, R39, 0x100, R41 ;  /* 0x00000100271d7824 */ /* 0x000fda00078e0229 */
[----:B------:R-:W-:Y:S04]  /*29290*/  STL [R1+0x1ef4], R56 ;  /* 0x001ef43801007387 */ /* 0x000fe80000100800 */
[----:B------:R-:W-:Y:S04]  /*292a0*/  STL [R1+0x1ef0], R57 ;  /* 0x001ef03901007387 */ /* 0x000fe80000100800 */
[----:B------:R-:W-:Y:S04]  /*292b0*/  STL [R1+0x1eec], R58 ;  /* 0x001eec3a01007387 */ /* 0x000fe80000100800 */
[----:B------:R-:W-:Y:S04]  /*292c0*/  STL [R1+0x1ee8], R59 ;  /* 0x001ee83b01007387 */ /* 0x000fe80000100800 */
[----:B------:R-:W3:Y:S04]  /*292d0*/  LDL.LU.64 R36, [R1+0x320] ;  /* 0x0003200001247983 */ /* 0x000ee80000300a00 */
[----:B------:R-:W3:Y:S04]  /*292e0*/  LDL.LU.64 R38, [R1+0x328] ;  /* 0x0003280001267983 */ /* 0x000ee80000300a00 */
[----:B------:R-:W4:Y:S04]  /*292f0*/  LDL.LU R54, [R1+0x4a0] ;  /* 0x0004a00001367983 */ /* 0x000f280000300800 */
[----:B------:R-:W4:Y:S01]  /*29300*/  LDL.LU R40, [R1+0x49c] ;  /* 0x00049c0001287983 */ /* 0x000f220000300800 */
[----:B0-----:R-:W-:Y:S03]  /*29310*/  HMMA.16816.F32 R20, R32, R44, R16 ;  /* 0x0000002c2014723c */ /* 0x001fe60000001810 */
[----:B------:R-:W4:Y:S04]  /*29320*/  LDL.LU.64 R16, [R1+0x310] ;  /* 0x0003100001107983 */ /* 0x000f280000300a00 */
[----:B------:R-:W4:Y:S01]  /*29330*/  LDL.LU.64 R18, [R1+0x318] ;  /* 0x0003180001127983 */ /* 0x000f220000300a00 */
[----:B------:R-:W-:-:S15]  /*29340*/  IMAD R31, R0, 0x100, R61 ;  /* 0x00000100001f7824 */ /* 0x000fde00078e023d */
[----:B------:R-:W-:Y:S04]  /*29350*/  STL.64 [R1+0x60], R20 ;  /* 0x0000601401007387 */ /* 0x000fe80000100a00 */
[----:B------:R-:W-:Y:S04]  /*29360*/  STL.64 [R1+0x68], R22 ;  /* 0x0000681601007387 */ /* 0x000fe80000100a00 */
[----:B------:R-:W4:Y:S04]  /*29370*/  LDL.LU R55, [R1+0x4b0] ;  /* 0x0004b00001377983 */ /* 0x000f280000300800 */
[----:B------:R-:W4:Y:S01]  /*29380*/  LDL.LU R41, [R1+0x4ac] ;  /* 0x0004ac0001297983 */ /* 0x000f220000300800 */
[----:B--2---:R-:W-:-:S15]  /*29390*/  HMMA.16816.F32 R12, R32, R46, R12 ;  /* 0x0000002e200c723c */ /* 0x004fde000000180c */
[----:B------:R-:W-:-:S08]  /*293a0*/  NOP ;  /* 0x0000000000007918 */ /* 0x000fd00000000000 */
[----:B------:R0:W-:Y:S04]  /*293b0*/  STL.64 [R1+0x50], R12 ;  /* 0x0000500c01007387 */ /* 0x0001e80000100a00 */
[----:B-1----:R-:W2:Y:S04]  /*293c0*/  LDL.LU.64 R24, [R1+0x300] ;  /* 0x0003000001187983 */ /* 0x002ea80000300a00 */
[----:B------:R-:W2:Y:S01]  /*293d0*/  LDL.LU.64 R26, [R1+0x308] ;  /* 0x00030800011a7983 */ /* 0x000ea20000300a00 */
[----:B------:R-:W-:Y:S02]  /*293e0*/  IMAD.MOV.U32 R60, RZ, RZ, R14 ;  /* 0x000000ffff3c7224 */ /* 0x000fe400078e000e */
[----:B------:R-:W-:Y:S01]  /*293f0*/  IMAD.MOV.U32 R0, RZ, RZ, R15 ;  /* 0x000000ffff007224 */ /* 0x000fe200078e000f */
[----:B0-----:R-:W2:Y:S04]  /*29400*/  LDL.LU.64 R12, [R1+0xa0] ;  /* 0x0000a000010c7983 */ /* 0x001ea80000300a00 */
[----:B------:R-:W2:Y:S04]  /*29410*/  LDL.LU.64 R14, [R1+0xa8] ;  /* 0x0000a800010e7983 */ /* 0x000ea80000300a00 */
[----:B------:R-:W2:Y:S04]  /*29420*/  LDL.LU.64 R20, [R1+0xb0] ;  /* 0x0000b00001147983 */ /* 0x000ea80000300a00 */
[----:B------:R-:W2:Y:S01]  /*29430*/  LDL.LU.64 R22, [R1+0xb8] ;  /* 0x0000b80001167983 */ /* 0x000ea20000300a00 */
[----:B---3--:R-:W-:Y:S01]  /*29440*/  HMMA.16816.F32 R32, R32, R48, R36 ;  /* 0x000000302020723c */ /* 0x008fe20000001824 */
[----:B------:R-:W-:-:S02]  /*29450*/  F2FP.F16.E4M3.UNPACK_B R28, R28 ;  /* 0x0000001cff1c723e */ /* 0x000fc400020006ff */
[----:B------:R-:W-:Y:S02]  /*29460*/  F2FP.F16.E4M3.UNPACK_B R29, R29 ;  /* 0x0000001dff1d723e */ /* 0x000fe400020006ff */
[----:B------:R-:W-:Y:S02]  /*29470*/  F2FP.F16.E4M3.UNPACK_B R30, R30 ;  /* 0x0000001eff1e723e */ /* 0x000fe400020006ff */
[----:B------:R-:W-:Y:S01]  /*29480*/  F2FP.F16.E4M3.UNPACK_B R31, R31 ;  /* 0x0000001fff1f723e */ /* 0x000fe200020006ff */
[----:B------:R-:W-:Y:S04]  /*29490*/  STL.64 [R1+0x1fb8], R50 ;  /* 0x001fb83201007387 */ /* 0x000fe80000100a00 */
[----:B------:R-:W-:Y:S02]  /*294a0*/  STL.64 [R1+0x1fb0], R48 ;  /* 0x001fb03001007387 */ /* 0x000fe40000100a00 */
[----:B----4-:R-:W-:Y:S09]  /*294b0*/  HMMA.16816.F32 R36, R28, R4, R16 ;  /* 0x000000041c24723c */ /* 0x010ff20000001810 */
[----:B------:R-:W-:Y:S04]  /*294c0*/  STL.64 [R1+0x1ed0], R34 ;  /* 0x001ed02201007387 */ /* 0x000fe80000100a00 */
[----:B------:R2:W-:Y:S04]  /*294d0*/  STL.64 [R1+0x1ec8], R32 ;  /* 0x001ec82001007387 */ /* 0x0005e80000100a00 */
[----:B------:R-:W3:Y:S04]  /*294e0*/  LDL.LU R19, [R1+0x4d0] ;  /* 0x0004d00001137983 */ /* 0x000ee80000300800 */
[----:B------:R-:W3:Y:S04]  /*294f0*/  LDL.LU R42, [R1+0x4c8] ;  /* 0x0004c800012a7983 */ /* 0x000ee80000300800 */
[----:B------:R-:W4:Y:S04]  /*29500*/  LDL.LU R43, [R1+0x4f4] ;  /* 0x0004f400012b7983 */ /* 0x000f280000300800 */
[----:B------:R-:W4:Y:S04]  /*29510*/  LDL.LU R61, [R1+0x4d8] ;  /* 0x0004d800013d7983 */ /* 0x000f280000300800 */
[----:B------:R-:W-:Y:S04]  /*29520*/  STL.64 [R1+0x1ee0], R38 ;  /* 0x001ee02601007387 */ /* 0x000fe80000100a00 */
[----:B------:R-:W-:Y:S01]  /*29530*/  STL.64 [R1+0x1ed8], R36 ;  /* 0x001ed82401007387 */ /* 0x000fe20000100a00 */
[----:B------:R-:W-:-:S02]  /*29540*/  IMAD R40, R40, 0x100, R54 ;  /* 0x0000010028287824 */ /* 0x000fc400078e0236 */
[----:B------:R-:W-:Y:S01]  /*29550*/  IMAD R41, R41, 0x100, R55 ;  /* 0x0000010029297824 */ /* 0x000fe200078e0237 */
[C---:B--2---:R-:W-:Y:S06]  /*29560*/  HMMA.16816.F32 R32, R28.reuse, R2, R24 ;  /* 0x000000021c20723c */ /* 0x044fec0000001818 */
[C---:B------:R-:W-:Y:S06]  /*29570*/  HMMA.16816.F32 R20, R28.reuse, R8, R20 ;  /* 0x000000081c14723c */ /* 0x040fec0000001814 */
[----:B------:R-:W-:Y:S01]  /*29580*/  HMMA.16816.F32 R24, R28, R6, R12 ;  /* 0x000000061c18723c */ /* 0x000fe2000000180c */
[----:B------:R-:W2:Y:S10]  /*29590*/  LDL.LU.64 R12, [R1+0x3f0] ;  /* 0x0003f000010c7983 */ /* 0x000eb40000300a00 */
[----:B------:R-:W-:Y:S04]  /*295a0*/  STL.64 [R1+0x90], R32 ;  /* 0x0000902001007387 */ /* 0x000fe80000100a00 */
[----:B------:R0:W-:Y:S04]  /*295b0*/  STL.64 [R1+0x98], R34 ;  /* 0x0000982201007387 */ /* 0x0001e80000100a00 */
[----:B------:R-:W2:Y:S01]  /*295c0*/  LDL.LU.64 R14, [R1+0x3f8] ;  /* 0x0003f800010e7983 */ /* 0x000ea20000300a00 */
[----:B------:R-:W-:-:S02]  /*295d0*/  IMAD.MOV.U32 R58, RZ, RZ, R22 ;  /* 0x000000ffff3a7224 */ /* 0x000fc400078e0016 */
[----:B------:R-:W-:Y:S02]  /*295e0*/  IMAD.MOV.U32 R59, RZ, RZ, R23 ;  /* 0x000000ffff3b7224 */ /* 0x000fe400078e0017 */
[----:B------:R-:W-:Y:S02]  /*295f0*/  IMAD.MOV.U32 R56, RZ, RZ, R20 ;  /* 0x000000ffff387224 */ /* 0x000fe400078e0014 */
[----:B------:R-:W-:Y:S01]  /*29600*/  IMAD.MOV.U32 R57, RZ, RZ, R21 ;  /* 0x000000ffff397224 */ /* 0x000fe200078e0015 */
[----:B------:R-:W-:Y:S04]  /*29610*/  STL.64 [R1+0xa0], R24 ;  /* 0x0000a01801007387 */ /* 0x000fe80000100a00 */
[----:B------:R-:W-:Y:S04]  /*29620*/  STL.64 [R1+0xa8], R26 ;  /* 0x0000a81a01007387 */ /* 0x000fe80000100a00 */
[----:B------:R-:W-:Y:S04]  /*29630*/  STL.64 [R1+0x1f00], R58 ;  /* 0x001f003a01007387 */ /* 0x000fe80000100a00 */
[----:B------:R1:W-:Y:S04]  /*29640*/  STL.64 [R1+0x1ef8], R56 ;  /* 0x001ef83801007387 */ /* 0x0003e80000100a00 */
[----:B0-----:R-:W4:Y:S04]  /*29650*/  LDL.LU R34, [R1+0x5a8] ;  /* 0x0005a80001227983 */ /* 0x001f280000300800 */
[----:B------:R-:W4:Y:S04]  /*29660*/  LDL.LU R35, [R1+0x5a4] ;  /* 0x0005a40001237983 */ /* 0x000f280000300800 */
[----:B------:R-:W4:Y:S04]  /*29670*/  LDL.LU.64 R52, [R1+0x3e0] ;  /* 0x0003e00001347983 */ /* 0x000f280000300a00 */
[----:B------:R-:W4:Y:S04]  /*29680*/  LDL.LU.64 R54, [R1+0x3e8] ;  /* 0x0003e80001367983 */ /* 0x000f280000300a00 */
[----:B-1----:R-:W4:Y:S04]  /*29690*/  LDL.LU R56, [R1+0x5b0] ;  /* 0x0005b00001387983 */ /* 0x002f280000300800 */
[----:B------:R-:W4:Y:S04]  /*296a0*/  LDL.LU R57, [R1+0x5ac] ;  /* 0x0005ac0001397983 */ /* 0x000f280000300800 */
[----:B------:R-:W4:Y:S04]  /*296b0*/  LDL.LU R58, [R1+0x5b8] ;  /* 0x0005b800013a7983 */ /* 0x000f280000300800 */
[----:B------:R-:W4:Y:S04]  /*296c0*/  LDL.LU R59, [R1+0x5b4] ;  /* 0x0005b400013b7983 */ /* 0x000f280000300800 */
[----:B------:R-:W4:Y:S04]  /*296d0*/  LDL.LU R36, [R1+0x5c0] ;  /* 0x0005c00001247983 */ /* 0x000f280000300800 */
[----:B------:R-:W4:Y:S04]  /*296e0*/  LDL.LU R37, [R1+0x5bc] ;  /* 0x0005bc0001257983 */ /* 0x000f280000300800 */
[----:B------:R-:W4:Y:S04]  /*296f0*/  LDL.LU.64 R48, [R1+0x3b0] ;  /* 0x0003b00001307983 */ /* 0x000f280000300a00 */
[----:B------:R-:W4:Y:S01]  /*29700*/  LDL.LU.64 R50, [R1+0x3b8] ;  /* 0x0003b80001327983 */ /* 0x000f220000300a00 */
[----:B---3--:R-:W-:Y:S01]  /*29710*/  IMAD R42, R42, 0x100, R19 ;  /* 0x000001002a2a7824 */ /* 0x008fe200078e0213 */
[C---:B--2---:R-:W-:Y:S06]  /*29720*/  HMMA.16816.F32 R12, R28.reuse, R10, R12 ;  /* 0x0000000a1c0c723c */ /* 0x044fec000000180c */
[----:B----4-:R-:W-:-:S15]  /*29730*/  HMMA.16816.F32 R52, R28, R44, R52 ;  /* 0x0000002c1c34723c */ /* 0x010fde0000001834 */
[----:B------:R-:W-:-:S02]  /*29740*/  NOP ;  /* 0x0000000000007918 */ /* 0x000fc40000000000 */
[----:B------:R0:W-:Y:S04]  /*29750*/  STL.64 [R1+0xd0], R12 ;  /* 0x0000d00c01007387 */ /* 0x0001e80000100a00 */
[----:B------:R1:W-:Y:S04]  /*29760*/  STL.64 [R1+0xd8], R14 ;  /* 0x0000d80e01007387 */ /* 0x0003e80000100a00 */
[----:B------:R-:W2:Y:S04]  /*29770*/  LDL.LU.64 R20, [R1+0x150] ;  /* 0x0001500001147983 */ /* 0x000ea80000300a00 */
[----:B------:R-:W2:Y:S04]  /*29780*/  LDL.LU.64 R22, [R1+0x158] ;  /* 0x0001580001167983 */ /* 0x000ea80000300a00 */
[----:B------:R-:W3:Y:S04]  /*29790*/  LDL.LU.64 R24, [R1+0x140] ;  /* 0x0001400001187983 */ /* 0x000ee80000300a00 */
[----:B------:R-:W3:Y:S04]  /*297a0*/  LDL.LU.64 R26, [R1+0x148] ;  /* 0x00014800011a7983 */ /* 0x000ee80000300a00 */
[----:B0-----:R-:W4:Y:S04]  /*297b0*/  LDL.LU.64 R12, [R1+0x120] ;  /* 0x00012000010c7983 */ /* 0x001f280000300a00 */
[----:B-1----:R-:W4:Y:S01]  /*297c0*/  LDL.LU.64 R14, [R1+0x128] ;  /* 0x00012800010e7983 */ /* 0x002f220000300a00 */
[C---:B------:R-:W-:Y:S03]  /*297d0*/  HMMA.16816.F32 R48, R28.reuse, R46, R48 ;  /* 0x0000002e1c30723c */ /* 0x040fe60000001830 */
[----:B------:R-:W4:Y:S04]  /*297e0*/  LDL.LU.64 R16, [R1+0x110] ;  /* 0x0001100001107983 */ /* 0x000f280000300a00 */
[----:B------:R-:W4:Y:S04]  /*297f0*/  LDL.LU.64 R18, [R1+0x118] ;  /* 0x0001180001127983 */ /* 0x000f280000300a00 */
[----:B------:R0:W-:Y:S04]  /*29800*/  STL.64 [R1+0xe0], R52 ;  /* 0x0000e03401007387 */ /* 0x0001e80000100a00 */
[----:B------:R1:W-:Y:S04]  /*29810*/  STL.64 [R1+0xe8], R54 ;  /* 0x0000e83601007387 */ /* 0x0003e80000100a00 */
[----:B0-----:R-:W4:Y:S04]  /*29820*/  LDL.LU.64 R52, [R1+0x100] ;  /* 0x0001000001347983 */ /* 0x001f280000300a00 */
[----:B-1----:R-:W4:Y:S04]  /*29830*/  LDL.LU.64 R54, [R1+0x108] ;  /* 0x0001080001367983 */ /* 0x002f280000300a00 */
[----:B------:R-:W-:Y:S04]  /*29840*/  STL.64 [R1+0x160], R48 ;  /* 0x0001603001007387 */ /* 0x000fe80000100a00 */
[----:B------:R0:W-:Y:S04]  /*29850*/  STL.64 [R1+0x168], R50 ;  /* 0x0001683201007387 */ /* 0x0001e80000100a00 */
[----:B0-----:R-:W4:Y:S04]  /*29860*/  LDL.LU.64 R50, [R1+0x1fb8] ;  /* 0x001fb80001327983 */ /* 0x001f280000300a00 */
[----:B------:R-:W2:Y:S02]  /*29870*/  LDL.LU.64 R48, [R1+0x1fb0] ;  /* 0x001fb00001307983 */ /* 0x000ea40000300a00 */
[----:B--2---:R-:W-:Y:S02]  /*29880*/  HMMA.16816.F32 R28, R28, R48, R20 ;  /* 0x000000301c1c723c */ /* 0x004fe40000001814 */
[----:B------:R-:W2:Y:S04]  /*29890*/  LDL.LU.64 R22, [R1+0x1fa8] ;  /* 0x001fa80001167983 */ /* 0x000ea80000300a00 */
[----:B------:R-:W2:-:S15]  /*298a0*/  LDL.LU.64 R20, [R1+0x1fa0] ;  /* 0x001fa00001147983 */ /* 0x000e9e0000300a00 */
[----:B------:R-:W-:-:S02]  /*298b0*/  NOP ;  /* 0x0000000000007918 */ /* 0x000fc40000000000 */
[----:B------:R0:W-:Y:S04]  /*298c0*/  STL.64 [R1+0x150], R28 ;  /* 0x0001501c01007387 */ /* 0x0001e80000100a00 */
[----:B------:R1:W-:Y:S04]  /*298d0*/  STL.64 [R1+0x158], R30 ;  /* 0x0001581e01007387 */ /* 0x0003e80000100a00 */
[----:B0-----:R-:W2:Y:S04]  /*298e0*/  LDL.LU.64 R28, [R1+0x130] ;  /* 0x00013000011c7983 */ /* 0x001ea80000300a00 */
[----:B-1----:R-:W2:Y:S01]  /*298f0*/  LDL.LU.64 R30, [R1+0x138] ;  /* 0x00013800011e7983 */ /* 0x002ea20000300a00 */
[----:B------:R-:W-:Y:S01]  /*29900*/  IMAD R43, R61, 0x100, R43 ;  /* 0x000001003d2b7824 */ /* 0x000fe200078e022b */
[----:B------:R-:W-:-:S02]  /*29910*/  F2FP.F16.E4M3.UNPACK_B R40, R40 ;  /* 0x00000028ff28723e */ /* 0x000fc400020006ff */
[----:B------:R-:W-:Y:S02]  /*29920*/  F2FP.F16.E4M3.UNPACK_B R41, R41 ;  /* 0x00000029ff29723e */ /* 0x000fe400020006ff */
[----:B------:R-:W-:Y:S02]  /*29930*/  F2FP.F16.E4M3.UNPACK_B R42, R42 ;  /* 0x0000002aff2a723e */ /* 0x000fe400020006ff */
[----:B------:R-:W-:-:S07]  /*29940*/  F2FP.F16.E4M3.UNPACK_B R43, R43 ;  /* 0x0000002bff2b723e */ /* 0x000fce00020006ff */
[C---:B---3--:R-:W-:Y:S06]  /*29950*/  HMMA.16816.F32 R24, R40.reuse, R4, R24 ;  /* 0x000000042818723c */ /* 0x048fec0000001818 */
[----:B----4-:R-:W-:-:S15]  /*29960*/  HMMA.16816.F32 R4, R40, R6, R12 ;  /* 0x000000062804723c */ /* 0x010fde000000180c */
[----:B------:R-:W-:-:S02]  /*29970*/  NOP ;  /* 0x0000000000007918 */ /* 0x000fc40000000000 */
[----:B------:R-:W-:Y:S04]  /*29980*/  STL.64 [R1+0x140], R24 ;  /* 0x0001401801007387 */ /* 0x000fe80000100a00 */
[----:B------:R0:W-:Y:S04]  /*29990*/  STL.64 [R1+0x148], R26 ;  /* 0x0001481a01007387 */ /* 0x0001e80000100a00 */
[----:B0-----:R-:W3:Y:S04]  /*299a0*/  LDL.LU.64 R26, [R1+0x1f98] ;  /* 0x001f9800011a7983 */ /* 0x001ee80000300a00 */
[----:B------:R-:W4:Y:S01]  /*299b0*/  LDL.LU.64 R24, [R1+0x1f90] ;  /* 0x001f900001187983 */ /* 0x000f220000300a00 */
[----:B------:R-:W-:Y:S01]  /*299c0*/  IMAD.MOV.U32 R61, RZ, RZ, R7 ;  /* 0x000000ffff3d7224 */ /* 0x000fe200078e0007 */
[----:B--2---:R-:W-:-:S15]  /*299d0*/  HMMA.16816.F32 R28, R40, R2, R28 ;  /* 0x00000002281c723c */ /* 0x004fde000000181c */
[----:B------:R-:W-:-:S08]  /*299e0*/  NOP ;  /* 0x0000000000007918 */ /* 0x000fd00000000000 */
[----:B------:R0:W-:Y:S04]  /*299f0*/  STL.64 [R1+0x130], R28 ;  /* 0x0001301c01007387 */ /* 0x0001e80000100a00 */
[----:B------:R1:W-:Y:S04]  /*29a00*/  STL.64 [R1+0x138], R30 ;  /* 0x0001381e01007387 */ /* 0x0003e80000100a00 */
[----:B0-----:R-:W2:Y:S04]  /*29a10*/  LDL.LU.64 R28, [R1+0x170] ;  /* 0x00017000011c7983 */ /* 0x001ea80000300a00 */
[----:B-1----:R-:W2:Y:S04]  /*29a20*/  LDL.LU.64 R30, [R1+0x178] ;  /* 0x00017800011e7983 */ /* 0x002ea80000300a00 */
[----:B------:R-:W3:Y:S04]  /*29a30*/  LDL.LU R38, [R1+0x260] ;  /* 0x0002600001267983 */ /* 0x000ee80000300800 */
[----:B------:R-:W4:Y:S04]  /*29a40*/  LDL.LU R39, [R1+0x264] ;  /* 0x0002640001277983 */ /* 0x000f280000300800 */
[----:B------:R-:W4:Y:S04]  /*29a50*/  LDL.LU.64 R14, [R1+0x1f88] ;  /* 0x001f8800010e7983 */ /* 0x000f280000300a00 */
[----:B------:R-:W4:Y:S04]  /*29a60*/  LDL.LU.64 R12, [R1+0x1f80] ;  /* 0x001f8000010c7983 */ /* 0x000f280000300a00 */
[----:B------:R0:W-:Y:S04]  /*29a70*/  STL.64 [R1+0x120], R4 ;  /* 0x0001200401007387 */ /* 0x0001e80000100a00 */
[----:B------:R1:W-:Y:S04]  /*29a80*/  STL [R1+0x128], R6 ;  /* 0x0001280601007387 */ /* 0x0003e80000100800 */
[----:B0-----:R-:W2:Y:S04]  /*29a90*/  LDL.LU.64 R4, [R1+0xf0] ;  /* 0x0000f00001047983 */ /* 0x001ea80000300a00 */
[----:B-1----:R-:W2:Y:S01]  /*29aa0*/  LDL.LU.64 R6, [R1+0xf8] ;  /* 0x0000f80001067983 */ /* 0x002ea20000300a00 */
[C---:B------:R-:W-:Y:S06]  /*29ab0*/  HMMA.16816.F32 R16, R40.reuse, R8, R16 ;  /* 0x000000082810723c */ /* 0x040fec0000001810 */
[----:B------:R-:W-:-:S15]  /*29ac0*/  HMMA.16816.F32 R8, R40, R10, R52 ;  /* 0x0000000a2808723c */ /* 0x000fde0000001834 */
[----:B------:R-:W-:-:S02]  /*29ad0*/  NOP ;  /* 0x0000000000007918 */ /* 0x000fc40000000000 */
[----:B------:R-:W-:Y:S04]  /*29ae0*/  STL.64 [R1+0x110], R16 ;  /* 0x0001101001007387 */ /* 0x000fe80000100a00 */
[----:B------:R0:W-:Y:S04]  /*29af0*/  STL.64 [R1+0x118], R18 ;  /* 0x0001181201007387 */ /* 0x0001e80000100a00 */
[----:B0-----:R-:W4:Y:S04]  /*29b00*/  LDL.LU.64 R18, [R1+0x1f78] ;  /* 0x001f780001127983 */ /* 0x001f280000300a00 */
[----:B------:R-:W4:Y:S04]  /*29b10*/  LDL.LU.64 R16, [R1+0x1f70] ;  /* 0x001f700001107983 */ /* 0x000f280000300a00 */
[----:B------:R-:W4:Y:S04]  /*29b20*/  LDL.LU R32, [R1+0x270] ;  /* 0x0002700001207983 */ /* 0x000f280000300800 */
[----:B------:R-:W4:Y:S04]  /*29b30*/  LDL.LU R33, [R1+0x274] ;  /* 0x0002740001217983 */ /* 0x000f280000300800 */
[----:B------:R-:W4:Y:S04]  /*29b40*/  LDL.LU.64 R54, [R1+0x1f68] ;  /* 0x001f680001367983 */ /* 0x000f280000300a00 */
[----:B------:R-:W4:Y:S04]  /*29b50*/  LDL.LU.64 R52, [R1+0x1f60] ;  /* 0x001f600001347983 */ /* 0x000f280000300a00 */
[----:B------:R-:W-:Y:S04]  /*29b60*/  STL.64 [R1+0x100], R8 ;  /* 0x0001000801007387 */ /* 0x000fe80000100a00 */
[----:B------:R-:W-:Y:S01]  /*29b70*/  STL.64 [R1+0x108], R10 ;  /* 0x0001080a01007387 */ /* 0x000fe20000100a00 */
[----:B--2---:R-:W-:-:S15]  /*29b80*/  HMMA.16816.F32 R4, R40, R44, R4 ;  /* 0x0000002c2804723c */ /* 0x004fde0000001804 */
[----:B------:R-:W-:-:S08]  /*29b90*/  NOP ;  /* 0x0000000000007918 */ /* 0x000fd00000000000 */
[----:B------:R0:W-:Y:S04]  /*29ba0*/  STL.64 [R1+0xf0], R4 ;  /* 0x0000f00401007387 */ /* 0x0001e80000100a00 */
[----:B------:R1:W-:Y:S04]  /*29bb0*/  STL.64 [R1+0xf8], R6 ;  /* 0x0000f80601007387 */ /* 0x0003e80000100a00 */
[----:B0-----:R-:W2:Y:S04]  /*29bc0*/  LDL.LU.64 R4, [R1+0xc0] ;  /* 0x0000c00001047983 */ /* 0x001ea80000300a00 */
[----:B-1----:R-:W2:Y:S01]  /*29bd0*/  LDL.LU.64 R6, [R1+0xc8] ;  /* 0x0000c80001067983 */ /* 0x002ea20000300a00 */
[----:B------:R-:W-:-:S02]  /*29be0*/  IMAD R8, R35, 0x100, R34 ;  /* 0x0000010023087824 */ /* 0x000fc400078e0222 */
[----:B------:R-:W-:Y:S02]  /*29bf0*/  IMAD R9, R57, 0x100, R56 ;  /* 0x0000010039097824 */ /* 0x000fe400078e0238 */
[----:B------:R-:W-:Y:S02]  /*29c00*/  IMAD R10, R59, 0x100, R58 ;  /* 0x000001003b0a7824 */ /* 0x000fe400078e023a */
[----:B------:R-:W-:Y:S01]  /*29c10*/  IMAD R11, R37, 0x100, R36 ;  /* 0x00000100250b7824 */ /* 0x000fe200078e0224 */
[----:B------:R-:W-:Y:S01]  /*29c20*/  HMMA.16816.F32 R44, R40, R46, R28 ;  /* 0x0000002e282c723c */ /* 0x000fe2000000181c */
[----:B------:R-:W-:Y:S02]  /*29c30*/  F2FP.F16.E4M3.UNPACK_B R8, R8 ;  /* 0x00000008ff08723e */ /* 0x000fe400020006ff */
[----:B------:R-:W-:Y:S02]  /*29c40*/  F2FP.F16.E4M3.UNPACK_B R9, R9 ;  /* 0x00000009ff09723e */ /* 0x000fe400020006ff */
[----:B------:R-:W-:-:S02]  /*29c50*/  F2FP.F16.E4M3.UNPACK_B R10, R10 ;  /* 0x0000000aff0a723e */ /* 0x000fc400020006ff */
[----:B------:R-:W-:Y:S02]  /*29c60*/  F2FP.F16.E4M3.UNPACK_B R11, R11 ;  /* 0x0000000bff0b723e */ /* 0x000fe400020006ff */
[----:B------:R-:W-:Y:S02]  /*29c70*/  F2FP.F16.E4M3.UNPACK_B R2, R51.H1 ;  /* 0x00000033ff02723e */ /* 0x000fe400030006ff */
[----:B------:R-:W-:Y:S01]  /*29c80*/  F2FP.F16.E4M3.UNPACK_B R3, R50.H1 ;  /* 0x00000032ff03723e */ /* 0x000fe200030006ff */
[----:B------:R-:W2:Y:S04]  /*29c90*/  LDL.LU R34, [R1+0x280] ;  /* 0x0002800001227983 */ /* 0x000ea80000300800 */
[----:B------:R-:W2:Y:S01]  /*29ca0*/  LDL.LU R35, [R1+0x284] ;  /* 0x0002840001237983 */ /* 0x000ea20000300800 */
[----:B---3--:R-:W-:-:S02]  /*29cb0*/  F2FP.F16.E4M3.UNPACK_B R30, R38.H1 ;  /* 0x00000026ff1e723e */ /* 0x008fc400030006ff */
[----:B----4-:R-:W-:-:S04]  /*29cc0*/  F2FP.F16.E4M3.UNPACK_B R31, R39.H1 ;  /* 0x00000027ff1f723e */ /* 0x010fc800030006ff */
[----:B------:R0:W-:Y:S04]  /*29cd0*/  STL [R1+0x1e8c], R44 ;  /* 0x001e8c2c01007387 */ /* 0x0001e80000100800 */
[----:B------:R1:W-:Y:S04]  /*29ce0*/  STL [R1+0x1e88], R45 ;  /* 0x001e882d01007387 */ /* 0x0003e80000100800 */
[----:B------:R-:W-:Y:S04]  /*29cf0*/  STL [R1+0x1e84], R46 ;  /* 0x001e842e01007387 */ /* 0x000fe80000100800 */
[----:B------:R-:W-:Y:S01]  /*29d00*/  STL [R1+0x1e80], R47 ;  /* 0x001e802f01007387 */ /* 0x000fe20000100800 */
[----:B------:R-:W-:-:S02]  /*29d10*/  F2FP.F16.E4M3.UNPACK_B R28, R32.H1 ;  /* 0x00000020ff1c723e */ /* 0x000fc400030006ff */
[----:B------:R-:W-:Y:S01]  /*29d20*/  F2FP.F16.E4M3.UNPACK_B R29, R33.H1 ;  /* 0x00000021ff1d723e */ /* 0x000fe200030006ff */
[----:B------:R-:W-:Y:S02]  /*29d30*/  IMAD.MOV.U32 R36, RZ, RZ, R24 ;  /* 0x000000ffff247224 */ /* 0x000fe400078e0018 */
[----:B------:R-:W-:Y:S02]  /*29d40*/  IMAD.MOV.U32 R37, RZ, RZ, R27 ;  /* 0x000000ffff257224 */ /* 0x000fe400078e001b */
[----:B------:R-:W-:Y:S02]  /*29d50*/  IMAD.MOV.U32 R38, RZ, RZ, R26 ;  /* 0x000000ffff267224 */ /* 0x000fe400078e001a */
[----:B------:R-:W-:Y:S01]  /*29d60*/  IMAD.MOV.U32 R39, RZ, RZ, R22 ;  /* 0x000000ffff277224 */ /* 0x000fe200078e0016 */
[----:B--2---:R-:W-:Y:S06]  /*29d70*/  HMMA.16816.F32 R48, R40, R48, R4 ;  /* 0x000000302830723c */ /* 0x004fec0000001804 */
[----:B------:R-:W-:-:S15]  /*29d80*/  HMMA.16816.F32 R4, R8, R2, R52 ;  /* 0x000000020804723c */ /* 0x000fde0000001834 */
[----:B------:R-:W-:-:S02]  /*29d90*/  NOP ;  /* 0x0000000000007918 */ /* 0x000fc40000000000 */
[----:B------:R-:W-:Y:S04]  /*29da0*/  STL [R1+0x1e94], R48 ;  /* 0x001e943001007387 */ /* 0x000fe80000100800 */
[----:B------:R-:W-:Y:S04]  /*29db0*/  STL [R1+0x1e90], R49 ;  /* 0x001e903101007387 */ /* 0x000fe80000100800 */
[----:B------:R-:W-:Y:S04]  /*29dc0*/  STL [R1+0x1e7c], R50 ;  /* 0x001e7c3201007387 */ /* 0x000fe80000100800 */
[----:B------:R-:W-:Y:S01]  /*29dd0*/  STL [R1+0x1e78], R51 ;  /* 0x001e783301007387 */ /* 0x000fe20000100800 */
[----:B0-----:R-:W-:-:S03]  /*29de0*/  IMAD.MOV.U32 R44, RZ, RZ, R6 ;  /* 0x000000ffff2c7224 */ /* 0x001fc600078e0006 */
[----:B------:R0:W-:Y:S01]  /*29df0*/  STL.64 [R1+0x190], R4 ;  /* 0x0001900401007387 */ /* 0x0001e20000100a00 */
[----:B-1----:R-:W-:Y:S02]  /*29e00*/  IMAD.MOV.U32 R45, RZ, RZ, R7 ;  /* 0x000000ffff2d7224 */ /* 0x002fe400078e0007 */
[----:B0-----:R-:W-:Y:S01]  /*29e10*/  HMMA.16816.F32 R4, R8, R30, R16 ;  /* 0x0000001e0804723c */ /* 0x001fe20000001810 */
[----:B------:R-:W-:-:S15]  /*29e20*/  IMAD.MOV.U32 R52, RZ, RZ, R23 ;  /* 0x000000ffff347224 */ /* 0x000fde00078e0017 */
[----:B------:R-:W-:-:S07]  /*29e30*/  NOP ;  /* 0x0000000000007918 */ /* 0x000fce0000000000 */
[----:B------:R0:W-:Y:S04]  /*29e40*/  STL.64 [R1+0x1a0], R4 ;  /* 0x0001a00401007387 */ /* 0x0001e80000100a00 */
[----:B------:R-:W-:Y:S04]  /*29e50*/  STL.64 [R1+0x1f10], R30 ;  /* 0x001f101e01007387 */ /* 0x000fe80000100a00 */
[----:B------:R1:W-:Y:S04]  /*29e60*/  STL.64 [R1+0x1f08], R28 ;  /* 0x001f081c01007387 */ /* 0x0003e80000100a00 */
[----:B------:R-:W2:Y:S04]  /*29e70*/  LDL.LU R24, [R1+0x1f58] ;  /* 0x001f580001187983 */ /* 0x000ea80000300800 */
[----:B------:R-:W3:Y:S04]  /*29e80*/  LDL.LU R27, [R1+0x1f54] ;  /* 0x001f5400011b7983 */ /* 0x000ee80000300800 */
[----:B------:R-:W4:Y:S04]  /*29e90*/  LDL.LU R26, [R1+0x1f50] ;  /* 0x001f5000011a7983 */ /* 0x000f280000300800 */
[----:B------:R-:W2:Y:S04]  /*29ea0*/  LDL.LU R22, [R1+0x1f4c] ;  /* 0x001f4c0001167983 */ /* 0x000ea80000300800 */
[----:B------:R-:W3:Y:S01]  /*29eb0*/  LDL.LU R23, [R1+0x1f48] ;  /* 0x001f480001177983 */ /* 0x000ee20000300800 */
[----:B------:R-:W-:-:S02]  /*29ec0*/  IMAD.MOV.U32 R53, RZ, RZ, R25 ;  /* 0x000000ffff357224 */ /* 0x000fc400078e0019 */
[----:B------:R-:W-:Y:S01]  /*29ed0*/  IMAD.MOV.U32 R54, RZ, RZ, R21 ;  /* 0x000000ffff367224 */ /* 0x000fe200078e0015 */
[----:B------:R-:W4:Y:S04]  /*29ee0*/  LDL.LU R25, [R1+0x1f44] ;  /* 0x001f440001197983 */ /* 0x000f280000300800 */
[----:B------:R-:W4:Y:S01]  /*29ef0*/  LDL.LU R21, [R1+0x1f40] ;  /* 0x001f400001157983 */ /* 0x000f220000300800 */
[----:B------:R-:W-:-:S03]  /*29f00*/  IMAD.MOV.U32 R55, RZ, RZ, R20 ;  /* 0x000000ffff377224 */ /* 0x000fc600078e0014 */
[----:B------:R-:W4:Y:S04]  /*29f10*/  LDL.LU R20, [R1+0x1f3c] ;  /* 0x001f3c0001147983 */ /* 0x000f280000300800 */
[----:B------:R-:W4:Y:S01]  /*29f20*/  LDL.LU R56, [R1+0x70] ;  /* 0x0000700001387983 */ /* 0x000f220000300800 */
[----:B------:R-:W-:Y:S02]  /*29f30*/  IMAD.MOV.U32 R48, RZ, RZ, R6 ;  /* 0x000000ffff307224 */ /* 0x000fe400078e0006 */
[----:B------:R-:W-:Y:S01]  /*29f40*/  IMAD.MOV.U32 R49, RZ, RZ, R7 ;  /* 0x000000ffff317224 */ /* 0x000fe200078e0007 */
[----:B------:R-:W4:Y:S01]  /*29f50*/  LDL.LU R57, [R1+0x74] ;  /* 0x0000740001397983 */ /* 0x000f220000300800 */
[----:B0-----:R-:W-:Y:S01]  /*29f60*/  HMMA.16816.F32 R4, R8, R28, R12 ;  /* 0x0000001c0804723c */ /* 0x001fe2000000180c */
[----:B--2---:R-:W-:-:S02]  /*29f70*/  IMAD.MOV.U32 R59, RZ, RZ, R22 ;  /* 0x000000ffff3b7224 */ /* 0x004fc400078e0016 */
[----:B---3--:R-:W-:Y:S01]  /*29f80*/  IMAD.MOV.U32 R58, RZ, RZ, R23 ;  /* 0x000000ffff3a7224 */ /* 0x008fe200078e0017 */
[----:B------:R-:W2:Y:S04]  /*29f90*/  LDL.LU R22, [R1+0x5c8] ;  /* 0x0005c80001167983 */ /* 0x000ea80000300800 */
[----:B------:R-:W2:Y:S04]  /*29fa0*/  LDL.LU R12, [R1+0x5c4] ;  /* 0x0005c400010c7983 */ /* 0x000ea80000300800 */
[----:B------:R-:W3:Y:S04]  /*29fb0*/  LDL.LU R23, [R1+0x5d0] ;  /* 0x0005d00001177983 */ /* 0x000ee80000300800 */
[----:B------:R-:W3:Y:S04]  /*29fc0*/  LDL.LU R13, [R1+0x5cc] ;  /* 0x0005cc00010d7983 */ /* 0x000ee80000300800 */
[----:B------:R-:W3:Y:S04]  /*29fd0*/  LDL.LU R14, [R1+0x5d8] ;  /* 0x0005d800010e7983 */ /* 0x000ee80000300800 */
[----:B------:R-:W-:Y:S01]  /*29fe0*/  IMAD.MOV.U32 R50, RZ, RZ, R6 ;  /* 0x000000ffff327224 */ /* 0x000fe200078e0006 */
[----:B------:R-:W3:Y:S01]  /*29ff0*/  LDL.LU R15, [R1+0x5d4] ;  /* 0x0005d400010f7983 */ /* 0x000ee20000300800 */
[----:B------:R-:W-:-:S03]  /*2a000*/  IMAD.MOV.U32 R51, RZ, RZ, R7 ;  /* 0x000000ffff337224 */ /* 0x000fc600078e0007 */
[----:B------:R-:W3:Y:S04]  /*2a010*/  LDL.LU R6, [R1+0x290] ;  /* 0x0002900001067983 */ /* 0x000ee80000300800 */
[----:B------:R-:W3:Y:S04]  /*2a020*/  LDL.LU R7, [R1+0x294] ;  /* 0x0002940001077983 */ /* 0x000ee80000300800 */
        /* <DEDUP_REMOVED lines=9> */
[----:B------:R-:W-:-:S03]  /*2a0c0*/  IMAD.MOV.U32 R46, RZ, RZ, R4 ;  /* 0x000000ffff2e7224 */ /* 0x000fc600078e0004 */
[----:B------:R-:W3:Y:S01]  /*2a0d0*/  LDL.LU R43, [R1+0x2b4] ;  /* 0x0002b400012b7983 */ /* 0x000ee20000300800 */
[----:B------:R-:W-:-:S03]  /*2a0e0*/  IMAD.MOV.U32 R47, RZ, RZ, R5 ;  /* 0x000000ffff2f7224 */ /* 0x000fc600078e0005 */
[----:B------:R-:W3:Y:S04]  /*2a0f0*/  LDL.LU R4, [R1+0x2c0] ;  /* 0x0002c00001047983 */ /* 0x000ee80000300800 */
[----:B------:R-:W3:Y:S04]  /*2a100*/  LDL.LU R5, [R1+0x2c4] ;  /* 0x0002c40001057983 */ /* 0x000ee80000300800 */
[----:B------:R-:W3:Y:S01]  /*2a110*/  LDL.LU R32, [R1+0x5ec] ;  /* 0x0005ec0001207983 */ /* 0x000ee20000300800 */
[----:B------:R-:W-:-:S03]  /*2a120*/  F2FP.F16.E4M3.UNPACK_B R16, R34.H1 ;  /* 0x00000022ff10723e */ /* 0x000fc600030006ff */
[----:B------:R-:W3:Y:S01]  /*2a130*/  LDL.LU R33, [R1+0x5e8] ;  /* 0x0005e80001217983 */ /* 0x000ee20000300800 */
[----:B------:R-:W-:-:S03]  /*2a140*/  F2FP.F16.E4M3.UNPACK_B R17, R35.H1 ;  /* 0x00000023ff11723e */ /* 0x000fc600030006ff */
[----:B------:R-:W3:Y:S04]  /*2a150*/  LDL.LU R34, [R1+0x5f4] ;  /* 0x0005f40001227983 */ /* 0x000ee80000300800 */
[----:B------:R-:W3:Y:S04]  /*2a160*/  LDL.LU R35, [R1+0x5f0] ;  /* 0x0005f00001237983 */ /* 0x000ee80000300800 */
[----:B------:R0:W-:Y:S04]  /*2a170*/  STL.64 [R1+0x1eb0], R50 ;  /* 0x001eb03201007387 */ /* 0x0001e80000100a00 */
[----:B------:R1:W-:Y:S01]  /*2a180*/  STL.64 [R1+0x1ea8], R48 ;  /* 0x001ea83001007387 */ /* 0x0003e20000100a00 */
[----:B0-----:R-:W-:-:S03]  /*2a190*/  IMAD.MOV.U32 R50, RZ, RZ, R27 ;  /* 0x000000ffff327224 */ /* 0x001fc600078e001b */
[----:B-1----:R-:W3:Y:S04]  /*2a1a0*/  LDL.LU R48, [R1+0x20] ;  /* 0x0000200001307983 */ /* 0x002ee80000300800 */
[----:B------:R-:W3:Y:S04]  /*2a1b0*/  LDL.LU R49, [R1+0x24] ;  /* 0x0000240001317983 */ /* 0x000ee80000300800 */
[----:B------:R-:W3:Y:S01]  /*2a1c0*/  LDL.LU R27, [R1+0x1f38] ;  /* 0x001f3800011b7983 */ /* 0x000ee20000300800 */
[----:B------:R-:W-:-:S03]  /*2a1d0*/  IMAD.MOV.U32 R51, RZ, RZ, R24 ;  /* 0x000000ffff337224 */ /* 0x000fc600078e0018 */
[----:B------:R-:W3:Y:S04]  /*2a1e0*/  LDL.LU R24, [R1+0x1f34] ;  /* 0x001f340001187983 */ /* 0x000ee80000300800 */
[----:B------:R-:W-:Y:S04]  /*2a1f0*/  STL.64 [R1+0x1ea0], R46 ;  /* 0x001ea02e01007387 */ /* 0x000fe80000100a00 */
[----:B------:R4:W-:Y:S02]  /*2a200*/  STL.64 [R1+0x1e98], R44 ;  /* 0x001e982c01007387 */ /* 0x0009e40000100a00 */
[----:B----4-:R-:W-:-:S02]  /*2a210*/  IMAD.MOV.U32 R44, RZ, RZ, R20 ;  /* 0x000000ffff2c7224 */ /* 0x010fc400078e0014 */
[----:B------:R-:W-:Y:S01]  /*2a220*/  IMAD.MOV.U32 R45, RZ, RZ, R21 ;  /* 0x000000ffff2d7224 */ /* 0x000fe200078e0015 */
[----:B------:R-:W4:Y:S04]  /*2a230*/  LDL.LU R20, [R1+0x1f30] ;  /* 0x001f300001147983 */ /* 0x000f280000300800 */
[----:B------:R-:W4:Y:S01]  /*2a240*/  LDL.LU R21, [R1+0x1f2c] ;  /* 0x001f2c0001157983 */ /* 0x000f220000300800 */
[----:B------:R-:W-:Y:S02]  /*2a250*/  IMAD.MOV.U32 R46, RZ, RZ, R25 ;  /* 0x000000ffff2e7224 */ /* 0x000fe400078e0019 */
[----:B------:R-:W-:Y:S01]  /*2a260*/  IMAD.MOV.U32 R47, RZ, RZ, R26 ;  /* 0x000000ffff2f7224 */ /* 0x000fe200078e001a */
[----:B------:R-:W4:Y:S04]  /*2a270*/  LDL.LU R25, [R1+0x1f28] ;  /* 0x001f280001197983 */ /* 0x000f280000300800 */
[----:B------:R-:W4:Y:S01]  /*2a280*/  LDL.LU R26, [R1+0x1f24] ;  /* 0x001f2400011a7983 */ /* 0x000f220000300800 */
[----:B--2---:R-:W-:-:S03]  /*2a290*/  IMAD R12, R12, 0x100, R22 ;  /* 0x000001000c0c7824 */ /* 0x004fc600078e0216 */
[----:B------:R-:W4:Y:S01]  /*2a2a0*/  LDL.LU R22, [R1+0x1f20] ;  /* 0x001f200001167983 */ /* 0x000f220000300800 */
[----:B---3--:R-:W-:-:S03]  /*2a2b0*/  IMAD R13, R13, 0x100, R23 ;  /* 0x000001000d0d7824 */ /* 0x008fc600078e0217 */
[----:B------:R-:W4:Y:S02]  /*2a2c0*/  LDL.LU R23, [R1+0x1f1c] ;  /* 0x001f1c0001177983 */ /* 0x000f240000300800 */
[----:B----4-:R-:W-:-:S15]  /*2a2d0*/  HMMA.16816.F32 R20, R8, R16, R20 ;  /* 0x000000100814723c */ /* 0x010fde0000001814 */
[----:B------:R-:W-:-:S08]  /*2a2e0*/  NOP ;  /* 0x0000000000007918 */ /* 0x000fd00000000000 */
[----:B------:R0:W-:Y:S04]  /*2a2f0*/  STL.64 [R1+0x1e0], R20 ;  /* 0x0001e01401007387 */ /* 0x0001e80000100a00 */
[----:B------:R1:W-:Y:S01]  /*2a300*/  STL.64 [R1+0x1e8], R22 ;  /* 0x0001e81601007387 */ /* 0x0003e20000100a00 */
[----:B0-----:R-:W-:-:S03]  /*2a310*/  IMAD.MOV.U32 R20, RZ, RZ, R27 ;  /* 0x000000ffff147224 */ /* 0x001fc600078e001b */
[----:B------:R-:W2:Y:S01]  /*2a320*/  LDL.LU R27, [R1+0x1f18] ;  /* 0x001f1800011b7983 */ /* 0x000ea20000300800 */
[----:B------:R-:W-:Y:S02]  /*2a330*/  F2FP.F16.E4M3.UNPACK_B R6, R6.H1 ;  /* 0x00000006ff06723e */ /* 0x000fe400030006ff */
[----:B------:R-:W-:Y:S02]  /*2a340*/  F2FP.F16.E4M3.UNPACK_B R7, R7.H1 ;  /* 0x00000007ff07723e */ /* 0x000fe400030006ff */
[----:B------:R-:W-:Y:S02]  /*2a350*/  F2FP.F16.E4M3.UNPACK_B R40, R40.H1 ;  /* 0x00000028ff28723e */ /* 0x000fe400030006ff */
[----:B------:R-:W-:Y:S01]  /*2a360*/  F2FP.F16.E4M3.UNPACK_B R41, R41.H1 ;  /* 0x00000029ff29723e */ /* 0x000fe200030006ff */
[----:B------:R-:W3:Y:S04]  /*2a370*/  LDL.LU R21, [R1+0x44] ;  /* 0x0000440001157983 */ /* 0x000ee80000300800 */
[----:B-1----:R-:W3:Y:S04]  /*2a380*/  LDL.LU R22, [R1+0x48] ;  /* 0x0000480001167983 */ /* 0x002ee80000300800 */
[----:B------:R-:W3:Y:S01]  /*2a390*/  LDL.LU R23, [R1+0x4c] ;  /* 0x00004c0001177983 */ /* 0x000ee20000300800 */
[C---:B------:R-:W-:Y:S06]  /*2a3a0*/  HMMA.16816.F32 R28, R8.reuse, R40, R28 ;  /* 0x00000028081c723c */ /* 0x040fec000000181c */
[----:B--2---:R-:W-:-:S15]  /*2a3b0*/  HMMA.16816.F32 R24, R8, R6, R24 ;  /* 0x000000060818723c */ /* 0x004fde0000001818 */
[----:B------:R-:W-:-:S08]  /*2a3c0*/  NOP ;  /* 0x0000000000007918 */ /* 0x000fd00000000000 */
[----:B------:R-:W-:Y:S04]  /*2a3d0*/  STL.64 [R1+0x220], R24 ;  /* 0x0002201801007387 */ /* 0x000fe80000100a00 */
[----:B------:R-:W-:Y:S04]  /*2a3e0*/  STL.64 [R1+0x228], R26 ;  /* 0x0002281a01007387 */ /* 0x000fe80000100a00 */
[----:B------:R-:W-:Y:S04]  /*2a3f0*/  STL.64 [R1+0x240], R28 ;  /* 0x0002401c01007387 */ /* 0x000fe80000100a00 */
[----:B------:R0:W-:Y:S04]  /*2a400*/  STL.64 [R1+0x248], R30 ;  /* 0x0002481e01007387 */ /* 0x0001e80000100a00 */
[----:B0-----:R-:W2:Y:S04]  /*2a410*/  LDL.LU.64 R30, [R1+0x1f10] ;  /* 0x001f1000011e7983 */ /* 0x001ea80000300a00 */
[----:B------:R-:W4:Y:S01]  /*2a420*/  LDL.LU.64 R28, [R1+0x1f08] ;  /* 0x001f0800011c7983 */ /* 0x000f220000300a00 */
[----:B------:R-:W-:-:S02]  /*2a430*/  F2FP.F16.E4M3.UNPACK_B R24, R42.H1 ;  /* 0x0000002aff18723e */ /* 0x000fc400030006ff */
[----:B------:R-:W-:-:S07]  /*2a440*/  F2FP.F16.E4M3.UNPACK_B R25, R43.H1 ;  /* 0x0000002bff19723e */ /* 0x000fce00030006ff */
[----:B------:R-:W-:-:S15]  /*2a450*/  HMMA.16816.F32 R56, R8, R24, R56 ;  /* 0x000000180838723c */ /* 0x000fde0000001838 */
[----:B------:R-:W-:-:S08]  /*2a460*/  NOP ;  /* 0x0000000000007918 */ /* 0x000fd00000000000 */
[----:B------:R-:W-:Y:S04]  /*2a470*/  STL.64 [R1+0x230], R56 ;  /* 0x0002303801007387 */ /* 0x000fe80000100a00 */
[----:B------:R0:W-:Y:S04]  /*2a480*/  STL.64 [R1+0x238], R58 ;  /* 0x0002383a01007387 */ /* 0x0001e80000100a00 */
[----:B0-----:R-:W4:Y:S04]  /*2a490*/  LDL.LU.64 R58, [R1+0x1f00] ;  /* 0x001f0000013a7983 */ /* 0x001f280000300a00 */
[----:B------:R-:W4:Y:S01]  /*2a4a0*/  LDL.LU.64 R56, [R1+0x1ef8] ;  /* 0x001ef80001387983 */ /* 0x000f220000300a00 */
[----:B------:R-:W-:-:S02]  /*2a4b0*/  IMAD R14, R15, 0x100, R14 ;  /* 0x000001000f0e7824 */ /* 0x000fc400078e020e */
[----:B------:R-:W-:Y:S01]  /*2a4c0*/  IMAD R15, R19, 0x100, R18 ;  /* 0x00000100130f7824 */ /* 0x000fe200078e0212 */
[----:B------:R-:W-:Y:S02]  /*2a4d0*/  F2FP.F16.E4M3.UNPACK_B R4, R4.H1 ;  /* 0x00000004ff04723e */ /* 0x000fe400030006ff */
[----:B------:R-:W-:Y:S02]  /*2a4e0*/  F2FP.F16.E4M3.UNPACK_B R5, R5.H1 ;  /* 0x00000005ff05723e */ /* 0x000fe400030006ff */
[----:B------:R-:W-:Y:S02]  /*2a4f0*/  F2FP.F16.E4M3.UNPACK_B R12, R12 ;  /* 0x0000000cff0c723e */ /* 0x000fe400020006ff */
[----:B------:R-:W-:Y:S02]  /*2a500*/  F2FP.F16.E4M3.UNPACK_B R13, R13 ;  /* 0x0000000dff0d723e */ /* 0x000fe400020006ff */
[----:B------:R-:W-:Y:S02]  /*2a510*/  F2FP.F16.E4M3.UNPACK_B R14, R14 ;  /* 0x0000000eff0e723e */ /* 0x000fe400020006ff */
[----:B------:R-:W-:Y:S01]  /*2a520*/  F2FP.F16.E4M3.UNPACK_B R15, R15 ;  /* 0x0000000fff0f723e */ /* 0x000fe200020006ff */
[----:B---3--:R-:W-:Y:S06]  /*2a530*/  HMMA.16816.F32 R8, R8, R4, R20 ;  /* 0x000000040808723c */ /* 0x008fec0000001814 */
[----:B------:R-:W-:-:S15]  /*2a540*/  HMMA.16816.F32 R20, R12, R2, R44 ;  /* 0x000000020c14723c */ /* 0x000fde000000182c */
[----:B------:R-:W-:-:S02]  /*2a550*/  NOP ;  /* 0x0000000000007918 */ /* 0x000fc40000000000 */
[----:B------:R-:W-:Y:S04]  /*2a560*/  STL.64 [R1+0x200], R8 ;  /* 0x0002000801007387 */ /* 0x000fe80000100a00 */
[----:B------:R-:W-:Y:S04]  /*2a570*/  STL.64 [R1+0x208], R10 ;  /* 0x0002080a01007387 */ /* 0x000fe80000100a00 */
[----:B------:R-:W-:Y:S04]  /*2a580*/  STL.64 [R1+0x1f0], R20 ;  /* 0x0001f01401007387 */ /* 0x000fe80000100a00 */
[----:B------:R0:W-:Y:S02]  /*2a590*/  STL.64 [R1+0x1f8], R22 ;  /* 0x0001f81601007387 */ /* 0x0001e40000100a00 */
[C---:B0-----:R-:W-:Y:S06]  /*2a5a0*/  HMMA.16816.F32 R20, R12.reuse, R16, R36 ;  /* 0x000000100c14723c */ /* 0x041fec0000001824 */
[C---:B--2---:R-:W-:Y:S06]  /*2a5b0*/  HMMA.16816.F32 R8, R12.reuse, R30, R48 ;  /* 0x0000001e0c08723c */ /* 0x044fec0000001830 */
[----:B----4-:R-:W-:-:S15]  /*2a5c0*/  HMMA.16816.F32 R44, R12, R28, R52 ;  /* 0x0000001c0c2c723c */ /* 0x010fde0000001834 */
[----:B------:R-:W-:-:S02]  /*2a5d0*/  NOP ;  /* 0x0000000000007918 */ /* 0x000fc40000000000 */
[----:B------:R0:W-:Y:S04]  /*2a5e0*/  STL.64 [R1+0x1d0], R8 ;  /* 0x0001d00801007387 */ /* 0x0001e80000100a00 */
[----:B------:R-:W-:Y:S04]  /*2a5f0*/  STL.64 [R1+0x1d8], R10 ;  /* 0x0001d80a01007387 */ /* 0x000fe80000100a00 */
[----:B------:R-:W-:Y:S04]  /*2a600*/  STL.64 [R1+0x1b0], R44 ;  /* 0x0001b02c01007387 */ /* 0x000fe80000100a00 */
[----:B------:R-:W-:Y:S04]  /*2a610*/  STL.64 [R1+0x1b8], R46 ;  /* 0x0001b82e01007387 */ /* 0x000fe80000100a00 */
[----:B------:R1:W-:Y:S04]  /*2a620*/  STL.64 [R1+0x180], R20 ;  /* 0x0001801401007387 */ /* 0x0003e80000100a00 */
[----:B------:R2:W-:Y:S04]  /*2a630*/  STL.64 [R1+0x188], R22 ;  /* 0x0001881601007387 */ /* 0x0005e80000100a00 */
[----:B------:R-:W3:Y:S04]  /*2a640*/  LDL.LU R42, [R1+0x5fc] ;  /* 0x0005fc00012a7983 */ /* 0x000ee80000300800 */
[----:B------:R-:W3:Y:S01]  /*2a650*/  LDL.LU R43, [R1+0x5f8] ;  /* 0x0005f800012b7983 */ /* 0x000ee20000300800 */
[----:B0-----:R-:W-:-:S02]  /*2a660*/  IMAD R8, R33, 0x100, R32 ;  /* 0x0000010021087824 */ /* 0x001fc400078e0220 */
[----:B------:R-:W-:Y:S01]  /*2a670*/  IMAD R9, R35, 0x100, R34 ;  /* 0x0000010023097824 */ /* 0x000fe200078e0222 */
[----:B------:R-:W4:Y:S04]  /*2a680*/  LDL.LU R32, [R1+0x50] ;  /* 0x0000500001207983 */ /* 0x000f280000300800 */
[----:B------:R-:W4:Y:S01]  /*2a690*/  LDL.LU R33, [R1+0x54] ;  /* 0x0000540001217983 */ /* 0x000f220000300800 */
[----:B------:R-:W-:Y:S02]  /*2a6a0*/  IMAD.MOV.U32 R34, RZ, RZ, R60 ;  /* 0x000000ffff227224 */ /* 0x000fe400078e003c */
[----:B------:R-:W-:Y:S01]  /*2a6b0*/  IMAD.MOV.U32 R35, RZ, RZ, R0 ;  /* 0x000000ffff237224 */ /* 0x000fe200078e0000 */
[----:B------:R-:W3:Y:S04]  /*2a6c0*/  LDL.LU R60, [R1+0x604] ;  /* 0x00060400013c7983 */ /* 0x000ee80000300800 */
[----:B------:R-:W3:Y:S04]  /*2a6d0*/  LDL.LU R0, [R1+0x600] ;  /* 0x0006000001007983 */ /* 0x000ee80000300800 */
[----:B------:R-:W3:Y:S04]  /*2a6e0*/  LDL.LU R36, [R1+0x60] ;  /* 0x0000600001247983 */ /* 0x000ee80000300800 */
[----:B------:R-:W3:Y:S04]  /*2a6f0*/  LDL.LU R37, [R1+0x64] ;  /* 0x0000640001257983 */ /* 0x000ee80000300800 */
[----:B------:R-:W3:Y:S04]  /*2a700*/  LDL.LU R38, [R1+0x68] ;  /* 0x0000680001267983 */ /* 0x000ee80000300800 */
[----:B------:R-:W3:Y:S04]  /*2a710*/  LDL.LU R39, [R1+0x6c] ;  /* 0x00006c0001277983 */ /* 0x000ee80000300800 */
[----:B-1----:R-:W3:Y:S04]  /*2a720*/  LDL.LU R20, [R1+0xa0] ;  /* 0x0000a00001147983 */ /* 0x002ee80000300800 */
[----:B------:R-:W3:Y:S04]  /*2a730*/  LDL.LU R21, [R1+0xa4] ;  /* 0x0000a40001157983 */ /* 0x000ee80000300800 */
[----:B--2---:R-:W2:Y:S04]  /*2a740*/  LDL.LU R22, [R1+0xa8] ;  /* 0x0000a80001167983 */ /* 0x004ea80000300800 */
[----:B------:R-:W2:Y:S01]  /*2a750*/  LDL.LU R23, [R1+0xac] ;  /* 0x0000ac0001177983 */ /* 0x000ea20000300800 */
[----:B------:R-:W-:-:S02]  /*2a760*/  IMAD.MOV.U32 R44, RZ, RZ, R56 ;  /* 0x000000ffff2c7224 */ /* 0x000fc400078e0038 */
[----:B------:R-:W-:Y:S01]  /*2a770*/  IMAD.MOV.U32 R45, RZ, RZ, R57 ;  /* 0x000000ffff2d7224 */ /* 0x000fe200078e0039 */
[----:B------:R-:W2:Y:S04]  /*2a780*/  LDL.LU R56, [R1+0x1ef4] ;  /* 0x001ef40001387983 */ /* 0x000ea80000300800 */
[----:B------:R-:W2:Y:S01]  /*2a790*/  LDL.LU R57, [R1+0x1ef0] ;  /* 0x001ef00001397983 */ /* 0x000ea20000300800 */
[----:B------:R-:W-:Y:S02]  /*2a7a0*/  IMAD.MOV.U32 R46, RZ, RZ, R58 ;  /* 0x000000ffff2e7224 */ /* 0x000fe400078e003a */
[----:B------:R-:W-:Y:S01]  /*2a7b0*/  IMAD.MOV.U32 R47, RZ, RZ, R59 ;  /* 0x000000ffff2f7224 */ /* 0x000fe200078e003b */
        /* <DEDUP_REMOVED lines=10> */
[C---:B----4-:R-:W-:Y:S06]  /*2a860*/  HMMA.16816.F32 R32, R12.reuse, R24, R32 ;  /* 0x000000180c20723c */ /* 0x050fec0000001820 */
[C---:B---3--:R-:W-:Y:S06]  /*2a870*/  HMMA.16816.F32 R36, R12.reuse, R40, R36 ;  /* 0x000000280c24723c */ /* 0x048fec0000001824 */
[----:B--2---:R-:W-:Y:S01]  /*2a880*/  HMMA.16816.F32 R56, R12, R6, R56 ;  /* 0x000000060c38723c */ /* 0x004fe20000001838 */
[----:B------:R-:W-:-:S15]  /*2a890*/  IMAD R10, R43, 0x100, R42 ;  /* 0x000001002b0a7824 */ /* 0x000fde00078e022a */
[----:B------:R-:W-:-:S07]  /*2a8a0*/  NOP ;  /* 0x0000000000007918 */ /* 0x000fce0000000000 */
[----:B------:R0:W-:Y:S04]  /*2a8b0*/  STL.64 [R1+0x170], R56 ;  /* 0x0001703801007387 */ /* 0x0001e80000100a00 */
[----:B------:R1:W-:Y:S04]  /*2a8c0*/  STL.64 [R1+0x178], R58 ;  /* 0x0001783a01007387 */ /* 0x0003e80000100a00 */
[----:B0-----:R-:W2:Y:S04]  /*2a8d0*/  LDL.LU R56, [R1+0x90] ;  /* 0x0000900001387983 */ /* 0x001ea80000300800 */
[----:B------:R-:W2:Y:S04]  /*2a8e0*/  LDL.LU R57, [R1+0x94] ;  /* 0x0000940001397983 */ /* 0x000ea80000300800 */
[----:B-1----:R-:W2:Y:S04]  /*2a8f0*/  LDL.LU R58, [R1+0x98] ;  /* 0x00009800013a7983 */ /* 0x002ea80000300800 */
[----:B------:R-:W2:Y:S04]  /*2a900*/  LDL.LU R59, [R1+0x9c] ;  /* 0x00009c00013b7983 */ /* 0x000ea80000300800 */
[----:B------:R-:W3:Y:S04]  /*2a910*/  LDL.LU R54, [R1+0x61c] ;  /* 0x00061c0001367983 */ /* 0x000ee80000300800 */
[----:B------:R-:W3:Y:S04]  /*2a920*/  LDL.LU R55, [R1+0x618] ;  /* 0x0006180001377983 */ /* 0x000ee80000300800 */
[----:B------:R-:W4:Y:S04]  /*2a930*/  LDL.LU R42, [R1+0x624] ;  /* 0x00062400012a7983 */ /* 0x000f280000300800 */
[----:B------:R-:W4:Y:S04]  /*2a940*/  LDL.LU R43, [R1+0x620] ;  /* 0x00062000012b7983 */ /* 0x000f280000300800 */
[----:B------:R-:W-:Y:S04]  /*2a950*/  STL.64 [R1+0x210], R36 ;  /* 0x0002102401007387 */ /* 0x000fe80000100a00 */
[----:B------:R0:W-:Y:S04]  /*2a960*/  STL.64 [R1+0x218], R38 ;  /* 0x0002182601007387 */ /* 0x0001e80000100a00 */
[----:B0-----:R-:W2:Y:S04]  /*2a970*/  LDL.LU.64 R38, [R1+0x1ee0] ;  /* 0x001ee00001267983 */ /* 0x001ea80000300a00 */
[----:B------:R-:W2:Y:S04]  /*2a980*/  LDL.LU.64 R36, [R1+0x1ed8] ;  /* 0x001ed80001247983 */ /* 0x000ea80000300a00 */
[----:B------:R-:W-:Y:S04]  /*2a990*/  STL.64 [R1+0xc0], R32 ;  /* 0x0000c02001007387 */ /* 0x000fe80000100a00 */
[----:B------:R0:W-:Y:S04]  /*2a9a0*/  STL.64 [R1+0xc8], R34 ;  /* 0x0000c82201007387 */ /* 0x0001e80000100a00 */
[----:B0-----:R-:W3:Y:S04]  /*2a9b0*/  LDL.LU.64 R34, [R1+0x1ed0] ;  /* 0x001ed00001227983 */ /* 0x001ee80000300a00 */
[----:B------:R-:W3:Y:S01]  /*2a9c0*/  LDL.LU.64 R32, [R1+0x1ec8] ;  /* 0x001ec80001207983 */ /* 0x000ee20000300a00 */
[----:B------:R-:W-:Y:S01]  /*2a9d0*/  IMAD R11, R0, 0x100, R60 ;  /* 0x00000100000b7824 */ /* 0x000fe200078e023c */
[----:B------:R-:W-:-:S02]  /*2a9e0*/  F2FP.F16.E4M3.UNPACK_B R8, R8 ;  /* 0x00000008ff08723e */ /* 0x000fc400020006ff */
[----:B------:R-:W-:Y:S02]  /*2a9f0*/  F2FP.F16.E4M3.UNPACK_B R9, R9 ;  /* 0x00000009ff09723e */ /* 0x000fe400020006ff */
[----:B------:R-:W-:Y:S02]  /*2aa00*/  F2FP.F16.E4M3.UNPACK_B R10, R10 ;  /* 0x0000000aff0a723e */ /* 0x000fe400020006ff */
[----:B------:R-:W-:Y:S01]  /*2aa10*/  F2FP.F16.E4M3.UNPACK_B R11, R11 ;  /* 0x0000000bff0b723e */ /* 0x000fe200020006ff */
[----:B---3--:R-:W-:Y:S06]  /*2aa20*/  HMMA.16816.F32 R12, R12, R4, R32 ;  /* 0x000000040c0c723c */ /* 0x008fec0000001820 */
[C---:B--2---:R-:W-:Y:S06]  /*2aa30*/  HMMA.16816.F32 R36, R8.reuse, R2, R36 ;  /* 0x000000020824723c */ /* 0x044fec0000001824 */
[C---:B------:R-:W-:Y:S11]  /*2aa40*/  HMMA.16816.F32 R32, R8.reuse, R30, R56 ;  /* 0x0000001e0820723c */ /* 0x040ff60000001838 */
[----:B------:R-:W-:Y:S04]  /*2aa50*/  STL.64 [R1+0x80], R12 ;  /* 0x0000800c01007387 */ /* 0x000fe80000100a00 */
[----:B------:R0:W-:Y:S02]  /*2aa60*/  STL.64 [R1+0x88], R14 ;  /* 0x0000880e01007387 */ /* 0x0001e40000100a00 */
[----:B0-----:R-:W-:Y:S01]  /*2aa70*/  HMMA.16816.F32 R12, R8, R28, R20 ;  /* 0x0000001c080c723c */ /* 0x001fe20000001814 */
[----:B------:R-:W-:-:S02]  /*2aa80*/  IMAD.MOV.U32 R0, RZ, RZ, R39 ;  /* 0x000000ffff007224 */ /* 0x000fc400078e0027 */
[----:B------:R-:W-:Y:S01]  /*2aa90*/  IMAD.MOV.U32 R60, RZ, RZ, R38 ;  /* 0x000000ffff3c7224 */ /* 0x000fe200078e0026 */
[----:B------:R-:W-:Y:S04]  /*2aaa0*/  STL.64 [R1+0x50], R36 ;  /* 0x0000502401007387 */ /* 0x000fe80000100a00 */
[----:B------:R0:W-:Y:S04]  /*2aab0*/  STL [R1+0x1e5c], R0 ;  /* 0x001e5c0001007387 */ /* 0x0001e80000100800 */
[----:B------:R1:W-:Y:S04]  /*2aac0*/  STL [R1+0x1e58], R60 ;  /* 0x001e583c01007387 */ /* 0x0003e80000100800 */
[----:B------:R-:W-:Y:S04]  /*2aad0*/  STL.64 [R1+0x40], R32 ;  /* 0x0000402001007387 */ /* 0x000fe80000100a00 */
[----:B------:R-:W-:Y:S04]  /*2aae0*/  STL.64 [R1+0x48], R34 ;  /* 0x0000482201007387 */ /* 0x000fe80000100a00 */
[----:B------:R2:W-:Y:S01]  /*2aaf0*/  STL.64 [R1+0x30], R12 ;  /* 0x0000300c01007387 */ /* 0x0005e20000100a00 */
[----:B0-----:R-:W-:-:S02]  /*2ab00*/  IMAD.MOV.U32 R0, RZ, RZ, R14 ;  /* 0x000000ffff007224 */ /* 0x001fc400078e000e */
[----:B-1----:R-:W-:Y:S02]  /*2ab10*/  IMAD.MOV.U32 R60, RZ, RZ, R15 ;  /* 0x000000ffff3c7224 */ /* 0x002fe400078e000f */
[C---:B--2---:R-:W-:Y:S01]  /*2ab20*/  HMMA.16816.F32 R12, R8.reuse, R16, R44 ;  /* 0x00000010080c723c */ /* 0x044fe2000000182c */
[----:B------:R-:W-:Y:S04]  /*2ab30*/  STL.64 [R1+0x1ec0], R30 ;  /* 0x001ec01e01007387 */ /* 0x000fe80000100a00 */
[----:B------:R-:W-:Y:S04]  /*2ab40*/  STL.64 [R1+0x1eb8], R28 ;  /* 0x001eb81c01007387 */ /* 0x000fe80000100a00 */
[----:B------:R-:W-:Y:S04]  /*2ab50*/  STL [R1+0x1e64], R60 ;  /* 0x001e643c01007387 */ /* 0x000fe80000100800 */
[----:B------:R-:W-:Y:S10]  /*2ab60*/  STL [R1+0x1e60], R0 ;  /* 0x001e600001007387 */ /* 0x000ff40000100800 */
[----:B------:R-:W-:Y:S04]  /*2ab70*/  STL.64 [R1+0x20], R12 ;  /* 0x0000200c01007387 */ /* 0x000fe80000100a00 */
[----:B------:R0:W-:Y:S02]  /*2ab80*/  STL.64 [R1+0x28], R14 ;  /* 0x0000280e01007387 */ /* 0x0001e40000100a00 */
[----:B0-----:R-:W-:-:S15]  /*2ab90*/  HMMA.16816.F32 R12, R8, R6, R48 ;  /* 0x00000006080c723c */ /* 0x001fde0000001830 */
[----:B------:R-:W-:-:S09]  /*2aba0*/  NOP ;  /* 0x0000000000007918 */ /* 0x000fd20000000000 */
[----:B------:R-:W-:Y:S02]  /*2abb0*/  IMAD.MOV.U32 R60, RZ, RZ, R14 ;  /* 0x000000ffff3c7224 */ /* 0x000fe400078e000e */
[----:B------:R-:W-:Y:S01]  /*2abc0*/  IMAD.MOV.U32 R0, RZ, RZ, R15 ;  /* 0x000000ffff007224 */ /* 0x000fe200078e000f */
[----:B------:R0:W-:Y:S04]  /*2abd0*/  STL.64 [R1+0x10], R12 ;  /* 0x0000100c01007387 */ /* 0x0001e80000100a00 */
[----:B------:R-:W-:Y:S04]  /*2abe0*/  STL [R1+0x1e6c], R60 ;  /* 0x001e6c3c01007387 */ /* 0x000fe80000100800 */
[----:B------:R1:W-:Y:S04]  /*2abf0*/  STL [R1+0x1e68], R0 ;  /* 0x001e680001007387 */ /* 0x0003e80000100800 */
[----:B------:R-:W2:Y:S04]  /*2ac00*/  LDL.LU R48, [R1+0x160] ;  /* 0x0001600001307983 */ /* 0x000ea80000300800 */
[----:B------:R-:W2:Y:S04]  /*2ac10*/  LDL.LU R49, [R1+0x164] ;  /* 0x0001640001317983 */ /* 0x000ea80000300800 */
[----:B------:R-:W2:Y:S04]  /*2ac20*/  LDL.LU R50, [R1+0x168] ;  /* 0x0001680001327983 */ /* 0x000ea80000300800 */
[----:B------:R-:W2:Y:S04]  /*2ac30*/  LDL.LU R51, [R1+0x16c] ;  /* 0x00016c0001337983 */ /* 0x000ea80000300800 */
        /* <DEDUP_REMOVED lines=15> */
[----:B------:R-:W3:Y:S01]  /*2ad30*/  LDL.LU R59, [R1+0x14c] ;  /* 0x00014c00013b7983 */ /* 0x000ee20000300800 */
[----:B------:R-:W-:-:S02]  /*2ad40*/  IMAD R32, R19, 0x100, R18 ;  /* 0x0000010013207824 */ /* 0x000fc400078e0212 */
[----:B------:R-:W-:Y:S02]  /*2ad50*/  IMAD R33, R53, 0x100, R52 ;  /* 0x0000010035217824 */ /* 0x000fe400078e0234 */
[----:B------:R-:W-:Y:S02]  /*2ad60*/  IMAD R34, R55, 0x100, R54 ;  /* 0x0000010037227824 */ /* 0x000fe400078e0236 */
[----:B----4-:R-:W-:Y:S01]  /*2ad70*/  IMAD R35, R43, 0x100, R42 ;  /* 0x000001002b237824 */ /* 0x010fe200078e022a */
[----:B------:R-:W4:Y:S04]  /*2ad80*/  LDL.LU R52, [R1+0x130] ;  /* 0x0001300001347983 */ /* 0x000f280000300800 */
[----:B------:R-:W4:Y:S01]  /*2ad90*/  LDL.LU R53, [R1+0x134] ;  /* 0x0001340001357983 */ /* 0x000f220000300800 */
[----:B------:R-:W-:-:S02]  /*2ada0*/  F2FP.F16.E4M3.UNPACK_B R32, R32 ;  /* 0x00000020ff20723e */ /* 0x000fc400020006ff */
[----:B------:R-:W-:Y:S02]  /*2adb0*/  F2FP.F16.E4M3.UNPACK_B R33, R33 ;  /* 0x00000021ff21723e */ /* 0x000fe400020006ff */
[----:B------:R-:W-:Y:S02]  /*2adc0*/  F2FP.F16.E4M3.UNPACK_B R34, R34 ;  /* 0x00000022ff22723e */ /* 0x000fe400020006ff */
[----:B------:R-:W-:Y:S01]  /*2add0*/  F2FP.F16.E4M3.UNPACK_B R35, R35 ;  /* 0x00000023ff23723e */ /* 0x000fe200020006ff */
        /* <DEDUP_REMOVED lines=12> */
[----:B------:R-:W4:Y:S01]  /*2aea0*/  LDL.LU R43, [R1+0x640] ;  /* 0x00064000012b7983 */ /* 0x000f220000300800 */
[----:B------:R-:W-:Y:S01]  /*2aeb0*/  IMAD.MOV.U32 R23, RZ, RZ, R61 ;  /* 0x000000ffff177224 */ /* 0x000fe200078e003d */
[C---:B--2---:R-:W-:Y:S06]  /*2aec0*/  HMMA.16816.F32 R48, R8.reuse, R24, R48 ;  /* 0x000000180830723c */ /* 0x044fec0000001830 */
[C---:B---3--:R-:W-:Y:S06]  /*2aed0*/  HMMA.16816.F32 R28, R8.reuse, R40, R28 ;  /* 0x00000028081c723c */ /* 0x048fec000000181c */
[----:B------:R-:W-:Y:S06]  /*2aee0*/  HMMA.16816.F32 R8, R8, R4, R44 ;  /* 0x000000040808723c */ /* 0x000fec000000182c */
[----:B------:R-:W-:Y:S11]  /*2aef0*/  HMMA.16816.F32 R56, R32, R2, R56 ;  /* 0x000000022038723c */ /* 0x000ff60000001838 */
[----:B------:R-:W-:Y:S04]  /*2af00*/  STL.64 [R1+0x70], R28 ;  /* 0x0000701c01007387 */ /* 0x000fe80000100a00 */
[----:B------:R0:W-:Y:S01]  /*2af10*/  STL.64 [R1+0x78], R30 ;  /* 0x0000781e01007387 */ /* 0x0001e20000100a00 */
[----:B-1----:R-:W-:-:S02]  /*2af20*/  IMAD.MOV.U32 R0, RZ, RZ, R50 ;  /* 0x000000ffff007224 */ /* 0x002fc400078e0032 */
[----:B------:R-:W-:Y:S01]  /*2af30*/  IMAD.MOV.U32 R60, RZ, RZ, R49 ;  /* 0x000000ffff3c7224 */ /* 0x000fe200078e0031 */
[----:B0-----:R-:W4:Y:S04]  /*2af40*/  LDL.LU.64 R30, [R1+0x1ec0] ;  /* 0x001ec000011e7983 */ /* 0x001f280000300a00 */
[----:B------:R-:W2:Y:S04]  /*2af50*/  LDL.LU.64 R28, [R1+0x1eb8] ;  /* 0x001eb800011c7983 */ /* 0x000ea80000300a00 */
[----:B------:R-:W-:Y:S04]  /*2af60*/  STL [R1+0x60], R48 ;  /* 0x0000603001007387 */ /* 0x000fe80000100800 */
[----:B------:R0:W-:Y:S01]  /*2af70*/  STL [R1+0x6c], R51 ;  /* 0x00006c3301007387 */ /* 0x0001e20000100800 */
[----:B------:R-:W-:-:S03]  /*2af80*/  IMAD.MOV.U32 R61, RZ, RZ, R11 ;  /* 0x000000ffff3d7224 */ /* 0x000fc600078e000b */
[----:B0-----:R-:W3:Y:S04]  /*2af90*/  LDL.LU.64 R50, [R1+0x1eb0] ;  /* 0x001eb00001327983 */ /* 0x001ee80000300a00 */
[----:B------:R-:W3:Y:S04]  /*2afa0*/  LDL.LU.64 R48, [R1+0x1ea8] ;  /* 0x001ea80001307983 */ /* 0x000ee80000300a00 */
[----:B------:R-:W3:Y:S04]  /*2afb0*/  LDL.LU.64 R46, [R1+0x1ea0] ;  /* 0x001ea000012e7983 */ /* 0x000ee80000300a00 */
[----:B------:R-:W3:Y:S04]  /*2afc0*/  LDL.LU.64 R44, [R1+0x1e98] ;  /* 0x001e9800012c7983 */ /* 0x000ee80000300a00 */
[----:B------:R0:W-:Y:S04]  /*2afd0*/  STL.64 [R1], R8 ;  /* 0x0000000801007387 */ /* 0x0001e80000100a00 */
[----:B------:R1:W-:Y:S04]  /*2afe0*/  STL [R1+0x8], R10 ;  /* 0x0000080a01007387 */ /* 0x0003e80000100800 */
[----:B0-----:R-:W3:Y:S04]  /*2aff0*/  LDL.LU R8, [R1+0xf0] ;  /* 0x0000f00001087983 */ /* 0x001ee80000300800 */
[----:B------:R-:W3:Y:S04]  /*2b000*/  LDL.LU R9, [R1+0xf4] ;  /* 0x0000f40001097983 */ /* 0x000ee80000300800 */
[----:B-1----:R-:W3:Y:S04]  /*2b010*/  LDL.LU R10, [R1+0xf8] ;  /* 0x0000f800010a7983 */ /* 0x002ee80000300800 */
[----:B------:R-:W3:Y:S04]  /*2b020*/  LDL.LU R11, [R1+0xfc] ;  /* 0x0000fc00010b7983 */ /* 0x000ee80000300800 */
[----:B------:R-:W-:Y:S04]  /*2b030*/  STL.64 [R1+0x1d68], R58 ;  /* 0x001d683a01007387 */ /* 0x000fe80000100a00 */
[----:B------:R0:W-:Y:S04]  /*2b040*/  STL.64 [R1+0x1d60], R56 ;  /* 0x001d603801007387 */ /* 0x0001e80000100a00 */
[----:B0-----:R-:W3:Y:S04]  /*2b050*/  LDL.LU R56, [R1+0x100] ;  /* 0x0001000001387983 */ /* 0x001ee80000300800 */
[----:B------:R-:W3:Y:S04]  /*2b060*/  LDL.LU R57, [R1+0x104] ;  /* 0x0001040001397983 */ /* 0x000ee80000300800 */
[----:B------:R-:W3:Y:S04]  /*2b070*/  LDL.LU R58, [R1+0x108] ;  /* 0x00010800013a7983 */ /* 0x000ee80000300800 */
[----:B------:R-:W3:Y:S01]  /*2b080*/  LDL.LU R59, [R1+0x10c] ;  /* 0x00010c00013b7983 */ /* 0x000ee20000300800 */
[C---:B------:R-:W-:Y:S06]  /*2b090*/  HMMA.16816.F32 R12, R32.reuse, R16, R12 ;  /* 0x00000010200c723c */ /* 0x040fec000000180c */
[C---:B----4-:R-:W-:Y:S06]  /*2b0a0*/  HMMA.16816.F32 R52, R32.reuse, R30, R52 ;  /* 0x0000001e2034723c */ /* 0x050fec0000001834 */
[C---:B--2---:R-:W-:Y:S06]  /*2b0b0*/  HMMA.16816.F32 R20, R32.reuse, R28, R20 ;  /* 0x0000001c2014723c */ /* 0x044fec0000001814 */
[C---:B---3--:R-:W-:Y:S06]  /*2b0c0*/  HMMA.16816.F32 R28, R32.reuse, R40, R8 ;  /* 0x00000028201c723c */ /* 0x048fec0000001808 */
[----:B------:R-:W-:Y:S05]  /*2b0d0*/  HMMA.16816.F32 R16, R32, R6, R56 ;  /* 0x000000062010723c */ /* 0x000fea0000001838 */
[----:B------:R0:W-:Y:S04]  /*2b0e0*/  STL.64 [R1+0x1d78], R54 ;  /* 0x001d783601007387 */ /* 0x0001e80000100a00 */
[----:B------:R1:W-:Y:S04]  /*2b0f0*/  STL.64 [R1+0x1d70], R52 ;  /* 0x001d703401007387 */ /* 0x0003e80000100a00 */
[----:B------:R-:W-:Y:S04]  /*2b100*/  STL.64 [R1+0x1d88], R22 ;  /* 0x001d881601007387 */ /* 0x000fe80000100a00 */
[----:B------:R2:W-:Y:S04]  /*2b110*/  STL.64 [R1+0x1d80], R20 ;  /* 0x001d801401007387 */ /* 0x0005e80000100a00 */
[----:B------:R3:W-:Y:S04]  /*2b120*/  STL.64 [R1+0x1d98], R14 ;  /* 0x001d980e01007387 */ /* 0x0007e80000100a00 */
[----:B------:R4:W-:Y:S01]  /*2b130*/  STL.64 [R1+0x1d90], R12 ;  /* 0x001d900c01007387 */ /* 0x0009e20000100a00 */
[----:B0-----:R-:W-:-:S02]  /*2b140*/  IMAD.MOV.U32 R54, RZ, RZ, R48 ;  /* 0x000000ffff367224 */ /* 0x001fc400078e0030 */
[----:B------:R-:W-:Y:S01]  /*2b150*/  IMAD.MOV.U32 R55, RZ, RZ, R49 ;  /* 0x000000ffff377224 */ /* 0x000fe200078e0031 */
[----:B------:R-:W-:Y:S04]  /*2b160*/  STL [R1+0x1e1c], R16 ;  /* 0x001e1c1001007387 */ /* 0x000fe80000100800 */
[----:B------:R-:W-:Y:S04]  /*2b170*/  STL [R1+0x1e18], R17 ;  /* 0x001e181101007387 */ /* 0x000fe80000100800 */
[----:B------:R-:W-:Y:S04]  /*2b180*/  STL [R1+0x1da4], R18 ;  /* 0x001da41201007387 */ /* 0x000fe80000100800 */
[----:B------:R-:W-:Y:S04]  /*2b190*/  STL [R1+0x1da0], R19 ;  /* 0x001da01301007387 */ /* 0x000fe80000100800 */
[----:B------:R-:W-:Y:S04]  /*2b1a0*/  STL.64 [R1+0x1db0], R30 ;  /* 0x001db01e01007387 */ /* 0x000fe80000100a00 */
[----:B------:R-:W-:Y:S04]  /*2b1b0*/  STL.64 [R1+0x1da8], R28 ;  /* 0x001da81c01007387 */ /* 0x000fe80000100a00 */
[----:B------:R-:W4:Y:S04]  /*2b1c0*/  LDL R2, [R1+0x258] ;  /* 0x0002580001027983 */ /* 0x000f280000100800 */
[----:B------:R-:W4:Y:S04]  /*2b1d0*/  LDL R3, [R1+0x25c] ;  /* 0x00025c0001037983 */ /* 0x000f280000100800 */
[----:B-1----:R-:W4:Y:S04]  /*2b1e0*/  LDL.LU R52, [R1+0x1a0] ;  /* 0x0001a00001347983 */ /* 0x002f280000300800 */
[----:B------:R-:W4:Y:S04]  /*2b1f0*/  LDL.LU R53, [R1+0x1a4] ;  /* 0x0001a40001357983 */ /* 0x000f280000300800 */
[----:B------:R-:W4:Y:S04]  /*2b200*/  LDL.LU R48, [R1+0x1e94] ;  /* 0x001e940001307983 */ /* 0x000f280000300800 */
[----:B------:R-:W4:Y:S04]  /*2b210*/  LDL.LU R49, [R1+0x1e90] ;  /* 0x001e900001317983 */ /* 0x000f280000300800 */
[----:B--2---:R-:W2:Y:S04]  /*2b220*/  LDL.LU R20, [R1+0x190] ;  /* 0x0001900001147983 */ /* 0x004ea80000300800 */
[----:B------:R-:W2:Y:S01]  /*2b230*/  LDL.LU R21, [R1+0x194] ;  /* 0x0001940001157983 */ /* 0x000ea20000300800 */
[----:B------:R-:W-:-:S02]  /*2b240*/  IMAD.MOV.U32 R22, RZ, RZ, R44 ;  /* 0x000000ffff167224 */ /* 0x000fc400078e002c */
[----:B------:R-:W-:Y:S01]  /*2b250*/  IMAD.MOV.U32 R23, RZ, RZ, R45 ;  /* 0x000000ffff177224 */ /* 0x000fe200078e002d */
[----:B------:R-:W4:Y:S04]  /*2b260*/  LDL.LU R44, [R1+0x1e8c] ;  /* 0x001e8c00012c7983 */ /* 0x000f280000300800 */
[----:B------:R-:W4:Y:S04]  /*2b270*/  LDL.LU R45, [R1+0x1e88] ;  /* 0x001e8800012d7983 */ /* 0x000f280000300800 */
[----:B---3--:R-:W3:Y:S04]  /*2b280*/  LDL R14, [R1+0x268] ;  /* 0x00026800010e7983 */ /* 0x008ee80000100800 */
[----:B------:R-:W2:Y:S04]  /*2b290*/  LDL R15, [R1+0x26c] ;  /* 0x00026c00010f7983 */ /* 0x000ea80000100800 */
[----:B------:R-:W2:Y:S04]  /*2b2a0*/  LDL R8, [R1+0x278] ;  /* 0x0002780001087983 */ /* 0x000ea80000100800 */
[----:B------:R-:W2:Y:S01]  /*2b2b0*/  LDL R9, [R1+0x27c] ;  /* 0x00027c0001097983 */ /* 0x000ea20000100800 */
[----:B------:R-:W-:-:S03]  /*2b2c0*/  IMAD.MOV.U32 R56, RZ, RZ, R46 ;  /* 0x000000ffff387224 */ /* 0x000fc600078e002e */
[----:B------:R-:W4:Y:S01]  /*2b2d0*/  LDL.LU R46, [R1+0x1e84] ;  /* 0x001e8400012e7983 */ /* 0x000f220000300800 */
[----:B------:R-:W-:-:S03]  /*2b2e0*/  IMAD.MOV.U32 R57, RZ, RZ, R47 ;  /* 0x000000ffff397224 */ /* 0x000fc600078e002f */
[----:B------:R-:W4:Y:S01]  /*2b2f0*/  LDL.LU R47, [R1+0x1e80] ;  /* 0x001e8000012f7983 */ /* 0x000f220000300800 */
[----:B------:R-:W-:-:S03]  /*2b300*/  IMAD.MOV.U32 R58, RZ, RZ, R50 ;  /* 0x000000ffff3a7224 */ /* 0x000fc600078e0032 */
[----:B------:R-:W3:Y:S01]  /*2b310*/  LDL.LU R50, [R1+0x1e7c] ;  /* 0x001e7c0001327983 */ /* 0x000ee20000300800 */
[----:B------:R-:W-:-:S03]  /*2b320*/  IMAD.MOV.U32 R59, RZ, RZ, R51 ;  /* 0x000000ffff3b7224 */ /* 0x000fc600078e0033 */
[----:B------:R-:W3:Y:S01]  /*2b330*/  LDL.LU R51, [R1+0x1e78] ;  /* 0x001e780001337983 */ /* 0x000ee20000300800 */
[----:B------:R-:W-:Y:S02]  /*2b340*/  IMAD R42, R42, 0x100, R26 ;  /* 0x000001002a2a7824 */ /* 0x000fe400078e021a */
[----:B------:R-:W-:Y:S02]  /*2b350*/  IMAD R43, R43, 0x100, R27 ;  /* 0x000001002b2b7824 */ /* 0x000fe400078e021b */
[----:B------:R-:W-:Y:S01]  /*2b360*/  IMAD R40, R37, 0x100, R36 ;  /* 0x0000010025287824 */ /* 0x000fe200078e0224 */
[----:B------:R-:W2:Y:S04]  /*2b370*/  LDL.LU R10, [R1+0x64c] ;  /* 0x00064c00010a7983 */ /* 0x000ea80000300800 */
[----:B------:R-:W2:Y:S04]  /*2b380*/  LDL.LU R36, [R1+0x648] ;  /* 0x0006480001247983 */ /* 0x000ea80000300800 */
[----:B------:R-:W2:Y:S01]  /*2b390*/  LDL.LU R11, [R1+0x654] ;  /* 0x00065400010b7983 */ /* 0x000ea20000300800 */
[----:B------:R-:W-:-:S03]  /*2b3a0*/  IMAD R41, R39, 0x100, R38 ;  /* 0x0000010027297824 */ /* 0x000fc600078e0226 */
[----:B------:R-:W2:Y:S04]  /*2b3b0*/  LDL.LU R37, [R1+0x650] ;  /* 0x0006500001257983 */ /* 0x000ea80000300800 */
[----:B------:R-:W2:Y:S04]  /*2b3c0*/  LDL.LU R38, [R1+0x65c] ;  /* 0x00065c0001267983 */ /* 0x000ea80000300800 */
[----:B------:R-:W2:Y:S01]  /*2b3d0*/  LDL.LU R39, [R1+0x658] ;  /* 0x0006580001277983 */ /* 0x000ea20000300800 */
[----:B------:R-:W-:Y:S02]  /*2b3e0*/  F2FP.F16.E4M3.UNPACK_B R40, R40 ;  /* 0x00000028ff28723e */ /* 0x000fe400020006ff */
[----:B------:R-:W-:-:S02]  /*2b3f0*/  F2FP.F16.E4M3.UNPACK_B R41, R41 ;  /* 0x00000029ff29723e */ /* 0x000fc400020006ff */
[----:B------:R-:W-:Y:S02]  /*2b400*/  F2FP.F16.E4M3.UNPACK_B R42, R42 ;  /* 0x0000002aff2a723e */ /* 0x000fe400020006ff */
[----:B------:R-:W-:Y:S01]  /*2b410*/  F2FP.F16.E4M3.UNPACK_B R43, R43 ;  /* 0x0000002bff2b723e */ /* 0x000fe200020006ff */
[C---:B----4-:R-:W-:Y:S06]  /*2b420*/  HMMA.16816.F32 R24, R32.reuse, R24, R44 ;  /* 0x000000182018723c */ /* 0x050fec000000182c */
[----:B---3--:R-:W-:-:S15]  /*2b430*/  HMMA.16816.F32 R32, R32, R4, R48 ;  /* 0x000000042020723c */ /* 0x008fde0000001830 */
[----:B------:R-:W-:-:S02]  /*2b440*/  NOP ;  /* 0x0000000000007918 */ /* 0x000fc40000000000 */
        /* <DEDUP_REMOVED lines=8> */
[----:B------:R-:W3:Y:S04]  /*2b4d0*/  LDL.LU R50, [R1+0x288] ;  /* 0x0002880001327983 */ /* 0x000ee80000300800 */
[----:B------:R-:W3:Y:S01]  /*2b4e0*/  LDL.LU R51, [R1+0x28c] ;  /* 0x00028c0001337983 */ /* 0x000ee20000300800 */
[----:B------:R-:W-:-:S02]  /*2b4f0*/  F2FP.F16.E4M3.UNPACK_B R2, R2 ;  /* 0x00000002ff02723e */ /* 0x000fc400020006ff */
[----:B------:R-:W-:Y:S02]  /*2b500*/  F2FP.F16.E4M3.UNPACK_B R3, R3 ;  /* 0x00000003ff03723e */ /* 0x000fe400020006ff */
[----:B------:R-:W-:Y:S02]  /*2b510*/  F2FP.F16.E4M3.UNPACK_B R4, R14 ;  /* 0x0000000eff04723e */ /* 0x000fe400020006ff */
[----:B--2---:R-:W-:-:S03]  /*2b520*/  F2FP.F16.E4M3.UNPACK_B R5, R15 ;  /* 0x0000000fff05723e */ /* 0x004fc600020006ff */
[----:B------:R-:W-:Y:S01]  /*2b530*/  HMMA.16816.F32 R12, R40, R2, R20 ;  /* 0x00000002280c723c */ /* 0x000fe20000001814 */
[----:B------:R-:W-:Y:S02]  /*2b540*/  F2FP.F16.E4M3.UNPACK_B R6, R8 ;  /* 0x00000008ff06723e */ /* 0x000fe400020006ff */
[----:B------:R-:W-:-:S15]  /*2b550*/  F2FP.F16.E4M3.UNPACK_B R7, R9 ;  /* 0x00000009ff07723e */ /* 0x000fde00020006ff */
[----:B------:R-:W-:-:S05]  /*2b560*/  NOP ;  /* 0x0000000000007918 */ /* 0x000fca0000000000 */
[----:B------:R-:W-:Y:S04]  /*2b570*/  STL.64 [R1+0x90], R12 ;  /* 0x0000900c01007387 */ /* 0x000fe80000100a00 */
[----:B------:R0:W-:Y:S02]  /*2b580*/  STL.64 [R1+0x98], R14 ;  /* 0x0000980e01007387 */ /* 0x0001e40000100a00 */
[----:B0-----:R-:W-:-:S15]  /*2b590*/  HMMA.16816.F32 R12, R40, R4, R52 ;  /* 0x00000004280c723c */ /* 0x001fde0000001834 */
[----:B------:R-:W-:-:S08]  /*2b5a0*/  NOP ;  /* 0x0000000000007918 */ /* 0x000fd00000000000 */
[----:B------:R0:W-:Y:S01]  /*2b5b0*/  STL.64 [R1+0xa0], R12 ;  /* 0x0000a00c01007387 */ /* 0x0001e20000100a00 */
[----:B------:R-:W-:Y:S02]  /*2b5c0*/  IMAD.MOV.U32 R32, RZ, RZ, R14 ;  /* 0x000000ffff207224 */ /* 0x000fe400078e000e */
[----:B------:R-:W-:Y:S02]  /*2b5d0*/  IMAD.MOV.U32 R33, RZ, RZ, R15 ;  /* 0x000000ffff217224 */ /* 0x000fe400078e000f */
[----:B0-----:R-:W-:Y:S01]  /*2b5e0*/  HMMA.16816.F32 R12, R40, R6, R56 ;  /* 0x00000006280c723c */ /* 0x001fe20000001838 */
[----:B------:R-:W-:Y:S02]  /*2b5f0*/  IMAD R36, R36, 0x100, R10 ;  /* 0x0000010024247824 */ /* 0x000fe400078e020a */
[----:B------:R-:W-:-:S15]  /*2b600*/  IMAD R37, R37, 0x100, R11 ;  /* 0x0000010025257824 */ /* 0x000fde00078e020b */
[----:B------:R-:W-:-:S06]  /*2b610*/  NOP ;  /* 0x0000000000007918 */ /* 0x000fcc0000000000 */
[----:B------:R-:W-:Y:S02]  /*2b620*/  IMAD.MOV.U32 R34, RZ, RZ, R12 ;  /* 0x000000ffff227224 */ /* 0x000fe400078e000c */
[----:B------:R-:W-:Y:S01]  /*2b630*/  IMAD.MOV.U32 R35, RZ, RZ, R13 ;  /* 0x000000ffff237224 */ /* 0x000fe200078e000d */
[----:B---3--:R-:W-:Y:S04]  /*2b640*/  STL.64 [R1+0x1e70], R50 ;  /* 0x001e703201007387 */ /* 0x008fe80000100a00 */
[----:B------:R0:W-:Y:S04]  /*2b650*/  STL.64 [R1+0xb8], R14 ;  /* 0x0000b80e01007387 */ /* 0x0001e80000100a00 */
[----:B------:R-:W-:Y:S04]  /*2b660*/  STL.64 [R1+0x1dc0], R34 ;  /* 0x001dc02201007387 */ /* 0x000fe80000100a00 */
[----:B------:R1:W-:Y:S04]  /*2b670*/  STL.64 [R1+0x1db8], R32 ;  /* 0x001db82001007387 */ /* 0x0003e80000100a00 */
[----:B------:R-:W2:Y:S04]  /*2b680*/  LDL.LU R56, [R1+0x1d0] ;  /* 0x0001d00001387983 */ /* 0x000ea80000300800 */
[----:B------:R-:W2:Y:S04]  /*2b690*/  LDL.LU R57, [R1+0x1d4] ;  /* 0x0001d40001397983 */ /* 0x000ea80000300800 */
[----:B------:R-:W2:Y:S04]  /*2b6a0*/  LDL.LU R58, [R1+0x1d8] ;  /* 0x0001d800013a7983 */ /* 0x000ea80000300800 */
[----:B------:R-:W2:Y:S04]  /*2b6b0*/  LDL.LU R59, [R1+0x1dc] ;  /* 0x0001dc00013b7983 */ /* 0x000ea80000300800 */
[----:B------:R-:W3:Y:S04]  /*2b6c0*/  LDL R10, [R1+0x298] ;  /* 0x00029800010a7983 */ /* 0x000ee80000100800 */
[----:B------:R-:W4:Y:S04]  /*2b6d0*/  LDL R11, [R1+0x29c] ;  /* 0x00029c00010b7983 */ /* 0x000f280000100800 */
[----:B------:R-:W2:Y:S04]  /*2b6e0*/  LDL.LU R24, [R1+0x1e0] ;  /* 0x0001e00001187983 */ /* 0x000ea80000300800 */
[----:B------:R-:W2:Y:S04]  /*2b6f0*/  LDL.LU R25, [R1+0x1e4] ;  /* 0x0001e40001197983 */ /* 0x000ea80000300800 */
[----:B------:R-:W2:Y:S04]  /*2b700*/  LDL.LU R26, [R1+0x1e8] ;  /* 0x0001e800011a7983 */ /* 0x000ea80000300800 */
[----:B------:R-:W2:Y:S04]  /*2b710*/  LDL.LU R27, [R1+0x1ec] ;  /* 0x0001ec00011b7983 */ /* 0x000ea80000300800 */
[----:B------:R-:W4:Y:S04]  /*2b720*/  LDL.LU R12, [R1+0x230] ;  /* 0x00023000010c7983 */ /* 0x000f280000300800 */
[----:B------:R-:W4:Y:S04]  /*2b730*/  LDL.LU R13, [R1+0x234] ;  /* 0x00023400010d7983 */ /* 0x000f280000300800 */
[----:B0-----:R-:W4:Y:S04]  /*2b740*/  LDL.LU R14, [R1+0x238] ;  /* 0x00023800010e7983 */ /* 0x001f280000300800 */
[----:B------:R-:W4:Y:S01]  /*2b750*/  LDL.LU R15, [R1+0x23c] ;  /* 0x00023c00010f7983 */ /* 0x000f220000300800 */
[----:B------:R-:W-:-:S03]  /*2b760*/  IMAD R38, R39, 0x100, R38 ;  /* 0x0000010027267824 */ /* 0x000fc600078e0226 */
[----:B------:R-:W4:Y:S04]  /*2b770*/  LDL.LU R45, [R1+0x664] ;  /* 0x00066400012d7983 */ /* 0x000f280000300800 */
[----:B------:R-:W4:Y:S04]  /*2b780*/  LDL.LU R39, [R1+0x660] ;  /* 0x0006600001277983 */ /* 0x000f280000300800 */
[----:B------:R-:W4:Y:S04]  /*2b790*/  LDL R46, [R1+0x2a8] ;  /* 0x0002a800012e7983 */ /* 0x000f280000100800 */
[----:B------:R-:W4:Y:S04]  /*2b7a0*/  LDL R47, [R1+0x2ac] ;  /* 0x0002ac00012f7983 */ /* 0x000f280000100800 */
[----:B-1----:R-:W4:Y:S04]  /*2b7b0*/  LDL.LU R32, [R1+0x220] ;  /* 0x0002200001207983 */ /* 0x002f280000300800 */
[----:B------:R-:W4:Y:S04]  /*2b7c0*/  LDL.LU R33, [R1+0x224] ;  /* 0x0002240001217983 */ /* 0x000f280000300800 */
[----:B------:R-:W4:Y:S04]  /*2b7d0*/  LDL.LU R34, [R1+0x228] ;  /* 0x0002280001227983 */ /* 0x000f280000300800 */
[----:B------:R-:W4:Y:S04]  /*2b7e0*/  LDL.LU R35, [R1+0x22c] ;  /* 0x00022c0001237983 */ /* 0x000f280000300800 */
[----:B------:R-:W4:Y:S04]  /*2b7f0*/  LDL R28, [R1+0x2b8] ;  /* 0x0002b800011c7983 */ /* 0x000f280000100800 */
[----:B------:R-:W4:Y:S04]  /*2b800*/  LDL R29, [R1+0x2bc] ;  /* 0x0002bc00011d7983 */ /* 0x000f280000100800 */
[----:B------:R-:W4:Y:S04]  /*2b810*/  LDL R30, [R1+0x2c8] ;  /* 0x0002c800011e7983 */ /* 0x000f280000100800 */
[----:B------:R-:W4:Y:S04]  /*2b820*/  LDL R31, [R1+0x2cc] ;  /* 0x0002cc00011f7983 */ /* 0x000f280000100800 */
[----:B------:R-:W4:Y:S04]  /*2b830*/  LDL.LU R16, [R1+0x240] ;  /* 0x0002400001107983 */ /* 0x000f280000300800 */
[----:B------:R-:W4:Y:S04]  /*2b840*/  LDL.LU R17, [R1+0x244] ;  /* 0x0002440001117983 */ /* 0x000f280000300800 */
[----:B------:R-:W4:Y:S04]  /*2b850*/  LDL.LU R18, [R1+0x248] ;  /* 0x0002480001127983 */ /* 0x000f280000300800 */
[----:B------:R-:W4:Y:S01]  /*2b860*/  LDL.LU R19, [R1+0x24c] ;  /* 0x00024c0001137983 */ /* 0x000f220000300800 */
[----:B------:R-:W-:-:S02]  /*2b870*/  F2FP.F16.E4M3.UNPACK_B R8, R50 ;  /* 0x00000032ff08723e */ /* 0x000fc400020006ff */
        /* <DEDUP_REMOVED lines=9> */
[----:B--2---:R-:W-:-:S15]  /*2b910*/  HMMA.16816.F32 R48, R40, R8, R24 ;  /* 0x000000082830723c */ /* 0x004fde0000001818 */
[----:B------:R-:W-:-:S09]  /*2b920*/  NOP ;  /* 0x0000000000007918 */ /* 0x000fd20000000000 */
[----:B------:R-:W-:Y:S02]  /*2b930*/  IMAD.MOV.U32 R26, RZ, RZ, R50 ;  /* 0x000000ffff1a7224 */ /* 0x000fe400078e0032 */
[----:B------:R-:W-:Y:S02]  /*2b940*/  IMAD.MOV.U32 R27, RZ, RZ, R51 ;  /* 0x000000ffff1b7224 */ /* 0x000fe400078e0033 */
[----:B------:R-:W2:Y:S01]  /*2b950*/  LDL.LU.64 R50, [R1+0x1e70] ;  /* 0x001e700001327983 */ /* 0x000ea20000300a00 */
[----:B---3--:R-:W-:Y:S02]  /*2b960*/  F2FP.F16.E4M3.UNPACK_B R10, R10 ;  /* 0x0000000aff0a723e */ /* 0x008fe400020006ff */
[----:B----4-:R-:W-:Y:S01]  /*2b970*/  F2FP.F16.E4M3.UNPACK_B R11, R11 ;  /* 0x0000000bff0b723e */ /* 0x010fe200020006ff */
[----:B------:R-:W-:Y:S02]  /*2b980*/  IMAD.MOV.U32 R24, RZ, RZ, R48 ;  /* 0x000000ffff187224 */ /* 0x000fe400078e0030 */
[----:B------:R-:W-:-:S02]  /*2b990*/  IMAD.MOV.U32 R25, RZ, RZ, R49 ;  /* 0x000000ffff197224 */ /* 0x000fc400078e0031 */
[----:B------:R-:W-:Y:S01]  /*2b9a0*/  IMAD R39, R39, 0x100, R45 ;  /* 0x0000010027277824 */ /* 0x000fe200078e022d */
[----:B------:R-:W-:Y:S02]  /*2b9b0*/  F2FP.F16.E4M3.UNPACK_B R44, R46 ;  /* 0x0000002eff2c723e */ /* 0x000fe400020006ff */
[----:B------:R-:W-:Y:S01]  /*2b9c0*/  F2FP.F16.E4M3.UNPACK_B R45, R47 ;  /* 0x0000002fff2d723e */ /* 0x000fe200020006ff */
[----:B------:R-:W-:Y:S04]  /*2b9d0*/  STL.64 [R1+0x1dd0], R26 ;  /* 0x001dd01a01007387 */ /* 0x000fe80000100a00 */
[----:B------:R0:W-:Y:S01]  /*2b9e0*/  STL.64 [R1+0x1dc8], R24 ;  /* 0x001dc81801007387 */ /* 0x0001e20000100a00 */
[----:B------:R-:W-:Y:S02]  /*2b9f0*/  F2FP.F16.E4M3.UNPACK_B R46, R28 ;  /* 0x0000001cff2e723e */ /* 0x000fe400020006ff */
[----:B------:R-:W-:Y:S01]  /*2ba00*/  F2FP.F16.E4M3.UNPACK_B R47, R29 ;  /* 0x0000001dff2f723e */ /* 0x000fe200020006ff */
[C---:B------:R-:W-:Y:S06]  /*2ba10*/  HMMA.16816.F32 R16, R40.reuse, R44, R16 ;  /* 0x0000002c2810723c */ /* 0x040fec0000001810 */
[C---:B------:R-:W-:Y:S06]  /*2ba20*/  HMMA.16816.F32 R12, R40.reuse, R46, R12 ;  /* 0x0000002e280c723c */ /* 0x040fec000000180c */
[----:B0-----:R-:W-:Y:S06]  /*2ba30*/  HMMA.16816.F32 R24, R40, R10, R32 ;  /* 0x0000000a2818723c */ /* 0x001fec0000001820 */
[----:B------:R-:W-:Y:S04]  /*2ba40*/  STL [R1+0x1e34], R10 ;  /* 0x001e340a01007387 */ /* 0x000fe80000100800 */
[----:B------:R-:W-:Y:S01]  /*2ba50*/  STL [R1+0x1e30], R11 ;  /* 0x001e300b01007387 */ /* 0x000fe20000100800 */
[----:B------:R-:W-:-:S02]  /*2ba60*/  F2FP.F16.E4M3.UNPACK_B R48, R30 ;  /* 0x0000001eff30723e */ /* 0x000fc400020006ff */
[----:B------:R-:W-:-:S10]  /*2ba70*/  F2FP.F16.E4M3.UNPACK_B R49, R31 ;  /* 0x0000001fff31723e */ /* 0x000fd400020006ff */
[----:B------:R-:W-:Y:S04]  /*2ba80*/  STL.64 [R1+0x100], R24 ;  /* 0x0001001801007387 */ /* 0x000fe80000100a00 */
[----:B------:R-:W-:Y:S04]  /*2ba90*/  STL.64 [R1+0x108], R26 ;  /* 0x0001081a01007387 */ /* 0x000fe80000100a00 */
[----:B------:R-:W-:Y:S04]  /*2baa0*/  STL.64 [R1+0x220], R16 ;  /* 0x0002201001007387 */ /* 0x000fe80000100a00 */
[----:B------:R-:W-:Y:S04]  /*2bab0*/  STL.64 [R1+0x228], R18 ;  /* 0x0002281201007387 */ /* 0x000fe80000100a00 */
[----:B------:R-:W-:Y:S04]  /*2bac0*/  STL.64 [R1+0x1e28], R46 ;  /* 0x001e282e01007387 */ /* 0x000fe80000100a00 */
[----:B------:R-:W-:Y:S04]  /*2bad0*/  STL.64 [R1+0x1e20], R44 ;  /* 0x001e202c01007387 */ /* 0x000fe80000100a00 */
[----:B------:R-:W-:Y:S04]  /*2bae0*/  STL.64 [R1+0x1e0], R12 ;  /* 0x0001e00c01007387 */ /* 0x000fe80000100a00 */
[----:B------:R0:W-:Y:S02]  /*2baf0*/  STL.64 [R1+0x1e8], R14 ;  /* 0x0001e80e01007387 */ /* 0x0001e40000100a00 */
[----:B0-----:R-:W-:Y:S01]  /*2bb00*/  HMMA.16816.F32 R12, R40, R48, R20 ;  /* 0x00000030280c723c */ /* 0x001fe20000001814 */
[----:B------:R-:W-:-:S02]  /*2bb10*/  F2FP.F16.E4M3.UNPACK_B R36, R36 ;  /* 0x00000024ff24723e */ /* 0x000fc400020006ff */
[----:B------:R-:W-:Y:S02]  /*2bb20*/  F2FP.F16.E4M3.UNPACK_B R37, R37 ;  /* 0x00000025ff25723e */ /* 0x000fe400020006ff */
[----:B------:R-:W-:Y:S02]  /*2bb30*/  F2FP.F16.E4M3.UNPACK_B R38, R38 ;  /* 0x00000026ff26723e */ /* 0x000fe400020006ff */
[----:B------:R-:W-:-:S07]  /*2bb40*/  F2FP.F16.E4M3.UNPACK_B R39, R39 ;  /* 0x00000027ff27723e */ /* 0x000fce00020006ff */
[C---:B------:R-:W-:Y:S07]  /*2bb50*/  HMMA.16816.F32 R16, R36.reuse, R2, R52 ;  /* 0x000000022410723c */ /* 0x040fee0000001834 */
[----:B------:R-:W-:Y:S02]  /*2bb60*/  IMAD.MOV.U32 R53, RZ, RZ, R60 ;  /* 0x000000ffff357224 */ /* 0x000fe400078e003c */
[----:B------:R-:W-:Y:S01]  /*2bb70*/  IMAD.MOV.U32 R54, RZ, RZ, R0 ;  /* 0x000000ffff367224 */ /* 0x000fe200078e0000 */
[----:B--2---:R-:W-:Y:S04]  /*2bb80*/  STL.64 [R1+0x1e00], R50 ;  /* 0x001e003201007387 */ /* 0x004fe80000100a00 */
[----:B------:R-:W-:Y:S04]  /*2bb90*/  STL.64 [R1+0x1df8], R48 ;  /* 0x001df83001007387 */ /* 0x000fe80000100a00 */
[----:B------:R-:W-:Y:S04]  /*2bba0*/  STL.64 [R1+0x140], R12 ;  /* 0x0001400c01007387 */ /* 0x000fe80000100a00 */
[----:B------:R0:W-:Y:S04]  /*2bbb0*/  STL.64 [R1+0x148], R14 ;  /* 0x0001480e01007387 */ /* 0x0001e80000100a00 */
[----:B------:R-:W2:Y:S01]  /*2bbc0*/  LDL.LU R52, [R1+0x60] ;  /* 0x0000600001347983 */ /* 0x000ea20000300800 */
[----:B0-----:R-:W-:Y:S03]  /*2bbd0*/  HMMA.16816.F32 R12, R36, R4, R56 ;  /* 0x00000004240c723c */ /* 0x001fe60000001838 */
[----:B------:R-:W-:Y:S04]  /*2bbe0*/  STL.64 [R1+0x1c0], R16 ;  /* 0x0001c01001007387 */ /* 0x000fe80000100a00 */
[----:B------:R-:W-:-:S15]  /*2bbf0*/  STL.64 [R1+0x1c8], R18 ;  /* 0x0001c81201007387 */ /* 0x000fde0000100a00 */
[----:B------:R-:W-:-:S01]  /*2bc00*/  NOP ;  /* 0x0000000000007918 */ /* 0x000fc20000000000 */
[----:B------:R0:W-:Y:S04]  /*2bc10*/  STL.64 [R1+0x1a0], R12 ;  /* 0x0001a00c01007387 */ /* 0x0001e80000100a00 */
[----:B------:R1:W-:Y:S04]  /*2bc20*/  STL.64 [R1+0x1a8], R14 ;  /* 0x0001a80e01007387 */ /* 0x0003e80000100a00 */
[----:B------:R-:W1:Y:S04]  /*2bc30*/  LDL.LU R60, [R1+0x1e6c] ;  /* 0x001e6c00013c7983 */ /* 0x000e680000300800 */
[----:B------:R-:W3:Y:S04]  /*2bc40*/  LDL.LU R0, [R1+0x1e68] ;  /* 0x001e680001007983 */ /* 0x000ee80000300800 */
[----:B------:R-:W4:Y:S04]  /*2bc50*/  LDL.LU R55, [R1+0x6c] ;  /* 0x00006c0001377983 */ /* 0x000f280000300800 */
[----:B----4-:R-:W-:Y:S04]  /*2bc60*/  STL.64 [R1+0x1de0], R54 ;  /* 0x001de03601007387 */ /* 0x010fe80000100a00 */
[----:B--2---:R-:W-:Y:S04]  /*2bc70*/  STL.64 [R1+0x1dd8], R52 ;  /* 0x001dd83401007387 */ /* 0x004fe80000100a00 */
[----:B0-----:R-:W2:Y:S04]  /*2bc80*/  LDL.LU R12, [R1+0x10] ;  /* 0x00001000010c7983 */ /* 0x001ea80000300800 */
[----:B------:R-:W2:Y:S01]  /*2bc90*/  LDL.LU R13, [R1+0x14] ;  /* 0x00001400010d7983 */ /* 0x000ea20000300800 */
[----:B-1----:R-:W-:-:S02]  /*2bca0*/  IMAD.MOV.U32 R14, RZ, RZ, R60 ;  /* 0x000000ffff0e7224 */ /* 0x002fc400078e003c */
[----:B---3--:R-:W-:Y:S01]  /*2bcb0*/  IMAD.MOV.U32 R15, RZ, RZ, R0 ;  /* 0x000000ffff0f7224 */ /* 0x008fe200078e0000 */
[----:B------:R-:W3:Y:S04]  /*2bcc0*/  LDL.LU R60, [R1+0x1e64] ;  /* 0x001e6400013c7983 */ /* 0x000ee80000300800 */
[----:B------:R-:W4:Y:S04]  /*2bcd0*/  LDL.LU R0, [R1+0x1e60] ;  /* 0x001e600001007983 */ /* 0x000f280000300800 */
[----:B------:R-:W-:Y:S04]  /*2bce0*/  STL.64 [R1+0x1df0], R14 ;  /* 0x001df00e01007387 */ /* 0x000fe80000100a00 */
[----:B--2---:R-:W-:Y:S04]  /*2bcf0*/  STL.64 [R1+0x1de8], R12 ;  /* 0x001de80c01007387 */ /* 0x004fe80000100a00 */
[----:B------:R-:W2:Y:S04]  /*2bd00*/  LDL.LU R28, [R1+0x20] ;  /* 0x00002000011c7983 */ /* 0x000ea80000300800 */
[----:B------:R-:W2:Y:S04]  /*2bd10*/  LDL.LU R29, [R1+0x24] ;  /* 0x00002400011d7983 */ /* 0x000ea80000300800 */
[----:B------:R-:W2:Y:S04]  /*2bd20*/  LDL.LU R30, [R1+0x28] ;  /* 0x00002800011e7983 */ /* 0x000ea80000300800 */
[----:B------:R-:W2:Y:S01]  /*2bd30*/  LDL.LU R31, [R1+0x2c] ;  /* 0x00002c00011f7983 */ /* 0x000ea20000300800 */
[----:B----4-:R-:W-:-:S02]  /*2bd40*/  IMAD.MOV.U32 R34, RZ, RZ, R0 ;  /* 0x000000ffff227224 */ /* 0x010fc400078e0000 */
[----:B---3--:R-:W-:Y:S01]  /*2bd50*/  IMAD.MOV.U32 R35, RZ, RZ, R60 ;  /* 0x000000ffff237224 */ /* 0x008fe200078e003c */
[----:B--2---:R-:W-:Y:S04]  /*2bd60*/  STL.64 [R1+0x1e10], R30 ;  /* 0x001e101e01007387 */ /* 0x004fe80000100a00 */
[----:B------:R-:W-:Y:S04]  /*2bd70*/  STL.64 [R1+0x1e08], R28 ;  /* 0x001e081c01007387 */ /* 0x000fe80000100a00 */
[----:B------:R-:W2:Y:S04]  /*2bd80*/  LDL.LU R32, [R1+0x30] ;  /* 0x0000300001207983 */ /* 0x000ea80000300800 */
[----:B------:R-:W2:Y:S04]  /*2bd90*/  LDL.LU R33, [R1+0x34] ;  /* 0x0000340001217983 */ /* 0x000ea80000300800 */
[----:B------:R-:W3:Y:S04]  /*2bda0*/  LDL.LU R0, [R1+0x1e5c] ;  /* 0x001e5c0001007983 */ /* 0x000ee80000300800 */
[----:B------:R-:W4:Y:S04]  /*2bdb0*/  LDL.LU R60, [R1+0x1e58] ;  /* 0x001e5800013c7983 */ /* 0x000f280000300800 */
[----:B------:R-:W-:Y:S04]  /*2bdc0*/  STL.64 [R1+0x1e40], R34 ;  /* 0x001e402201007387 */ /* 0x000fe80000100a00 */
[----:B--2---:R0:W-:Y:S04]  /*2bdd0*/  STL.64 [R1+0x1e38], R32 ;  /* 0x001e382001007387 */ /* 0x0041e80000100a00 */
[----:B------:R-:W2:Y:S04]  /*2bde0*/  LDL.LU R24, [R1+0x40] ;  /* 0x0000400001187983 */ /* 0x000ea80000300800 */
[----:B------:R-:W2:Y:S04]  /*2bdf0*/  LDL.LU R25, [R1+0x44] ;  /* 0x0000440001197983 */ /* 0x000ea80000300800 */
[----:B------:R-:W3:Y:S04]  /*2be00*/  LDL.LU R26, [R1+0x48] ;  /* 0x00004800011a7983 */ /* 0x000ee80000300800 */
[----:B------:R-:W3:Y:S04]  /*2be10*/  LDL.LU R27, [R1+0x4c] ;  /* 0x00004c00011b7983 */ /* 0x000ee80000300800 */
[----:B---3--:R-:W-:Y:S04]  /*2be20*/  STL.64 [R1+0x1e50], R26 ;  /* 0x001e501a01007387 */ /* 0x008fe80000100a00 */
[----:B--2---:R1:W-:Y:S04]  /*2be30*/  STL.64 [R1+0x1e48], R24 ;  /* 0x001e481801007387 */ /* 0x0043e80000100a00 */
        /* <DEDUP_REMOVED lines=8> */
[----:B0-----:R-:W2:Y:S04]  /*2bec0*/  LDL.LU R32, [R1+0x180] ;  /* 0x0001800001207983 */ /* 0x001ea80000300800 */
[----:B------:R-:W2:Y:S04]  /*2bed0*/  LDL.LU R33, [R1+0x184] ;  /* 0x0001840001217983 */ /* 0x000ea80000300800 */
[----:B------:R-:W2:Y:S04]  /*2bee0*/  LDL.LU R34, [R1+0x188] ;  /* 0x0001880001227983 */ /* 0x000ea80000300800 */
[----:B------:R-:W2:Y:S04]  /*2bef0*/  LDL.LU R35, [R1+0x18c] ;  /* 0x00018c0001237983 */ /* 0x000ea80000300800 */
        /* <DEDUP_REMOVED lines=23> */
[----:B----4-:R-:W-:-:S03]  /*2c070*/  IMAD.MOV.U32 R54, RZ, RZ, R60 ;  /* 0x000000ffff367224 */ /* 0x010fc600078e003c */
[----:B------:R-:W4:Y:S01]  /*2c080*/  LDL.LU R19, [R1+0x69c] ;  /* 0x00069c0001137983 */ /* 0x000f220000300800 */
[----:B------:R-:W-:-:S03]  /*2c090*/  IMAD.MOV.U32 R55, RZ, RZ, R0 ;  /* 0x000000ffff377224 */ /* 0x000fc600078e0000 */
[----:B------:R-:W4:Y:S04]  /*2c0a0*/  LDL.LU R60, [R1+0x6ac] ;  /* 0x0006ac00013c7983 */ /* 0x000f280000300800 */
[----:B------:R-:W4:Y:S04]  /*2c0b0*/  LDL.LU R0, [R1+0x6a8] ;  /* 0x0006a80001007983 */ /* 0x000f280000300800 */
[----:B------:R-:W4:Y:S04]  /*2c0c0*/  LDL.LU R20, [R1+0x70] ;  /* 0x0000700001147983 */ /* 0x000f280000300800 */
[----:B------:R-:W4:Y:S04]  /*2c0d0*/  LDL.LU R21, [R1+0x74] ;  /* 0x0000740001157983 */ /* 0x000f280000300800 */
[----:B------:R-:W4:Y:S04]  /*2c0e0*/  LDL.LU R22, [R1+0x78] ;  /* 0x0000780001167983 */ /* 0x000f280000300800 */
[----:B------:R-:W4:Y:S04]  /*2c0f0*/  LDL.LU R23, [R1+0x7c] ;  /* 0x00007c0001177983 */ /* 0x000f280000300800 */
[----:B------:R-:W4:Y:S04]  /*2c100*/  LDL.LU R56, [R1] ;  /* 0x0000000001387983 */ /* 0x000f280000300800 */
[----:B------:R-:W4:Y:S04]  /*2c110*/  LDL.LU R57, [R1+0x4] ;  /* 0x0000040001397983 */ /* 0x000f280000300800 */
[----:B------:R-:W4:Y:S01]  /*2c120*/  LDL.LU R58, [R1+0x8] ;  /* 0x00000800013a7983 */ /* 0x000f220000300800 */
[----:B------:R-:W-:Y:S01]  /*2c130*/  IMAD.MOV.U32 R59, RZ, RZ, R61 ;  /* 0x000000ffff3b7224 */ /* 0x000fe200078e003d */
[C---:B--2---:R-:W-:Y:S06]  /*2c140*/  HMMA.16816.F32 R32, R36.reuse, R8, R32 ;  /* 0x000000082420723c */ /* 0x044fec0000001820 */
[----:B---3--:R-:W-:Y:S01]  /*2c150*/  HMMA.16816.F32 R24, R36, R6, R24 ;  /* 0x000000062418723c */ /* 0x008fe20000001818 */
[----:B------:R-:W-:-:S02]  /*2c160*/  IMAD R40, R40, 0x100, R10 ;  /* 0x0000010028287824 */ /* 0x000fc400078e020a */
[----:B------:R-:W-:-:S15]  /*2c170*/  IMAD R41, R41, 0x100, R11 ;  /* 0x0000010029297824 */ /* 0x000fde00078e020b */
[----:B------:R-:W-:-:S05]  /*2c180*/  NOP ;  /* 0x0000000000007918 */ /* 0x000fca0000000000 */
[----:B------:R-:W-:Y:S04]  /*2c190*/  STL.64 [R1+0x190], R24 ;  /* 0x0001901801007387 */ /* 0x000fe80000100a00 */
[----:B------:R0:W-:Y:S01]  /*2c1a0*/  STL [R1+0x198], R26 ;  /* 0x0001981a01007387 */ /* 0x0001e20000100800 */
[----:B------:R-:W-:-:S03]  /*2c1b0*/  IMAD.MOV.U32 R61, RZ, RZ, R27 ;  /* 0x000000ffff3d7224 */ /* 0x000fc600078e001b */
[----:B0-----:R-:W2:Y:S04]  /*2c1c0*/  LDL.LU.64 R26, [R1+0x1e50] ;  /* 0x001e5000011a7983 */ /* 0x001ea80000300a00 */
[----:B------:R-:W2:Y:S04]  /*2c1d0*/  LDL.LU.64 R24, [R1+0x1e48] ;  /* 0x001e480001187983 */ /* 0x000ea80000300a00 */
[----:B------:R-:W-:Y:S04]  /*2c1e0*/  STL.64 [R1+0x160], R32 ;  /* 0x0001602001007387 */ /* 0x000fe80000100a00 */
[----:B------:R0:W-:Y:S04]  /*2c1f0*/  STL.64 [R1+0x168], R34 ;  /* 0x0001682201007387 */ /* 0x0001e80000100a00 */
[----:B0-----:R-:W3:Y:S04]  /*2c200*/  LDL.LU.64 R34, [R1+0x1e40] ;  /* 0x001e400001227983 */ /* 0x001ee80000300a00 */
[----:B------:R-:W3:Y:S04]  /*2c210*/  LDL.LU.64 R32, [R1+0x1e38] ;  /* 0x001e380001207983 */ /* 0x000ee80000300a00 */
[----:B------:R-:W4:Y:S04]  /*2c220*/  LDL.LU R10, [R1+0x1e34] ;  /* 0x001e3400010a7983 */ /* 0x000f280000300800 */
[----:B------:R-:W4:Y:S02]  /*2c230*/  LDL.LU R11, [R1+0x1e30] ;  /* 0x001e3000010b7983 */ /* 0x000f240000300800 */
[----:B----4-:R-:W-:-:S15]  /*2c240*/  HMMA.16816.F32 R44, R36, R10, R44 ;  /* 0x0000000a242c723c */ /* 0x010fde000000182c */
[----:B------:R-:W-:-:S08]  /*2c250*/  NOP ;  /* 0x0000000000007918 */ /* 0x000fd00000000000 */
[----:B------:R-:W-:Y:S04]  /*2c260*/  STL.64 [R1+0x150], R44 ;  /* 0x0001502c01007387 */ /* 0x000fe80000100a00 */
[----:B------:R0:W-:Y:S04]  /*2c270*/  STL.64 [R1+0x158], R46 ;  /* 0x0001582e01007387 */ /* 0x0001e80000100a00 */
[----:B0-----:R-:W4:Y:S04]  /*2c280*/  LDL.LU.64 R46, [R1+0x1e28] ;  /* 0x001e2800012e7983 */ /* 0x001f280000300a00 */
[----:B------:R-:W2:Y:S01]  /*2c290*/  LDL.LU.64 R44, [R1+0x1e20] ;  /* 0x001e2000012c7983 */ /* 0x000ea20000300a00 */
[----:B------:R-:W-:-:S02]  /*2c2a0*/  IMAD R42, R42, 0x100, R16 ;  /* 0x000001002a2a7824 */ /* 0x000fc400078e0210 */
[----:B------:R-:W-:Y:S01]  /*2c2b0*/  IMAD R43, R43, 0x100, R17 ;  /* 0x000001002b2b7824 */ /* 0x000fe200078e0211 */
[----:B------:R-:W3:Y:S04]  /*2c2c0*/  LDL.LU R16, [R1+0x1e1c] ;  /* 0x001e1c0001107983 */ /* 0x000ee80000300800 */
[----:B------:R-:W3:Y:S01]  /*2c2d0*/  LDL.LU R17, [R1+0x1e18] ;  /* 0x001e180001117983 */ /* 0x000ee20000300800 */
[C---:B--2---:R-:W-:Y:S06]  /*2c2e0*/  HMMA.16816.F32 R28, R36.reuse, R44, R28 ;  /* 0x0000002c241c723c */ /* 0x044fec000000181c */
[----:B----4-:R-:W-:-:S15]  /*2c2f0*/  HMMA.16816.F32 R48, R36, R46, R48 ;  /* 0x0000002e2430723c */ /* 0x010fde0000001830 */
[----:B------:R-:W-:-:S02]  /*2c300*/  NOP ;  /* 0x0000000000007918 */ /* 0x000fc40000000000 */
[----:B------:R-:W-:Y:S04]  /*2c310*/  STL.64 [R1+0x180], R28 ;  /* 0x0001801c01007387 */ /* 0x000fe80000100a00 */
[----:B------:R0:W-:Y:S04]  /*2c320*/  STL.64 [R1+0x188], R30 ;  /* 0x0001881e01007387 */ /* 0x0001e80000100a00 */
[----:B0-----:R-:W2:Y:S04]  /*2c330*/  LDL.LU.64 R30, [R1+0x1e10] ;  /* 0x001e1000011e7983 */ /* 0x001ea80000300a00 */
[----:B------:R-:W2:Y:S04]  /*2c340*/  LDL.LU.64 R28, [R1+0x1e08] ;  /* 0x001e0800011c7983 */ /* 0x000ea80000300a00 */
[----:B------:R-:W-:Y:S04]  /*2c350*/  STL.64 [R1+0x170], R48 ;  /* 0x0001703001007387 */ /* 0x000fe80000100a00 */
[----:B------:R0:W-:Y:S04]  /*2c360*/  STL.64 [R1+0x178], R50 ;  /* 0x0001783201007387 */ /* 0x0001e80000100a00 */
[----:B0-----:R-:W4:Y:S04]  /*2c370*/  LDL.LU.64 R50, [R1+0x1e00] ;  /* 0x001e000001327983 */ /* 0x001f280000300a00 */
[----:B------:R-:W3:Y:S01]  /*2c380*/  LDL.LU.64 R48, [R1+0x1df8] ;  /* 0x001df80001307983 */ /* 0x000ee20000300a00 */
[----:B------:R-:W-:-:S02]  /*2c390*/  F2FP.F16.E4M3.UNPACK_B R40, R40 ;  /* 0x00000028ff28723e */ /* 0x000fc400020006ff */
[----:B------:R-:W-:Y:S02]  /*2c3a0*/  F2FP.F16.E4M3.UNPACK_B R41, R41 ;  /* 0x00000029ff29723e */ /* 0x000fe400020006ff */
[----:B------:R-:W-:Y:S02]  /*2c3b0*/  F2FP.F16.E4M3.UNPACK_B R42, R42 ;  /* 0x0000002aff2a723e */ /* 0x000fe400020006ff */
[----:B------:R-:W-:-:S07]  /*2c3c0*/  F2FP.F16.E4M3.UNPACK_B R43, R43 ;  /* 0x0000002bff2b723e */ /* 0x000fce00020006ff */
[----:B------:R-:W-:Y:S06]  /*2c3d0*/  HMMA.16816.F32 R52, R40, R2, R52 ;  /* 0x000000022834723c */ /* 0x000fec0000001834 */
[----:B---3--:R-:W-:Y:S01]  /*2c3e0*/  HMMA.16816.F32 R36, R36, R48, R12 ;  /* 0x000000302424723c */ /* 0x008fe2000000180c */
[----:B------:R-:W3:Y:S04]  /*2c3f0*/  LDL.LU.64 R14, [R1+0x1df0] ;  /* 0x001df000010e7983 */ /* 0x000ee80000300a00 */
[----:B------:R-:W3:-:S15]  /*2c400*/  LDL.LU.64 R12, [R1+0x1de8] ;  /* 0x001de800010c7983 */ /* 0x000ede0000300a00 */
[----:B------:R-:W-:-:S03]  /*2c410*/  NOP ;  /* 0x0000000000007918 */ /* 0x000fc60000000000 */
[----:B------:R0:W-:Y:S04]  /*2c420*/  STL.64 [R1+0x130], R36 ;  /* 0x0001302401007387 */ /* 0x0001e80000100a00 */
[----:B------:R1:W-:Y:S04]  /*2c430*/  STL.64 [R1+0x138], R38 ;  /* 0x0001382601007387 */ /* 0x0003e80000100a00 */
[----:B0-----:R-:W4:Y:S04]  /*2c440*/  LDL.LU R36, [R1+0x690] ;  /* 0x0006900001247983 */ /* 0x001f280000300800 */
[----:B------:R-:W4:Y:S04]  /*2c450*/  LDL.LU R37, [R1+0x698] ;  /* 0x0006980001257983 */ /* 0x000f280000300800 */
[----:B-1----:R-:W4:Y:S04]  /*2c460*/  LDL.LU R38, [R1+0x6a4] ;  /* 0x0006a40001267983 */ /* 0x002f280000300800 */
[----:B------:R-:W4:Y:S04]  /*2c470*/  LDL.LU R39, [R1+0x6a0] ;  /* 0x0006a00001277983 */ /* 0x000f280000300800 */
[----:B------:R-:W-:Y:S04]  /*2c480*/  STL.64 [R1+0x120], R52 ;  /* 0x0001203401007387 */ /* 0x000fe80000100a00 */
[----:B------:R0:W-:Y:S04]  /*2c490*/  STL.64 [R1+0x128], R54 ;  /* 0x0001283601007387 */ /* 0x0001e80000100a00 */
[----:B0-----:R-:W4:Y:S04]  /*2c4a0*/  LDL.LU.64 R54, [R1+0x1de0] ;  /* 0x001de00001367983 */ /* 0x001f280000300a00 */
[----:B------:R-:W4:Y:S01]  /*2c4b0*/  LDL.LU.64 R52, [R1+0x1dd8] ;  /* 0x001dd80001347983 */ /* 0x000f220000300a00 */
[C---:B------:R-:W-:Y:S06]  /*2c4c0*/  HMMA.16816.F32 R24, R40.reuse, R4, R24 ;  /* 0x000000042818723c */ /* 0x040fec0000001818 */
[C---:B------:R-:W-:Y:S06]  /*2c4d0*/  HMMA.16816.F32 R32, R40.reuse, R6, R32 ;  /* 0x000000062820723c */ /* 0x040fec0000001820 */
[C---:B--2---:R-:W-:Y:S06]  /*2c4e0*/  HMMA.16816.F32 R28, R40.reuse, R8, R28 ;  /* 0x00000008281c723c */ /* 0x044fec000000181c */
[C---:B------:R-:W-:Y:S05]  /*2c4f0*/  HMMA.16816.F32 R20, R40.reuse, R44, R20 ;  /* 0x0000002c2814723c */ /* 0x040fea0000001814 */
[----:B------:R-:W-:Y:S04]  /*2c500*/  STL.64 [R1+0x110], R24 ;  /* 0x0001101801007387 */ /* 0x000fe80000100a00 */
[----:B------:R0:W-:Y:S04]  /*2c510*/  STL.64 [R1+0x118], R26 ;  /* 0x0001181a01007387 */ /* 0x0001e80000100a00 */
[----:B0-----:R-:W2:Y:S04]  /*2c520*/  LDL.LU.64 R26, [R1+0x1dd0] ;  /* 0x001dd000011a7983 */ /* 0x001ea80000300a00 */
[----:B------:R-:W2:Y:S04]  /*2c530*/  LDL.LU.64 R24, [R1+0x1dc8] ;  /* 0x001dc80001187983 */ /* 0x000ea80000300a00 */
[----:B------:R-:W-:Y:S04]  /*2c540*/  STL.64 [R1+0xf0], R32 ;  /* 0x0000f02001007387 */ /* 0x000fe80000100a00 */
[----:B------:R0:W-:Y:S04]  /*2c550*/  STL.64 [R1+0xf8], R34 ;  /* 0x0000f82201007387 */ /* 0x0001e80000100a00 */
[----:B0-----:R-:W2:Y:S04]  /*2c560*/  LDL.LU.64 R34, [R1+0x1dc0] ;  /* 0x001dc00001227983 */ /* 0x001ea80000300a00 */
[----:B------:R-:W2:Y:S04]  /*2c570*/  LDL.LU.64 R32, [R1+0x1db8] ;  /* 0x001db80001207983 */ /* 0x000ea80000300a00 */
[----:B------:R-:W-:Y:S04]  /*2c580*/  STL.64 [R1+0xe0], R28 ;  /* 0x0000e01c01007387 */ /* 0x000fe80000100a00 */
[----:B------:R0:W-:Y:S04]  /*2c590*/  STL.64 [R1+0xe8], R30 ;  /* 0x0000e81e01007387 */ /* 0x0001e80000100a00 */
[----:B0-----:R-:W2:Y:S04]  /*2c5a0*/  LDL.LU.64 R30, [R1+0x1db0] ;  /* 0x001db000011e7983 */ /* 0x001ea80000300a00 */
[----:B------:R-:W2:Y:S01]  /*2c5b0*/  LDL.LU.64 R28, [R1+0x1da8] ;  /* 0x001da800011c7983 */ /* 0x000ea20000300a00 */
[----:B---3--:R-:W-:Y:S01]  /*2c5c0*/  HMMA.16816.F32 R12, R40, R10, R12 ;  /* 0x0000000a280c723c */ /* 0x008fe2000000180c */
[----:B----4-:R-:W-:-:S02]  /*2c5d0*/  IMAD R36, R36, 0x100, R18 ;  /* 0x0000010024247824 */ /* 0x010fc400078e0212 */
[----:B------:R-:W-:Y:S01]  /*2c5e0*/  IMAD R37, R37, 0x100, R19 ;  /* 0x0000010025257824 */ /* 0x000fe200078e0213 */
[----:B------:R-:W3:Y:S04]  /*2c5f0*/  LDL.LU R18, [R1+0x1da4] ;  /* 0x001da40001127983 */ /* 0x000ee80000300800 */
[----:B------:R-:W3:Y:S01]  /*2c600*/  LDL.LU R19, [R1+0x1da0] ;  /* 0x001da00001137983 */ /* 0x000ee20000300800 */
[----:B------:R-:W-:-:S14]  /*2c610*/  HMMA.16816.F32 R52, R40, R46, R52 ;  /* 0x0000002e2834723c */ /* 0x000fdc0000001834 */
[----:B------:R-:W-:Y:S04]  /*2c620*/  STL.64 [R1+0xc0], R12 ;  /* 0x0000c00c01007387 */ /* 0x000fe80000100a00 */
[----:B------:R0:W-:Y:S01]  /*2c630*/  STL.64 [R1+0xc8], R14 ;  /* 0x0000c80e01007387 */ /* 0x0001e20000100a00 */
[----:B------:R-:W-:Y:S03]  /*2c640*/  HMMA.16816.F32 R40, R40, R48, R56 ;  /* 0x000000302828723c */ /* 0x000fe60000001838 */
[----:B0-----:R-:W4:Y:S04]  /*2c650*/  LDL.LU.64 R14, [R1+0x1d98] ;  /* 0x001d9800010e7983 */ /* 0x001f280000300a00 */
[----:B------:R-:W4:Y:S04]  /*2c660*/  LDL.LU.64 R12, [R1+0x1d90] ;  /* 0x001d9000010c7983 */ /* 0x000f280000300a00 */
[----:B------:R-:W-:Y:S04]  /*2c670*/  STL.64 [R1+0x80], R20 ;  /* 0x0000801401007387 */ /* 0x000fe80000100a00 */
[----:B------:R0:W-:Y:S04]  /*2c680*/  STL.64 [R1+0x88], R22 ;  /* 0x0000881601007387 */ /* 0x0001e80000100a00 */
[----:B0-----:R-:W4:Y:S04]  /*2c690*/  LDL.LU.64 R22, [R1+0x1d88] ;  /* 0x001d880001167983 */ /* 0x001f280000300a00 */
[----:B------:R-:W4:Y:S04]  /*2c6a0*/  LDL.LU.64 R20, [R1+0x1d80] ;  /* 0x001d800001147983 */ /* 0x000f280000300a00 */
[----:B------:R-:W-:Y:S04]  /*2c6b0*/  STL.64 [R1+0x70], R52 ;  /* 0x0000703401007387 */ /* 0x000fe80000100a00 */
[----:B------:R0:W-:Y:S04]  /*2c6c0*/  STL.64 [R1+0x78], R54 ;  /* 0x0000783601007387 */ /* 0x0001e80000100a00 */
[----:B0-----:R-:W4:Y:S04]  /*2c6d0*/  LDL.LU.64 R54, [R1+0x1d78] ;  /* 0x001d780001367983 */ /* 0x001f280000300a00 */
[----:B------:R-:W4:Y:S04]  /*2c6e0*/  LDL.LU.64 R52, [R1+0x1d70] ;  /* 0x001d700001347983 */ /* 0x000f280000300a00 */
[----:B------:R-:W4:Y:S04]  /*2c6f0*/  LDL.LU.64 R58, [R1+0x1d68] ;  /* 0x001d6800013a7983 */ /* 0x000f280000300a00 */
[----:B------:R-:W4:Y:S01]  /*2c700*/  LDL.LU.64 R56, [R1+0x1d60] ;  /* 0x001d600001387983 */ /* 0x000f220000300a00 */
[----:B------:R-:W-:-:S02]  /*2c710*/  IMAD R38, R39, 0x100, R38 ;  /* 0x0000010027267824 */ /* 0x000fc400078e0226 */
[----:B------:R-:W-:Y:S01]  /*2c720*/  IMAD R39, R0, 0x100, R60 ;  /* 0x0000010000277824 */ /* 0x000fe200078e023c */
[----:B------:R-:W-:Y:S02]  /*2c730*/  F2FP.F16.E4M3.UNPACK_B R36, R36 ;  /* 0x00000024ff24723e */ /* 0x000fe400020006ff */
[----:B------:R-:W-:Y:S02]  /*2c740*/  F2FP.F16.E4M3.UNPACK_B R37, R37 ;  /* 0x00000025ff25723e */ /* 0x000fe400020006ff */
[----:B------:R-:W-:Y:S02]  /*2c750*/  F2FP.F16.E4M3.UNPACK_B R38, R38 ;  /* 0x00000026ff26723e */ /* 0x000fe400020006ff */
[----:B------:R-:W-:Y:S01]  /*2c760*/  F2FP.F16.E4M3.UNPACK_B R39, R39 ;  /* 0x00000027ff27723e */ /* 0x000fe200020006ff */
[----:B------:R0:W-:Y:S01]  /*2c770*/  STL.64 [R1+0x50], R40 ;  /* 0x0000502801007387 */ /* 0x0001e20000100a00 */
[----:B------:R-:W-:Y:S02]  /*2c780*/  IMAD.MOV.U32 R60, RZ, RZ, R42 ;  /* 0x000000ffff3c7224 */ /* 0x000fe400078e002a */
[----:B------:R-:W-:Y:S01]  /*2c790*/  IMAD.MOV.U32 R0, RZ, RZ, R43 ;  /* 0x000000ffff007224 */ /* 0x000fe200078e002b */
[----:B0-----:R-:W4:Y:S02]  /*2c7a0*/  LDL.LU R40, [R1+0x6cc] ;  /* 0x0006cc0001287983 */ /* 0x001f240000300800 */
[C---:B--2---:R-:W-:Y:S02]  /*2c7b0*/  HMMA.16816.F32 R28, R36.reuse, R44, R28 ;  /* 0x0000002c241c723c */ /* 0x044fe4000000181c */
[----:B------:R-:W2:Y:S04]  /*2c7c0*/  LDL.LU R41, [R1+0x6c8] ;  /* 0x0006c80001297983 */ /* 0x000ea80000300800 */
[----:B------:R-:W2:Y:S04]  /*2c7d0*/  LDL.LU R42, [R1+0x258] ;  /* 0x00025800012a7983 */ /* 0x000ea80000300800 */
[----:B------:R-:W2:Y:S01]  /*2c7e0*/  LDL.LU R43, [R1+0x25c] ;  /* 0x00025c00012b7983 */ /* 0x000ea20000300800 */
[C---:B---3--:R-:W-:Y:S06]  /*2c7f0*/  HMMA.16816.F32 R16, R36.reuse, R10, R16 ;  /* 0x0000000a2410723c */ /* 0x048fec0000001810 */
[C---:B----4-:R-:W-:Y:S06]  /*2c800*/  HMMA.16816.F32 R20, R36.reuse, R6, R20 ;  /* 0x000000062414723c */ /* 0x050fec0000001814 */
[C---:B------:R-:W-:Y:S06]  /*2c810*/  HMMA.16816.F32 R56, R36.reuse, R2, R56 ;  /* 0x000000022438723c */ /* 0x040fec0000001838 */
[C---:B------:R-:W-:Y:S06]  /*2c820*/  HMMA.16816.F32 R52, R36.reuse, R4, R52 ;  /* 0x000000042434723c */ /* 0x040fec0000001834 */
[----:B------:R-:W-:Y:S01]  /*2c830*/  HMMA.16816.F32 R4, R36, R8, R12 ;  /* 0x000000082404723c */ /* 0x000fe2000000180c */
[----:B------:R-:W3:Y:S04]  /*2c840*/  LDL.LU R2, [R1+0x6b4] ;  /* 0x0006b40001027983 */ /* 0x000ee80000300800 */
[----:B------:R-:W3:Y:S06]  /*2c850*/  LDL.LU R3, [R1+0x6b0] ;  /* 0x0006b00001037983 */ /* 0x000eec0000300800 */
[----:B------:R0:W-:Y:S04]  /*2c860*/  STL.64 [R1+0x40], R56 ;  /* 0x0000403801007387 */ /* 0x0001e80000100a00 */
[----:B------:R1:W-:Y:S04]  /*2c870*/  STL.64 [R1+0x48], R58 ;  /* 0x0000483a01007387 */ /* 0x0003e80000100a00 */
[----:B0-----:R-:W4:Y:S04]  /*2c880*/  LDL.LU R56, [R1+0x6bc] ;  /* 0x0006bc0001387983 */ /* 0x001f280000300800 */
[----:B------:R-:W4:Y:S04]  /*2c890*/  LDL.LU R57, [R1+0x6b8] ;  /* 0x0006b80001397983 */ /* 0x000f280000300800 */
[----:B-1----:R-:W4:Y:S04]  /*2c8a0*/  LDL.LU R58, [R1+0x6c4] ;  /* 0x0006c400013a7983 */ /* 0x002f280000300800 */
[----:B------:R-:W4:Y:S04]  /*2c8b0*/  LDL.LU R59, [R1+0x6c0] ;  /* 0x0006c000013b7983 */ /* 0x000f280000300800 */
[----:B------:R-:W-:Y:S04]  /*2c8c0*/  STL.64 [R1+0x20], R52 ;  /* 0x0000203401007387 */ /* 0x000fe80000100a00 */
[----:B------:R-:W-:Y:S04]  /*2c8d0*/  STL.64 [R1+0x28], R54 ;  /* 0x0000283601007387 */ /* 0x000fe80000100a00 */
[----:B------:R-:W-:Y:S04]  /*2c8e0*/  STL.64 [R1+0x10], R20 ;  /* 0x0000101401007387 */ /* 0x000fe80000100a00 */
[----:B------:R-:W-:Y:S04]  /*2c8f0*/  STL.64 [R1+0x18], R22 ;  /* 0x0000181601007387 */ /* 0x000fe80000100a00 */
[----:B------:R-:W-:Y:S04]  /*2c900*/  STL.64 [R1+0x1cd8], R18 ;  /* 0x001cd81201007387 */ /* 0x000fe80000100a00 */
[----:B------:R-:W-:Y:S04]  /*2c910*/  STL.64 [R1], R4 ;  /* 0x0000000401007387 */ /* 0x000fe80000100a00 */
[----:B------:R-:W-:Y:S04]  /*2c920*/  STL.64 [R1+0x8], R6 ;  /* 0x0000080601007387 */ /* 0x000fe80000100a00 */
[----:B------:R-:W-:Y:S04]  /*2c930*/  STL.64 [R1+0x1cd0], R16 ;  /* 0x001cd01001007387 */ /* 0x000fe80000100a00 */
[----:B------:R-:W-:Y:S04]  /*2c940*/  STL.64 [R1+0x1ce8], R30 ;  /* 0x001ce81e01007387 */ /* 0x000fe80000100a00 */
[----:B------:R0:W-:Y:S02]  /*2c950*/  STL.64 [R1+0x1ce0], R28 ;  /* 0x001ce01c01007387 */ /* 0x0001e40000100a00 */
[----:B0-----:R-:W-:-:S02]  /*2c960*/  IMAD.MOV.U32 R28, RZ, RZ, R24 ;  /* 0x000000ffff1c7224 */ /* 0x001fc400078e0018 */
[----:B------:R-:W-:Y:S01]  /*2c970*/  IMAD.MOV.U32 R29, RZ, RZ, R25 ;  /* 0x000000ffff1d7224 */ /* 0x000fe200078e0019 */
[----:B------:R-:W4:Y:S04]  /*2c980*/  LDL.LU R24, [R1+0x1d5c] ;  /* 0x001d5c0001187983 */ /* 0x000f280000300800 */
[----:B------:R-:W4:Y:S01]  /*2c990*/  LDL.LU R25, [R1+0x1d58] ;  /* 0x001d580001197983 */ /* 0x000f220000300800 */
[----:B------:R-:W-:Y:S02]  /*2c9a0*/  IMAD.MOV.U32 R30, RZ, RZ, R26 ;  /* 0x000000ffff1e7224 */ /* 0x000fe400078e001a */
[----:B------:R-:W-:Y:S01]  /*2c9b0*/  IMAD.MOV.U32 R31, RZ, RZ, R27 ;  /* 0x000000ffff1f7224 */ /* 0x000fe200078e001b */
[----:B------:R-:W4:Y:S04]  /*2c9c0*/  LDL.LU R26, [R1+0x1d54] ;  /* 0x001d5400011a7983 */ /* 0x000f280000300800 */
[----:B------:R-:W4:Y:S04]  /*2c9d0*/  LDL.LU R27, [R1+0x1d50] ;  /* 0x001d5000011b7983 */ /* 0x000f280000300800 */
[----:B------:R-:W4:Y:S04]  /*2c9e0*/  LDL.LU R20, [R1+0x90] ;  /* 0x0000900001147983 */ /* 0x000f280000300800 */
[----:B------:R-:W4:Y:S04]  /*2c9f0*/  LDL.LU R21, [R1+0x94] ;  /* 0x0000940001157983 */ /* 0x000f280000300800 */
[----:B------:R-:W4:Y:S01]  /*2ca00*/  LDL.LU R22, [R1+0x98] ;  /* 0x0000980001167983 */ /* 0x000f220000300800 */
[----:B--2---:R-:W-:-:S03]  /*2ca10*/  IMAD R7, R41, 0x100, R40 ;  /* 0x0000010029077824 */ /* 0x004fc600078e0228 */
[----:B------:R-:W2:Y:S04]  /*2ca20*/  LDL.LU R23, [R1+0x9c] ;  /* 0x00009c0001177983 */ /* 0x000ea80000300800 */
[----:B------:R-:W2:Y:S01]  /*2ca30*/  LDL.LU R40, [R1+0x268] ;  /* 0x0002680001287983 */ /* 0x000ea20000300800 */
[----:B------:R-:W-:-:S03]  /*2ca40*/  F2FP.F16.E4M3.UNPACK_B R8, R42.H1 ;  /* 0x0000002aff08723e */ /* 0x000fc600030006ff */
[----:B------:R-:W2:Y:S01]  /*2ca50*/  LDL.LU R41, [R1+0x26c] ;  /* 0x00026c0001297983 */ /* 0x000ea20000300800 */
[----:B------:R-:W-:-:S03]  /*2ca60*/  F2FP.F16.E4M3.UNPACK_B R9, R43.H1 ;  /* 0x0000002bff09723e */ /* 0x000fc600030006ff */
        /* <DEDUP_REMOVED lines=8> */
[----:B------:R-:W-:-:S02]  /*2caf0*/  IMAD.MOV.U32 R44, RZ, RZ, R34 ;  /* 0x000000ffff2c7224 */ /* 0x000fc400078e0022 */
[----:B------:R-:W-:Y:S02]  /*2cb00*/  IMAD.MOV.U32 R45, RZ, RZ, R35 ;  /* 0x000000ffff2d7224 */ /* 0x000fe400078e0023 */
[----:B---3--:R-:W-:Y:S02]  /*2cb10*/  IMAD R4, R3, 0x100, R2 ;  /* 0x0000010003047824 */ /* 0x008fe400078e0202 */
[----:B------:R-:W3:Y:S04]  /*2cb20*/  LDL.LU R2, [R1+0x298] ;  /* 0x0002980001027983 */ /* 0x000ee80000300800 */
[----:B------:R-:W3:Y:S01]  /*2cb30*/  LDL.LU R3, [R1+0x29c] ;  /* 0x00029c0001037983 */ /* 0x000ee20000300800 */
[----:B----4-:R-:W-:Y:S02]  /*2cb40*/  IMAD R5, R57, 0x100, R56 ;  /* 0x0000010039057824 */ /* 0x010fe400078e0238 */
[----:B------:R-:W-:-:S02]  /*2cb50*/  IMAD R6, R59, 0x100, R58 ;  /* 0x000001003b067824 */ /* 0x000fc400078e023a */
[----:B------:R-:W-:Y:S01]  /*2cb60*/  HMMA.16816.F32 R56, R36, R46, R24 ;  /* 0x0000002e2438723c */ /* 0x000fe20000001818 */
[----:B------:R-:W4:Y:S04]  /*2cb70*/  LDL.LU R24, [R1+0xa0] ;  /* 0x0000a00001187983 */ /* 0x000f280000300800 */
[----:B------:R-:W4:Y:S02]  /*2cb80*/  LDL.LU R25, [R1+0xa4] ;  /* 0x0000a40001197983 */ /* 0x000f240000300800 */
[----:B------:R-:W-:Y:S02]  /*2cb90*/  IMAD.MOV.U32 R26, RZ, RZ, R32 ;  /* 0x000000ffff1a7224 */ /* 0x000fe400078e0020 */
[----:B------:R-:W-:Y:S01]  /*2cba0*/  IMAD.MOV.U32 R27, RZ, RZ, R33 ;  /* 0x000000ffff1b7224 */ /* 0x000fe200078e0021 */
[----:B------:R-:W3:Y:S04]  /*2cbb0*/  LDL.LU R32, [R1+0x1d4c] ;  /* 0x001d4c0001207983 */ /* 0x000ee80000300800 */
[----:B------:R-:W3:Y:S04]  /*2cbc0*/  LDL.LU R33, [R1+0x1d48] ;  /* 0x001d480001217983 */ /* 0x000ee80000300800 */
[----:B------:R-:W3:Y:S04]  /*2cbd0*/  LDL.LU R34, [R1+0x1d44] ;  /* 0x001d440001227983 */ /* 0x000ee80000300800 */
[----:B------:R-:W3:Y:S04]  /*2cbe0*/  LDL.LU R35, [R1+0x1d40] ;  /* 0x001d400001237983 */ /* 0x000ee80000300800 */
[----:B------:R-:W3:Y:S04]  /*2cbf0*/  LDL.LU R46, [R1+0xb8] ;  /* 0x0000b800012e7983 */ /* 0x000ee80000300800 */
[----:B------:R-:W3:Y:S01]  /*2cc00*/  LDL.LU R47, [R1+0xbc] ;  /* 0x0000bc00012f7983 */ /* 0x000ee20000300800 */
[----:B------:R-:W-:-:S02]  /*2cc10*/  F2FP.F16.E4M3.UNPACK_B R4, R4 ;  /* 0x00000004ff04723e */ /* 0x000fc400020006ff */
[----:B------:R-:W-:Y:S02]  /*2cc20*/  F2FP.F16.E4M3.UNPACK_B R5, R5 ;  /* 0x00000005ff05723e */ /* 0x000fe400020006ff */
[----:B------:R-:W-:Y:S02]  /*2cc30*/  F2FP.F16.E4M3.UNPACK_B R6, R6 ;  /* 0x00000006ff06723e */ /* 0x000fe400020006ff */
[----:B------:R-:W-:Y:S02]  /*2cc40*/  F2FP.F16.E4M3.UNPACK_B R7, R7 ;  /* 0x00000007ff07723e */ /* 0x000fe400020006ff */
[----:B--2---:R-:W-:Y:S02]  /*2cc50*/  F2FP.F16.E4M3.UNPACK_B R14, R40.H1 ;  /* 0x00000028ff0e723e */ /* 0x004fe400030006ff */
[----:B------:R-:W-:Y:S02]  /*2cc60*/  F2FP.F16.E4M3.UNPACK_B R15, R41.H1 ;  /* 0x00000029ff0f723e */ /* 0x000fe400030006ff */
[----:B------:R-:W-:-:S02]  /*2cc70*/  F2FP.F16.E4M3.UNPACK_B R40, R42.H1 ;  /* 0x0000002aff28723e */ /* 0x000fc400030006ff */
[----:B------:R-:W-:Y:S01]  /*2cc80*/  F2FP.F16.E4M3.UNPACK_B R41, R43.H1 ;  /* 0x0000002bff29723e */ /* 0x000fe200030006ff */
[C---:B------:R-:W-:Y:S01]  /*2cc90*/  HMMA.16816.F32 R20, R4.reuse, R8, R20 ;  /* 0x000000080414723c */ /* 0x040fe20000001814 */
[----:B------:R-:W-:Y:S02]  /*2cca0*/  F2FP.F16.E4M3.UNPACK_B R42, R50.H1 ;  /* 0x00000032ff2a723e */ /* 0x000fe400030006ff */
[----:B------:R-:W-:Y:S01]  /*2ccb0*/  F2FP.F16.E4M3.UNPACK_B R43, R51.H1 ;  /* 0x00000033ff2b723e */ /* 0x000fe200030006ff */
[----:B------:R-:W-:Y:S04]  /*2ccc0*/  STL.64 [R1+0x1cf8], R58 ;  /* 0x001cf83a01007387 */ /* 0x000fe80000100a00 */
[----:B------:R0:W-:Y:S02]  /*2ccd0*/  STL.64 [R1+0x1cf0], R56 ;  /* 0x001cf03801007387 */ /* 0x0001e40000100a00 */
[C---:B------:R-:W-:Y:S06]  /*2cce0*/  HMMA.16816.F32 R28, R4.reuse, R42, R28 ;  /* 0x0000002a041c723c */ /* 0x040fec000000181c */
[----:B----4-:R-:W-:Y:S06]  /*2ccf0*/  HMMA.16816.F32 R24, R4, R14, R24 ;  /* 0x0000000e0418723c */ /* 0x010fec0000001818 */
[----:B---3--:R-:W-:Y:S06]  /*2cd00*/  HMMA.16816.F32 R52, R36, R48, R32 ;  /* 0x000000302434723c */ /* 0x008fec0000001820 */
[----:B------:R-:W-:Y:S01]  /*2cd10*/  HMMA.16816.F32 R48, R4, R40, R44 ;  /* 0x000000280430723c */ /* 0x000fe2000000182c */
[----:B------:R-:W-:-:S02]  /*2cd20*/  IMAD R34, R13, 0x100, R12 ;  /* 0x000001000d227824 */ /* 0x000fc400078e020c */
[----:B------:R-:W-:-:S14]  /*2cd30*/  IMAD R33, R11, 0x100, R10 ;  /* 0x000001000b217824 */ /* 0x000fdc00078e020a */
[----:B------:R-:W-:Y:S04]  /*2cd40*/  STL [R1+0x1ccc], R55 ;  /* 0x001ccc3701007387 */ /* 0x000fe80000100800 */
[----:B------:R-:W-:Y:S04]  /*2cd50*/  STL [R1+0x1d08], R54 ;  /* 0x001d083601007387 */ /* 0x000fe80000100800 */
[----:B------:R1:W-:Y:S04]  /*2cd60*/  STL.64 [R1+0x1d00], R52 ;  /* 0x001d003401007387 */ /* 0x0003e80000100a00 */
[----:B------:R-:W-:Y:S04]  /*2cd70*/  STL [R1+0x1cc8], R22 ;  /* 0x001cc81601007387 */ /* 0x000fe80000100800 */
[----:B------:R-:W-:Y:S04]  /*2cd80*/  STL [R1+0x1cc4], R23 ;  /* 0x001cc41701007387 */ /* 0x000fe80000100800 */
[----:B------:R-:W-:Y:S04]  /*2cd90*/  STL [R1+0x1cc0], R26 ;  /* 0x001cc01a01007387 */ /* 0x000fe80000100800 */
[----:B------:R-:W-:Y:S04]  /*2cda0*/  STL [R1+0x1cbc], R27 ;  /* 0x001cbc1b01007387 */ /* 0x000fe80000100800 */
[----:B------:R-:W-:Y:S04]  /*2cdb0*/  STL.64 [R1+0x1d18], R50 ;  /* 0x001d183201007387 */ /* 0x000fe80000100a00 */
[----:B------:R2:W-:Y:S04]  /*2cdc0*/  STL.64 [R1+0x1d10], R48 ;  /* 0x001d103001007387 */ /* 0x0005e80000100a00 */
[----:B------:R-:W3:Y:S04]  /*2cdd0*/  LDL.LU R46, [R1+0x6ec] ;  /* 0x0006ec00012e7983 */ /* 0x000ee80000300800 */
[----:B------:R-:W3:Y:S04]  /*2cde0*/  LDL.LU R47, [R1+0x6e8] ;  /* 0x0006e800012f7983 */ /* 0x000ee80000300800 */
[----:B------:R-:W4:Y:S04]  /*2cdf0*/  LDL.LU R12, [R1+0x2a8] ;  /* 0x0002a800010c7983 */ /* 0x000f280000300800 */
[----:B------:R-:W3:Y:S04]  /*2ce00*/  LDL.LU R13, [R1+0x2ac] ;  /* 0x0002ac00010d7983 */ /* 0x000ee80000300800 */
[----:B------:R-:W3:Y:S04]  /*2ce10*/  LDL.LU R10, [R1+0x2b8] ;  /* 0x0002b800010a7983 */ /* 0x000ee80000300800 */
[----:B------:R-:W3:Y:S04]  /*2ce20*/  LDL.LU R11, [R1+0x2bc] ;  /* 0x0002bc00010b7983 */ /* 0x000ee80000300800 */
[----:B------:R-:W4:Y:S01]  /*2ce30*/  LDL.LU R16, [R1+0x100] ;  /* 0x0001000001107983 */ /* 0x000f220000300800 */
[----:B------:R-:W-:-:S03]  /*2ce40*/  IMAD R32, R19, 0x100, R18 ;  /* 0x0000010013207824 */ /* 0x000fc600078e0212 */
[----:B------:R-:W4:Y:S04]  /*2ce50*/  LDL.LU R17, [R1+0x104] ;  /* 0x0001040001117983 */ /* 0x000f280000300800 */
[----:B------:R-:W4:Y:S04]  /*2ce60*/  LDL.LU R18, [R1+0x108] ;  /* 0x0001080001127983 */ /* 0x000f280000300800 */
[----:B------:R-:W4:Y:S04]  /*2ce70*/  LDL.LU R19, [R1+0x10c] ;  /* 0x00010c0001137983 */ /* 0x000f280000300800 */
[----:B0-----:R-:W3:Y:S04]  /*2ce80*/  LDL.LU R56, [R1+0x1c0] ;  /* 0x0001c00001387983 */ /* 0x001ee80000300800 */
[----:B------:R0:W-:Y:S04]  /*2ce90*/  STL.64 [R1+0x30], R28 ;  /* 0x0000301c01007387 */ /* 0x0001e80000100a00 */
[----:B------:R0:W-:Y:S04]  /*2cea0*/  STL.64 [R1+0x38], R30 ;  /* 0x0000381e01007387 */ /* 0x0001e80000100a00 */
[----:B------:R-:W3:Y:S04]  /*2ceb0*/  LDL.LU R57, [R1+0x1c4] ;  /* 0x0001c40001397983 */ /* 0x000ee80000300800 */
[----:B------:R-:W3:Y:S01]  /*2cec0*/  LDL.LU R58, [R1+0x1c8] ;  /* 0x0001c800013a7983 */ /* 0x000ee20000300800 */
[----:B------:R-:W-:-:S03]  /*2ced0*/  F2FP.F16.E4M3.UNPACK_B R44, R2.H1 ;  /* 0x00000002ff2c723e */ /* 0x000fc600030006ff */
[----:B------:R-:W3:Y:S01]  /*2cee0*/  LDL.LU R59, [R1+0x1cc] ;  /* 0x0001cc00013b7983 */ /* 0x000ee20000300800 */
[----:B------:R-:W-:-:S03]  /*2cef0*/  F2FP.F16.E4M3.UNPACK_B R45, R3.H1 ;  /* 0x00000003ff2d723e */ /* 0x000fc600030006ff */
[----:B------:R-:W3:Y:S04]  /*2cf00*/  LDL.LU R2, [R1+0x2c8] ;  /* 0x0002c80001027983 */ /* 0x000ee80000300800 */
[----:B------:R-:W3:Y:S04]  /*2cf10*/  LDL.LU R3, [R1+0x2cc] ;  /* 0x0002cc0001037983 */ /* 0x000ee80000300800 */
[----:B-1----:R-:W3:Y:S04]  /*2cf20*/  LDL.LU R52, [R1+0x1e0] ;  /* 0x0001e00001347983 */ /* 0x002ee80000300800 */
[----:B------:R-:W3:Y:S04]  /*2cf30*/  LDL.LU R53, [R1+0x1e4] ;  /* 0x0001e40001357983 */ /* 0x000ee80000300800 */
[----:B------:R-:W3:Y:S04]  /*2cf40*/  LDL.LU R54, [R1+0x1e8] ;  /* 0x0001e80001367983 */ /* 0x000ee80000300800 */
[----:B------:R-:W3:Y:S04]  /*2cf50*/  LDL.LU R55, [R1+0x1ec] ;  /* 0x0001ec0001377983 */ /* 0x000ee80000300800 */
[----:B--2---:R-:W2:Y:S04]  /*2cf60*/  LDL.LU R48, [R1+0x220] ;  /* 0x0002200001307983 */ /* 0x004ea80000300800 */
[----:B------:R-:W2:Y:S04]  /*2cf70*/  LDL.LU R49, [R1+0x224] ;  /* 0x0002240001317983 */ /* 0x000ea80000300800 */
[----:B------:R-:W2:Y:S04]  /*2cf80*/  LDL.LU R50, [R1+0x228] ;  /* 0x0002280001327983 */ /* 0x000ea80000300800 */
[----:B------:R-:W2:Y:S04]  /*2cf90*/  LDL.LU R51, [R1+0x22c] ;  /* 0x00022c0001337983 */ /* 0x000ea80000300800 */
[----:B------:R-:W2:Y:S04]  /*2cfa0*/  LDL.LU R36, [R1+0x140] ;  /* 0x0001400001247983 */ /* 0x000ea80000300800 */
[----:B------:R-:W2:Y:S04]  /*2cfb0*/  LDL.LU R37, [R1+0x144] ;  /* 0x0001440001257983 */ /* 0x000ea80000300800 */
[----:B------:R-:W2:Y:S04]  /*2cfc0*/  LDL.LU R38, [R1+0x148] ;  /* 0x0001480001267983 */ /* 0x000ea80000300800 */
[----:B------:R-:W2:Y:S04]  /*2cfd0*/  LDL.LU R39, [R1+0x14c] ;  /* 0x00014c0001277983 */ /* 0x000ea80000300800 */
[----:B0-----:R-:W2:Y:S04]  /*2cfe0*/  LDL.LU R28, [R1+0x1a0] ;  /* 0x0001a000011c7983 */ /* 0x001ea80000300800 */
[----:B------:R-:W2:Y:S04]  /*2cff0*/  LDL.LU R29, [R1+0x1a4] ;  /* 0x0001a400011d7983 */ /* 0x000ea80000300800 */
[----:B------:R-:W2:Y:S04]  /*2d000*/  LDL.LU R30, [R1+0x1a8] ;  /* 0x0001a800011e7983 */ /* 0x000ea80000300800 */
[----:B------:R-:W2:Y:S01]  /*2d010*/  LDL.LU R31, [R1+0x1ac] ;  /* 0x0001ac00011f7983 */ /* 0x000ea20000300800 */
[----:B------:R-:W-:-:S02]  /*2d020*/  F2FP.F16.E4M3.UNPACK_B R32, R32 ;  /* 0x00000020ff20723e */ /* 0x000fc400020006ff */
[----:B------:R-:W-:Y:S02]  /*2d030*/  F2FP.F16.E4M3.UNPACK_B R33, R33 ;  /* 0x00000021ff21723e */ /* 0x000fe400020006ff */
[----:B------:R-:W-:Y:S01]  /*2d040*/  F2FP.F16.E4M3.UNPACK_B R34, R34 ;  /* 0x00000022ff22723e */ /* 0x000fe200020006ff */
[----:B----4-:R-:W-:Y:S01]  /*2d050*/  HMMA.16816.F32 R16, R4, R44, R16 ;  /* 0x0000002c0410723c */ /* 0x010fe20000001810 */
[----:B------:R-:W-:Y:S02]  /*2d060*/  F2FP.F16.E4M3.UNPACK_B R12, R12.H1 ;  /* 0x0000000cff0c723e */ /* 0x000fe400030006ff */
[----:B---3--:R-:W-:-:S15]  /*2d070*/  F2FP.F16.E4M3.UNPACK_B R13, R13.H1 ;  /* 0x0000000dff0d723e */ /* 0x008fde00030006ff */
[----:B------:R-:W-:-:S06]  /*2d080*/  NOP ;  /* 0x0000000000007918 */ /* 0x000fcc0000000000 */
[----:B------:R-:W-:Y:S02]  /*2d090*/  IMAD.MOV.U32 R26, RZ, RZ, R18 ;  /* 0x000000ffff1a7224 */ /* 0x000fe400078e0012 */
[----:B------:R-:W-:Y:S02]  /*2d0a0*/  IMAD.MOV.U32 R27, RZ, RZ, R19 ;  /* 0x000000ffff1b7224 */ /* 0x000fe400078e0013 */
[----:B------:R-:W-:Y:S02]  /*2d0b0*/  IMAD.MOV.U32 R22, RZ, RZ, R16 ;  /* 0x000000ffff167224 */ /* 0x000fe400078e0010 */
[----:B------:R-:W-:Y:S01]  /*2d0c0*/  IMAD.MOV.U32 R23, RZ, RZ, R17 ;  /* 0x000000ffff177224 */ /* 0x000fe200078e0011 */
[----:B------:R-:W-:Y:S04]  /*2d0d0*/  STL.64 [R1+0x1d38], R26 ;  /* 0x001d381a01007387 */ /* 0x000fe80000100a00 */
[----:B------:R-:W-:Y:S04]  /*2d0e0*/  STL.64 [R1+0x1d30], R24 ;  /* 0x001d301801007387 */ /* 0x000fe80000100a00 */
[----:B------:R-:W-:Y:S04]  /*2d0f0*/  STL.64 [R1+0x1d28], R22 ;  /* 0x001d281601007387 */ /* 0x000fe80000100a00 */
[----:B------:R2:W-:Y:S01]  /*2d100*/  STL.64 [R1+0x1d20], R20 ;  /* 0x001d201401007387 */ /* 0x0005e20000100a00 */
[----:B------:R-:W-:Y:S01]  /*2d110*/  IMAD R35, R47, 0x100, R46 ;  /* 0x000001002f237824 */ /* 0x000fe200078e022e */
[----:B------:R-:W-:-:S02]  /*2d120*/  F2FP.F16.E4M3.UNPACK_B R10, R10.H1 ;  /* 0x0000000aff0a723e */ /* 0x000fc400030006ff */
[----:B------:R-:W-:Y:S01]  /*2d130*/  F2FP.F16.E4M3.UNPACK_B R11, R11.H1 ;  /* 0x0000000bff0b723e */ /* 0x000fe200030006ff */
[----:B------:R-:W3:Y:S01]  /*2d140*/  LDL.LU R16, [R1+0x190] ;  /* 0x0001900001107983 */ /* 0x000ee20000300800 */
[----:B------:R-:W-:Y:S01]  /*2d150*/  F2FP.F16.E4M3.UNPACK_B R2, R2.H1 ;  /* 0x00000002ff02723e */ /* 0x000fe200030006ff */
[C---:B--2---:R-:W-:Y:S01]  /*2d160*/  HMMA.16816.F32 R20, R4.reuse, R12, R48 ;  /* 0x0000000c0414723c */ /* 0x044fe20000001830 */
[----:B------:R-:W-:Y:S02]  /*2d170*/  F2FP.F16.E4M3.UNPACK_B R35, R35 ;  /* 0x00000023ff23723e */ /* 0x000fe400020006ff */
[----:B------:R-:W-:Y:S01]  /*2d180*/  F2FP.F16.E4M3.UNPACK_B R3, R3.H1 ;  /* 0x00000003ff03723e */ /* 0x000fe200030006ff */
[----:B------:R-:W3:Y:S04]  /*2d190*/  LDL.LU R17, [R1+0x194] ;  /* 0x0001940001117983 */ /* 0x000ee80000300800 */
[----:B------:R-:W3:Y:S01]  /*2d1a0*/  LDL.LU R18, [R1+0x198] ;  /* 0x0001980001127983 */ /* 0x000ee20000300800 */
[C---:B------:R-:W-:Y:S06]  /*2d1b0*/  HMMA.16816.F32 R24, R4.reuse, R10, R52 ;  /* 0x0000000a0418723c */ /* 0x040fec0000001834 */
[----:B------:R-:W-:Y:S08]  /*2d1c0*/  HMMA.16816.F32 R4, R4, R2, R36 ;  /* 0x000000020404723c */ /* 0x000ff00000001824 */
[----:B------:R-:W-:Y:S04]  /*2d1d0*/  STL.64 [R1+0x1d0], R20 ;  /* 0x0001d01401007387 */ /* 0x000fe80000100a00 */
[----:B------:R0:W-:Y:S02]  /*2d1e0*/  STL.64 [R1+0x1d8], R22 ;  /* 0x0001d81601007387 */ /* 0x0001e40000100a00 */
[----:B0-----:R-:W-:Y:S03]  /*2d1f0*/  HMMA.16816.F32 R20, R32, R8, R56 ;  /* 0x000000082014723c */ /* 0x001fe60000001838 */
[----:B------:R-:W-:Y:S04]  /*2d200*/  STL.64 [R1+0x1b0], R24 ;  /* 0x0001b01801007387 */ /* 0x000fe80000100a00 */
[----:B------:R-:W-:Y:S01]  /*2d210*/  STL.64 [R1+0x1b8], R26 ;  /* 0x0001b81a01007387 */ /* 0x000fe20000100a00 */
[----:B------:R-:W-:-:S15]  /*2d220*/  IMAD.MOV.U32 R19, RZ, RZ, R61 ;  /* 0x000000ffff137224 */ /* 0x000fde00078e003d */
[----:B------:R-:W-:Y:S04]  /*2d230*/  STL.64 [R1+0xa0], R20 ;  /* 0x0000a01401007387 */ /* 0x000fe80000100a00 */
[----:B------:R-:W-:Y:S04]  /*2d240*/  STL.64 [R1+0x90], R4 ;  /* 0x0000900401007387 */ /* 0x000fe80000100a00 */
[----:B------:R0:W-:Y:S02]  /*2d250*/  STL.64 [R1+0x98], R6 ;  /* 0x0000980601007387 */ /* 0x0001e40000100a00 */
[----:B0-----:R-:W-:Y:S01]  /*2d260*/  HMMA.16816.F32 R4, R32, R14, R28 ;  /* 0x0000000e2004723c */ /* 0x001fe2000000181c */
[----:B------:R-:W-:Y:S01]  /*2d270*/  IMAD.MOV.U32 R61, RZ, RZ, R23 ;  /* 0x000000ffff3d7224 */ /* 0x000fe200078e0017 */
[----:B------:R-:W-:Y:S04]  /*2d280*/  STL [R1+0xa8], R22 ;  /* 0x0000a81601007387 */ /* 0x000fe80000100800 */
[----:B------:R-:W-:Y:S04]  /*2d290*/  STL [R1+0x1ca8], R61 ;  /* 0x001ca83d01007387 */ /* 0x000fe80000100800 */
[----:B------:R-:W2:-:S13]  /*2d2a0*/  LDL.LU R24, [R1+0x160] ;  /* 0x0001600001187983 */ /* 0x000e9a0000300800 */
[----:B------:R-:W-:Y:S04]  /*2d2b0*/  STL.64 [R1+0xb0], R4 ;  /* 0x0000b00401007387 */ /* 0x000fe80000100a00 */
[----:B------:R3:W-:Y:S04]  /*2d2c0*/  STL.64 [R1+0xb8], R6 ;  /* 0x0000b80601007387 */ /* 0x0007e80000100a00 */
[----:B------:R-:W2:Y:S04]  /*2d2d0*/  LDL.LU R25, [R1+0x164] ;  /* 0x0001640001197983 */ /* 0x000ea80000300800 */
[----:B------:R-:W2:Y:S04]  /*2d2e0*/  LDL.LU R26, [R1+0x168] ;  /* 0x00016800011a7983 */ /* 0x000ea80000300800 */
        /* <DEDUP_REMOVED lines=17> */
[----:B---3--:R-:W-:-:S15]  /*2d400*/  HMMA.16816.F32 R4, R32, R40, R16 ;  /* 0x000000282004723c */ /* 0x008fde0000001810 */
[----:B------:R-:W-:-:S08]  /*2d410*/  NOP ;  /* 0x0000000000007918 */ /* 0x000fd00000000000 */
[----:B------:R0:W-:Y:S04]  /*2d420*/  STL.64 [R1+0xd0], R4 ;  /* 0x0000d00401007387 */ /* 0x0001e80000100a00 */
[----:B------:R1:W-:Y:S04]  /*2d430*/  STL [R1+0xd8], R6 ;  /* 0x0000d80601007387 */ /* 0x0003e80000100800 */
[----:B------:R-:W3:Y:S04]  /*2d440*/  LDL.LU R48, [R1+0x120] ;  /* 0x0001200001307983 */ /* 0x000ee80000300800 */
[----:B------:R-:W3:Y:S04]  /*2d450*/  LDL.LU R49, [R1+0x124] ;  /* 0x0001240001317983 */ /* 0x000ee80000300800 */
[----:B------:R-:W3:Y:S04]  /*2d460*/  LDL.LU R50, [R1+0x128] ;  /* 0x0001280001327983 */ /* 0x000ee80000300800 */
[----:B------:R-:W3:Y:S01]  /*2d470*/  LDL.LU R51, [R1+0x12c] ;  /* 0x00012c0001337983 */ /* 0x000ee20000300800 */
[----:B------:R-:W-:-:S03]  /*2d480*/  IMAD.MOV.U32 R61, RZ, RZ, R7 ;  /* 0x000000ffff3d7224 */ /* 0x000fc600078e0007 */
[----:B0-----:R-:W3:Y:S04]  /*2d490*/  LDL.LU R4, [R1+0x130] ;  /* 0x0001300001047983 */ /* 0x001ee80000300800 */
        /* <DEDUP_REMOVED lines=11> */
[----:B------:R0:W-:Y:S01]  /*2d550*/  STL [R1+0x1cac], R61 ;  /* 0x001cac3d01007387 */ /* 0x0001e20000100800 */
[C---:B--2---:R-:W-:Y:S06]  /*2d560*/  HMMA.16816.F32 R24, R32.reuse, R42, R24 ;  /* 0x0000002a2018723c */ /* 0x044fec0000001818 */
[C---:B----4-:R-:W-:Y:S06]  /*2d570*/  HMMA.16816.F32 R52, R32.reuse, R44, R52 ;  /* 0x0000002c2034723c */ /* 0x050fec0000001834 */
[----:B------:R-:W-:Y:S11]  /*2d580*/  HMMA.16816.F32 R28, R32, R12, R28 ;  /* 0x0000000c201c723c */ /* 0x000ff6000000181c */
[----:B------:R-:W-:Y:S04]  /*2d590*/  STL.64 [R1+0x160], R24 ;  /* 0x0001601801007387 */ /* 0x000fe80000100a00 */
[----:B------:R1:W-:Y:S03]  /*2d5a0*/  STL.64 [R1+0x168], R26 ;  /* 0x0001681a01007387 */ /* 0x0003e60000100a00 */
[----:B0-----:R-:W-:Y:S01]  /*2d5b0*/  IMAD.MOV.U32 R61, RZ, RZ, R55 ;  /* 0x000000ffff3d7224 */ /* 0x001fe200078e0037 */
[----:B-1----:R-:W2:Y:S04]  /*2d5c0*/  LDL.LU.64 R26, [R1+0x1d38] ;  /* 0x001d3800011a7983 */ /* 0x002ea80000300a00 */
[----:B------:R-:W4:Y:S04]  /*2d5d0*/  LDL.LU.64 R24, [R1+0x1d30] ;  /* 0x001d300001187983 */ /* 0x000f280000300a00 */
[----:B------:R0:W-:Y:S04]  /*2d5e0*/  STL.64 [R1+0x140], R52 ;  /* 0x0001403401007387 */ /* 0x0001e80000100a00 */
[----:B------:R1:W-:Y:S04]  /*2d5f0*/  STL [R1+0x148], R54 ;  /* 0x0001483601007387 */ /* 0x0003e80000100800 */
[----:B------:R-:W-:Y:S04]  /*2d600*/  STL [R1+0x1cb0], R61 ;  /* 0x001cb03d01007387 */ /* 0x000fe80000100800 */
[----:B0-----:R-:W2:Y:S04]  /*2d610*/  LDL.LU R52, [R1+0xf0] ;  /* 0x0000f00001347983 */ /* 0x001ea80000300800 */
[----:B------:R0:W-:Y:S04]  /*2d620*/  STL.64 [R1+0x190], R28 ;  /* 0x0001901c01007387 */ /* 0x0001e80000100a00 */
[----:B------:R0:W-:Y:S04]  /*2d630*/  STL.64 [R1+0x198], R30 ;  /* 0x0001981e01007387 */ /* 0x0001e80000100a00 */
[----:B------:R-:W2:Y:S04]  /*2d640*/  LDL.LU R53, [R1+0xf4] ;  /* 0x0000f40001357983 */ /* 0x000ea80000300800 */
[----:B-1----:R-:W2:Y:S04]  /*2d650*/  LDL.LU R54, [R1+0xf8] ;  /* 0x0000f80001367983 */ /* 0x002ea80000300800 */
[----:B------:R-:W2:Y:S01]  /*2d660*/  LDL.LU R55, [R1+0xfc] ;  /* 0x0000fc0001377983 */ /* 0x000ea20000300800 */
[----:B------:R-:W-:-:S02]  /*2d670*/  IMAD R37, R57, 0x100, R56 ;  /* 0x0000010039257824 */ /* 0x000fc400078e0238 */
[----:B------:R-:W-:Y:S02]  /*2d680*/  IMAD R36, R39, 0x100, R38 ;  /* 0x0000010027247824 */ /* 0x000fe400078e0226 */
[----:B------:R-:W-:Y:S01]  /*2d690*/  IMAD R38, R59, 0x100, R58 ;  /* 0x000001003b267824 */ /* 0x000fe200078e023a */
[----:B0-----:R-:W4:Y:S04]  /*2d6a0*/  LDL.LU R28, [R1+0xc0] ;  /* 0x0000c000011c7983 */ /* 0x001f280000300800 */
[----:B------:R-:W4:Y:S04]  /*2d6b0*/  LDL.LU R29, [R1+0xc4] ;  /* 0x0000c400011d7983 */ /* 0x000f280000300800 */
[----:B------:R-:W4:Y:S04]  /*2d6c0*/  LDL.LU R30, [R1+0xc8] ;  /* 0x0000c800011e7983 */ /* 0x000f280000300800 */
[----:B------:R-:W4:Y:S04]  /*2d6d0*/  LDL.LU R31, [R1+0xcc] ;  /* 0x0000cc00011f7983 */ /* 0x000f280000300800 */
[----:B------:R-:W4:Y:S04]  /*2d6e0*/  LDL.LU R56, [R1+0xe0] ;  /* 0x0000e00001387983 */ /* 0x000f280000300800 */
[----:B------:R-:W4:Y:S04]  /*2d6f0*/  LDL.LU R57, [R1+0xe4] ;  /* 0x0000e40001397983 */ /* 0x000f280000300800 */
[----:B------:R-:W4:Y:S04]  /*2d700*/  LDL.LU R58, [R1+0xe8] ;  /* 0x0000e800013a7983 */ /* 0x000f280000300800 */
[----:B------:R-:W4:Y:S01]  /*2d710*/  LDL.LU R59, [R1+0xec] ;  /* 0x0000ec00013b7983 */ /* 0x000f220000300800 */
[----:B------:R-:W-:Y:S01]  /*2d720*/  IMAD R39, R47, 0x100, R46 ;  /* 0x000001002f277824 */ /* 0x000fe200078e022e */
[----:B------:R-:W-:-:S02]  /*2d730*/  F2FP.F16.E4M3.UNPACK_B R36, R36 ;  /* 0x00000024ff24723e */ /* 0x000fc400020006ff */
[----:B------:R-:W-:Y:S02]  /*2d740*/  F2FP.F16.E4M3.UNPACK_B R37, R37 ;  /* 0x00000025ff25723e */ /* 0x000fe400020006ff */
[----:B------:R-:W-:Y:S02]  /*2d750*/  F2FP.F16.E4M3.UNPACK_B R38, R38 ;  /* 0x00000026ff26723e */ /* 0x000fe400020006ff */
[----:B------:R-:W-:Y:S01]  /*2d760*/  F2FP.F16.E4M3.UNPACK_B R39, R39 ;  /* 0x00000027ff27723e */ /* 0x000fe200020006ff */
[C---:B---3--:R-:W-:Y:S06]  /*2d770*/  HMMA.16816.F32 R20, R32.reuse, R10, R20 ;  /* 0x0000000a2014723c */ /* 0x048fec0000001814 */
[----:B------:R-:W-:Y:S06]  /*2d780*/  HMMA.16816.F32 R32, R32, R2, R4 ;  /* 0x000000022020723c */ /* 0x000fec0000001804 */
[C---:B------:R-:W-:Y:S11]  /*2d790*/  HMMA.16816.F32 R4, R36.reuse, R8, R48 ;  /* 0x000000082404723c */ /* 0x040ff60000001830 */
[----:B------:R-:W-:Y:S04]  /*2d7a0*/  STL.64 [R1+0x150], R20 ;  /* 0x0001501401007387 */ /* 0x000fe80000100a00 */
[----:B------:R0:W-:Y:S09]  /*2d7b0*/  STL.64 [R1+0x158], R22 ;  /* 0x0001581601007387 */ /* 0x0001f20000100a00 */
[----:B------:R-:W-:Y:S01]  /*2d7c0*/  IMAD.MOV.U32 R61, RZ, RZ, R6 ;  /* 0x000000ffff3d7224 */ /* 0x000fe200078e0006 */
[----:B0-----:R-:W3:Y:S04]  /*2d7d0*/  LDL.LU.64 R22, [R1+0x1d28] ;  /* 0x001d280001167983 */ /* 0x001ee80000300a00 */
[----:B------:R-:W3:Y:S04]  /*2d7e0*/  LDL.LU.64 R20, [R1+0x1d20] ;  /* 0x001d200001147983 */ /* 0x000ee80000300a00 */
[----:B------:R-:W-:Y:S04]  /*2d7f0*/  STL.64 [R1+0x120], R4 ;  /* 0x0001200401007387 */ /* 0x000fe80000100a00 */
[----:B------:R-:W-:Y:S04]  /*2d800*/  STL.64 [R1+0x130], R32 ;  /* 0x0001302001007387 */ /* 0x000fe80000100a00 */
[----:B------:R-:W-:Y:S04]  /*2d810*/  STL.64 [R1+0x138], R34 ;  /* 0x0001382201007387 */ /* 0x000fe80000100a00 */
[----:B------:R0:W-:Y:S02]  /*2d820*/  STL [R1+0x12c], R7 ;  /* 0x00012c0701007387 */ /* 0x0001e40000100800 */
[----:B0-----:R-:W-:Y:S02]  /*2d830*/  HMMA.16816.F32 R4, R36, R14, R16 ;  /* 0x0000000e2404723c */ /* 0x001fe40000001810 */
[----:B------:R-:W-:Y:S04]  /*2d840*/  STL [R1+0x1cb4], R61 ;  /* 0x001cb43d01007387 */ /* 0x000fe80000100800 */
[----:B------:R-:W3:-:S15]  /*2d850*/  LDL.LU R48, [R1+0x80] ;  /* 0x0000800001307983 */ /* 0x000ede0000300800 */
[----:B------:R-:W-:-:S02]  /*2d860*/  NOP ;  /* 0x0000000000007918 */ /* 0x000fc40000000000 */
[----:B------:R0:W-:Y:S04]  /*2d870*/  STL.64 [R1+0x100], R4 ;  /* 0x0001000401007387 */ /* 0x0001e80000100a00 */
[----:B------:R1:W-:Y:S04]  /*2d880*/  STL.64 [R1+0x108], R6 ;  /* 0x0001080601007387 */ /* 0x0003e80000100a00 */
        /* <DEDUP_REMOVED lines=10> */
[----:B-1----:R-:W3:Y:S04]  /*2d930*/  LDL.LU R6, [R1+0x724] ;  /* 0x0007240001067983 */ /* 0x002ee80000300800 */
[----:B------:R-:W3:Y:S04]  /*2d940*/  LDL.LU R7, [R1+0x720] ;  /* 0x0007200001077983 */ /* 0x000ee80000300800 */
[----:B------:R-:W3:Y:S04]  /*2d950*/  LDL.LU R46, [R1+0x72c] ;  /* 0x00072c00012e7983 */ /* 0x000ee80000300800 */
[----:B------:R-:W3:Y:S01]  /*2d960*/  LDL.LU R47, [R1+0x728] ;  /* 0x00072800012f7983 */ /* 0x000ee20000300800 */
[----:B--2---:R-:W-:-:S15]  /*2d970*/  HMMA.16816.F32 R52, R36, R40, R52 ;  /* 0x000000282434723c */ /* 0x004fde0000001834 */
[----:B------:R-:W-:-:S08]  /*2d980*/  NOP ;  /* 0x0000000000007918 */ /* 0x000fd00000000000 */
[----:B------:R0:W-:Y:S04]  /*2d990*/  STL.64 [R1+0xf0], R52 ;  /* 0x0000f03401007387 */ /* 0x0001e80000100a00 */
[----:B------:R1:W-:Y:S04]  /*2d9a0*/  STL [R1+0xf8], R54 ;  /* 0x0000f83601007387 */ /* 0x0003e80000100800 */
[----:B0-----:R-:W2:Y:S04]  /*2d9b0*/  LDL.LU R52, [R1+0x50] ;  /* 0x0000500001347983 */ /* 0x001ea80000300800 */
[----:B------:R-:W2:Y:S01]  /*2d9c0*/  LDL.LU R53, [R1+0x54] ;  /* 0x0000540001357983 */ /* 0x000ea20000300800 */
[C---:B----4-:R-:W-:Y:S06]  /*2d9d0*/  HMMA.16816.F32 R56, R36.reuse, R42, R56 ;  /* 0x0000002a2438723c */ /* 0x050fec0000001838 */
[----:B------:R-:W-:Y:S01]  /*2d9e0*/  HMMA.16816.F32 R28, R36, R44, R28 ;  /* 0x0000002c241c723c */ /* 0x000fe2000000181c */
[----:B------:R-:W-:-:S05]  /*2d9f0*/  IMAD.MOV.U32 R61, RZ, RZ, R55 ;  /* 0x000000ffff3d7224 */ /* 0x000fca00078e0037 */
[----:B------:R0:W-:Y:S01]  /*2da00*/  STL [R1+0x1cb8], R61 ;  /* 0x001cb83d01007387 */ /* 0x0001e20000100800 */
[----:B------:R-:W-:Y:S02]  /*2da10*/  IMAD.MOV.U32 R55, RZ, RZ, R0 ;  /* 0x000000ffff377224 */ /* 0x000fe400078e0000 */
[----:B-1----:R-:W-:Y:S01]  /*2da20*/  IMAD.MOV.U32 R54, RZ, RZ, R60 ;  /* 0x000000ffff367224 */ /* 0x002fe200078e003c */
[----:B0-----:R-:W4:Y:S07]  /*2da30*/  LDL.LU R61, [R1+0x71c] ;  /* 0x00071c00013d7983 */ /* 0x001f2e0000300800 */
[----:B------:R0:W-:Y:S04]  /*2da40*/  STL.64 [R1+0xe0], R56 ;  /* 0x0000e03801007387 */ /* 0x0001e80000100a00 */
[----:B------:R1:W-:Y:S04]  /*2da50*/  STL.64 [R1+0xe8], R58 ;  /* 0x0000e83a01007387 */ /* 0x0003e80000100a00 */
[----:B------:R1:W-:Y:S01]  /*2da60*/  STL.64 [R1+0xc0], R28 ;  /* 0x0000c01c01007387 */ /* 0x0003e20000100a00 */
[----:B------:R-:W-:-:S02]  /*2da70*/  IMAD.MOV.U32 R0, RZ, RZ, R31 ;  /* 0x000000ffff007224 */ /* 0x000fc400078e001f */
[----:B------:R-:W-:Y:S01]  /*2da80*/  IMAD.MOV.U32 R60, RZ, RZ, R30 ;  /* 0x000000ffff3c7224 */ /* 0x000fe200078e001e */
[----:B0-----:R-:W4:Y:S04]  /*2da90*/  LDL.LU R56, [R1+0x40] ;  /* 0x0000400001387983 */ /* 0x001f280000300800 */
[----:B------:R-:W4:Y:S04]  /*2daa0*/  LDL.LU R57, [R1+0x44] ;  /* 0x0000440001397983 */ /* 0x000f280000300800 */
[----:B-1----:R-:W4:Y:S04]  /*2dab0*/  LDL.LU R58, [R1+0x48] ;  /* 0x00004800013a7983 */ /* 0x002f280000300800 */
[----:B------:R-:W4:Y:S04]  /*2dac0*/  LDL.LU R59, [R1+0x4c] ;  /* 0x00004c00013b7983 */ /* 0x000f280000300800 */
[----:B------:R-:W4:Y:S04]  /*2dad0*/  LDL.LU R28, [R1+0x20] ;  /* 0x00002000011c7983 */ /* 0x000f280000300800 */
[----:B------:R-:W4:Y:S04]  /*2dae0*/  LDL.LU R29, [R1+0x24] ;  /* 0x00002400011d7983 */ /* 0x000f280000300800 */
[----:B------:R-:W4:Y:S04]  /*2daf0*/  LDL.LU R30, [R1+0x28] ;  /* 0x00002800011e7983 */ /* 0x000f280000300800 */
[----:B------:R-:W4:Y:S04]  /*2db00*/  LDL.LU R31, [R1+0x2c] ;  /* 0x00002c00011f7983 */ /* 0x000f280000300800 */
[----:B------:R0:W-:Y:S04]  /*2db10*/  STL [R1+0x1ca4], R0 ;  /* 0x001ca40001007387 */ /* 0x0001e80000100800 */
[----:B0-----:R-:W4:Y:S04]  /*2db20*/  LDL R0, [R1+0x193c] ;  /* 0x00193c0001007983 */ /* 0x001f280000100800 */
[----:B------:R-:W-:Y:S01]  /*2db30*/  STL [R1+0x1ca0], R60 ;  /* 0x001ca03c01007387 */ /* 0x000fe20000100800 */
[C---:B---3--:R-:W-:Y:S06]  /*2db40*/  HMMA.16816.F32 R48, R36.reuse, R12, R48 ;  /* 0x0000000c2430723c */ /* 0x048fec0000001830 */
[----:B------:R-:W-:Y:S01]  /*2db50*/  HMMA.16816.F32 R32, R36, R10, R32 ;  /* 0x0000000a2420723c */ /* 0x000fe20000001820 */
[----:B------:R-:W-:-:S15]  /*2db60*/  IMAD R4, R19, 0x100, R18 ;  /* 0x0000010013047824 */ /* 0x000fde00078e0212 */
[----:B------:R-:W-:-:S01]  /*2db70*/  NOP ;  /* 0x0000000000007918 */ /* 0x000fc20000000000 */
[----:B------:R-:W-:Y:S04]  /*2db80*/  STL.64 [R1+0x110], R48 ;  /* 0x0001103001007387 */ /* 0x000fe80000100a00 */
[----:B------:R0:W-:Y:S04]  /*2db90*/  STL.64 [R1+0x118], R50 ;  /* 0x0001183201007387 */ /* 0x0001e80000100a00 */
[----:B0-----:R-:W3:Y:S04]  /*2dba0*/  LDL.LU.64 R50, [R1+0x1d18] ;  /* 0x001d180001327983 */ /* 0x001ee80000300a00 */
[----:B------:R-:W3:Y:S04]  /*2dbb0*/  LDL.LU.64 R48, [R1+0x1d10] ;  /* 0x001d100001307983 */ /* 0x000ee80000300a00 */
[----:B------:R-:W3:Y:S04]  /*2dbc0*/  LDL.LU R16, [R1] ;  /* 0x0000000001107983 */ /* 0x000ee80000300800 */
[----:B------:R-:W3:Y:S04]  /*2dbd0*/  LDL.LU R17, [R1+0x4] ;  /* 0x0000040001117983 */ /* 0x000ee80000300800 */
[----:B------:R-:W3:Y:S04]  /*2dbe0*/  LDL.LU R18, [R1+0x8] ;  /* 0x0000080001127983 */ /* 0x000ee80000300800 */
[----:B------:R-:W3:Y:S04]  /*2dbf0*/  LDL.LU R19, [R1+0xc] ;  /* 0x00000c0001137983 */ /* 0x000ee80000300800 */
[----:B------:R-:W-:Y:S04]  /*2dc00*/  STL.64 [R1+0x80], R32 ;  /* 0x0000802001007387 */ /* 0x000fe80000100a00 */
[----:B------:R2:W-:Y:S02]  /*2dc10*/  STL.64 [R1+0x88], R34 ;  /* 0x0000882201007387 */ /* 0x0005e40000100a00 */
[----:B--2---:R-:W-:Y:S02]  /*2dc20*/  HMMA.16816.F32 R32, R36, R2, R52 ;  /* 0x000000022420723c */ /* 0x004fe40000001834 */
[----:B------:R-:W2:-:S15]  /*2dc30*/  LDL.LU R36, [R1+0x10] ;  /* 0x0000100001247983 */ /* 0x000e9e0000300800 */
[----:B------:R-:W-:-:S06]  /*2dc40*/  NOP ;  /* 0x0000000000007918 */ /* 0x000fcc0000000000 */
[----:B------:R0:W-:Y:S04]  /*2dc50*/  STL.64 [R1+0x70], R32 ;  /* 0x0000702001007387 */ /* 0x0001e80000100a00 */
[----:B------:R-:W-:Y:S04]  /*2dc60*/  STL.64 [R1+0x78], R34 ;  /* 0x0000782201007387 */ /* 0x000fe80000100a00 */
[----:B------:R-:W2:Y:S04]  /*2dc70*/  LDL.LU R37, [R1+0x14] ;  /* 0x0000140001257983 */ /* 0x000ea80000300800 */
[----:B------:R-:W2:Y:S04]  /*2dc80*/  LDL.LU R38, [R1+0x18] ;  /* 0x0000180001267983 */ /* 0x000ea80000300800 */
[----:B------:R-:W2:Y:S01]  /*2dc90*/  LDL.LU R39, [R1+0x1c] ;  /* 0x00001c0001277983 */ /* 0x000ea20000300800 */
[----:B------:R-:W-:-:S02]  /*2dca0*/  IMAD R6, R7, 0x100, R6 ;  /* 0x0000010007067824 */ /* 0x000fc400078e0206 */
[----:B----4-:R-:W-:Y:S02]  /*2dcb0*/  IMAD R5, R5, 0x100, R61 ;  /* 0x0000010005057824 */ /* 0x010fe400078e023d */
[----:B------:R-:W-:Y:S01]  /*2dcc0*/  IMAD R7, R47, 0x100, R46 ;  /* 0x000001002f077824 */ /* 0x000fe200078e022e */
[----:B------:R-:W-:Y:S02]  /*2dcd0*/  F2FP.F16.E4M3.UNPACK_B R4, R4 ;  /* 0x00000004ff04723e */ /* 0x000fe400020006ff */
[----:B------:R-:W-:Y:S02]  /*2dce0*/  F2FP.F16.E4M3.UNPACK_B R6, R6 ;  /* 0x00000006ff06723e */ /* 0x000fe400020006ff */
[----:B------:R-:W-:Y:S02]  /*2dcf0*/  F2FP.F16.E4M3.UNPACK_B R5, R5 ;  /* 0x00000005ff05723e */ /* 0x000fe400020006ff */
[----:B------:R-:W-:Y:S01]  /*2dd00*/  F2FP.F16.E4M3.UNPACK_B R7, R7 ;  /* 0x00000007ff07723e */ /* 0x000fe200020006ff */
[----:B0-----:R-:W4:Y:S04]  /*2dd10*/  LDL.LU R32, [R1+0x730] ;  /* 0x0007300001207983 */ /* 0x001f280000300800 */
[----:B------:R-:W0:Y:S02]  /*2dd20*/  LDSM.16.M88.4 R52, [R0+UR4] ;  /* 0x000000040034783b */ /* 0x000e240008000200 */
[C---:B------:R-:W-:Y:S06]  /*2dd30*/  HMMA.16816.F32 R56, R4.reuse, R8, R56 ;  /* 0x000000080438723c */ /* 0x040fec0000001838 */
[----:B------:R-:W-:Y:S01]  /*2dd40*/  HMMA.16816.F32 R28, R4, R14, R28 ;  /* 0x0000000e041c723c */ /* 0x000fe2000000181c */
[----:B0-----:R-:W-:Y:S04]  /*2dd50*/  STL.64 [R1+0x2d0], R52 ;  /* 0x0002d03401007387 */ /* 0x001fe80000100a00 */
[----:B------:R0:W-:Y:S02]  /*2dd60*/  STL.64 [R1+0x2d8], R54 ;  /* 0x0002d83601007387 */ /* 0x0001e40000100a00 */
[----:B0-----:R-:W-:-:S02]  /*2dd70*/  IMAD.MOV.U32 R55, RZ, RZ, R52 ;  /* 0x000000ffff377224 */ /* 0x001fc400078e0034 */
[----:B------:R-:W4:Y:S04]  /*2dd80*/  LDL.LU R54, [R1+0x1d08] ;  /* 0x001d080001367983 */ /* 0x000f280000300800 */
[----:B------:R-:W4:Y:S04]  /*2dd90*/  LDL.LU.64 R52, [R1+0x1d00] ;  /* 0x001d000001347983 */ /* 0x000f280000300a00 */
[----:B------:R-:W4:Y:S04]  /*2dda0*/  LDL.LU R33, [R1+0x738] ;  /* 0x0007380001217983 */ /* 0x000f280000300800 */
[----:B------:R-:W4:Y:S04]  /*2ddb0*/  LDL.LU R60, [R1+0x744] ;  /* 0x00074400013c7983 */ /* 0x000f280000300800 */
[----:B------:R-:W4:Y:S04]  /*2ddc0*/  LDL.LU R34, [R1+0x740] ;  /* 0x0007400001227983 */ /* 0x000f280000300800 */
[----:B------:R-:W-:Y:S04]  /*2ddd0*/  STL.64 [R1+0x50], R56 ;  /* 0x0000503801007387 */ /* 0x000fe80000100a00 */
[----:B------:R-:W-:Y:S04]  /*2dde0*/  STL.64 [R1+0x58], R58 ;  /* 0x0000583a01007387 */ /* 0x000fe80000100a00 */
[----:B------:R-:W0:Y:S04]  /*2ddf0*/  LDSM.16.M88.4 R56, [R0+UR4+0x400] ;  /* 0x000400040038783b */ /* 0x000e280008000200 */
[----:B0-----:R-:W-:Y:S04]  /*2de00*/  STL.64 [R1+0x2f0], R56 ;  /* 0x0002f03801007387 */ /* 0x001fe80000100a00 */
[----:B------:R0:W-:Y:S01]  /*2de10*/  STL.64 [R1+0x2f8], R58 ;  /* 0x0002f83a01007387 */ /* 0x0001e20000100a00 */
[----:B------:R-:W-:-:S02]  /*2de20*/  IMAD.MOV.U32 R8, RZ, RZ, R56 ;  /* 0x000000ffff087224 */ /* 0x000fc400078e0038 */
[----:B------:R-:W-:Y:S01]  /*2de30*/  IMAD.MOV.U32 R9, RZ, RZ, R57 ;  /* 0x000000ffff097224 */ /* 0x000fe200078e0039 */
[----:B0-----:R-:W4:Y:S04]  /*2de40*/  LDL.LU.64 R58, [R1+0x1cf8] ;  /* 0x001cf800013a7983 */ /* 0x001f280000300a00 */
        /* <DEDUP_REMOVED lines=9> */
[----:B------:R-:W-:-:S03]  /*2dee0*/  IMAD.MOV.U32 R61, RZ, RZ, R29 ;  /* 0x000000ffff3d7224 */ /* 0x000fc600078e001d */
[----:B0-----:R-:W4:Y:S04]  /*2def0*/  LDL.LU.64 R30, [R1+0x1ce8] ;  /* 0x001ce800011e7983 */ /* 0x001f280000300a00 */
[----:B------:R-:W4:Y:S01]  /*2df00*/  LDL.LU.64 R28, [R1+0x1ce0] ;  /* 0x001ce000011c7983 */ /* 0x000f220000300a00 */
[----:B--2---:R-:W-:Y:S03]  /*2df10*/  HMMA.16816.F32 R36, R4, R40, R36 ;  /* 0x000000280424723c */ /* 0x004fe60000001824 */
[----:B------:R-:W2:-:S15]  /*2df20*/  LDL.LU R41, [R1+0x734] ;  /* 0x0007340001297983 */ /* 0x000e9e0000300800 */
[----:B------:R-:W-:-:S05]  /*2df30*/  NOP ;  /* 0x0000000000007918 */ /* 0x000fca0000000000 */
[----:B------:R-:W-:Y:S04]  /*2df40*/  STL.64 [R1+0x10], R36 ;  /* 0x0000102401007387 */ /* 0x000fe80000100a00 */
[----:B------:R-:W-:Y:S04]  /*2df50*/  STL.64 [R1+0x18], R38 ;  /* 0x0000182601007387 */ /* 0x000fe80000100a00 */
[----:B------:R-:W0:Y:S04]  /*2df60*/  LDSM.16.M88.4 R36, [R0+UR4+0xc00] ;  /* 0x000c00040024783b */ /* 0x000e280008000200 */
[----:B0-----:R-:W-:Y:S01]  /*2df70*/  STL.64 [R1+0x2c0], R36 ;  /* 0x0002c02401007387 */ /* 0x001fe20000100a00 */
[----:B------:R-:W-:-:S03]  /*2df80*/  IMAD.MOV.U32 R47, RZ, RZ, R36 ;  /* 0x000000ffff2f7224 */ /* 0x000fc600078e0024 */
[----:B------:R3:W-:Y:S01]  /*2df90*/  STL.64 [R1+0x2c8], R38 ;  /* 0x0002c82601007387 */ /* 0x0007e20000100a00 */
[----:B------:R-:W-:Y:S02]  /*2dfa0*/  IMAD.MOV.U32 R46, RZ, RZ, R37 ;  /* 0x000000ffff2e7224 */ /* 0x000fe400078e0025 */
[----:B---3--:R-:W-:Y:S01]  /*2dfb0*/  HMMA.16816.F32 R36, R4, R42, R16 ;  /* 0x0000002a0424723c */ /* 0x008fe20000001810 */
[----:B------:R-:W0:Y:S04]  /*2dfc0*/  LDSM.16.M88.4 R16, [R0+UR4+0x1000] ;  /* 0x001000040010783b */ /* 0x000e280008000200 */
[----:B------:R-:W3:-:S15]  /*2dfd0*/  LDL.LU R42, [R1+0x2d4] ;  /* 0x0002d400012a7983 */ /* 0x000ede0000300800 */
[----:B------:R-:W-:-:S03]  /*2dfe0*/  NOP ;  /* 0x0000000000007918 */ /* 0x000fc60000000000 */
[----:B------:R1:W-:Y:S04]  /*2dff0*/  STL.64 [R1], R36 ;  /* 0x0000002401007387 */ /* 0x0003e80000100a00 */
[----:B------:R-:W-:Y:S04]  /*2e000*/  STL.64 [R1+0x8], R38 ;  /* 0x0000082601007387 */ /* 0x000fe80000100a00 */
[----:B0-----:R-:W-:Y:S04]  /*2e010*/  STL.64 [R1+0x2b0], R16 ;  /* 0x0002b01001007387 */ /* 0x001fe80000100a00 */
[----:B------:R0:W-:Y:S01]  /*2e020*/  STL.64 [R1+0x2b8], R18 ;  /* 0x0002b81201007387 */ /* 0x0001e20000100a00 */
[----:B-1----:R-:W-:-:S02]  /*2e030*/  IMAD.MOV.U32 R36, RZ, RZ, R16 ;  /* 0x000000ffff247224 */ /* 0x002fc400078e0010 */
[----:B------:R-:W-:Y:S01]  /*2e040*/  IMAD.MOV.U32 R37, RZ, RZ, R17 ;  /* 0x000000ffff257224 */ /* 0x000fe200078e0011 */
[----:B0-----:R-:W3:Y:S04]  /*2e050*/  LDL.LU.64 R18, [R1+0x1cd8] ;  /* 0x001cd80001127983 */ /* 0x001ee80000300a00 */
[----:B------:R-:W3:Y:S01]  /*2e060*/  LDL.LU.64 R16, [R1+0x1cd0] ;  /* 0x001cd00001107983 */ /* 0x000ee20000300a00 */
[C---:B----4-:R-:W-:Y:S06]  /*2e070*/  HMMA.16816.F32 R56, R4.reuse, R10, R56 ;  /* 0x0000000a0438723c */ /* 0x050fec0000001838 */
[----:B------:R-:W-:Y:S01]  /*2e080*/  HMMA.16816.F32 R28, R4, R12, R28 ;  /* 0x0000000c041c723c */ /* 0x000fe2000000181c */
[----:B------:R-:W-:Y:S01]  /*2e090*/  F2FP.F16.E4M3.UNPACK_B R10, R55 ;  /* 0x00000037ff0a723e */ /* 0x000fe200020006ff */
[----:B------:R-:W-:-:S02]  /*2e0a0*/  IMAD R33, R33, 0x100, R14 ;  /* 0x0000010021217824 */ /* 0x000fc400078e020e */
[----:B------:R-:W-:Y:S02]  /*2e0b0*/  IMAD R34, R34, 0x100, R60 ;  /* 0x0000010022227824 */ /* 0x000fe400078e023c */
[----:B------:R-:W-:Y:S02]  /*2e0c0*/  IMAD R35, R35, 0x100, R15 ;  /* 0x0000010023237824 */ /* 0x000fe400078e020f */
[----:B--2---:R-:W-:Y:S01]  /*2e0d0*/  IMAD R32, R32, 0x100, R41 ;  /* 0x0000010020207824 */ /* 0x004fe200078e0229 */
[----:B---3--:R-:W-:-:S15]  /*2e0e0*/  HMMA.16816.F32 R16, R4, R44, R16 ;  /* 0x0000002c0410723c */ /* 0x008fde0000001810 */
[----:B------:R-:W-:-:S08]  /*2e0f0*/  NOP ;  /* 0x0000000000007918 */ /* 0x000fd00000000000 */
[----:B------:R-:W-:Y:S04]  /*2e100*/  STL.64 [R1+0x1ba8], R18 ;  /* 0x001ba81201007387 */ /* 0x000fe80000100a00 */
[----:B------:R-:W-:Y:S04]  /*2e110*/  STL.64 [R1+0x1ba0], R16 ;  /* 0x001ba01001007387 */ /* 0x000fe80000100a00 */
[----:B------:R-:W0:Y:S04]  /*2e120*/  LDSM.16.M88.4 R16, [R0+UR4+0x1400] ;  /* 0x001400040010783b */ /* 0x000e280008000200 */
[----:B0-----:R-:W-:Y:S01]  /*2e130*/  STL.64 [R1+0x2a0], R16 ;  /* 0x0002a01001007387 */ /* 0x001fe20000100a00 */
[----:B------:R-:W-:-:S03]  /*2e140*/  IMAD.MOV.U32 R38, RZ, RZ, R16 ;  /* 0x000000ffff267224 */ /* 0x000fc600078e0010 */
[----:B------:R-:W-:Y:S01]  /*2e150*/  STL.64 [R1+0x2a8], R18 ;  /* 0x0002a81201007387 */ /* 0x000fe20000100a00 */
[----:B------:R-:W-:-:S03]  /*2e160*/  IMAD.MOV.U32 R39, RZ, RZ, R17 ;  /* 0x000000ffff277224 */ /* 0x000fc600078e0011 */
[----:B------:R-:W0:Y:S04]  /*2e170*/  LDSM.16.M88.4 R16, [R0+UR4+0x1800] ;  /* 0x001800040010783b */ /* 0x000e280008000200 */
[----:B------:R-:W-:Y:S04]  /*2e180*/  STL.64 [R1+0x1bb8], R30 ;  /* 0x001bb81e01007387 */ /* 0x000fe80000100a00 */
[----:B------:R-:W-:Y:S04]  /*2e190*/  STL.64 [R1+0x1bb0], R28 ;  /* 0x001bb01c01007387 */ /* 0x000fe80000100a00 */
[----:B0-----:R-:W-:Y:S01]  /*2e1a0*/  STL.64 [R1+0x280], R16 ;  /* 0x0002801001007387 */ /* 0x001fe20000100a00 */
[----:B------:R-:W-:-:S03]  /*2e1b0*/  IMAD.MOV.U32 R40, RZ, RZ, R16 ;  /* 0x000000ffff287224 */ /* 0x000fc600078e0010 */
[----:B------:R-:W-:Y:S01]  /*2e1c0*/  STL.64 [R1+0x288], R18 ;  /* 0x0002881201007387 */ /* 0x000fe20000100a00 */
[----:B------:R-:W-:-:S03]  /*2e1d0*/  IMAD.MOV.U32 R41, RZ, RZ, R17 ;  /* 0x000000ffff297224 */ /* 0x000fc600078e0011 */
[----:B------:R-:W0:Y:S04]  /*2e1e0*/  LDSM.16.M88.4 R16, [R0+UR4+0x1c00] ;  /* 0x001c00040010783b */ /* 0x000e280008000200 */
[----:B0-----:R-:W-:Y:S04]  /*2e1f0*/  STL.64 [R1+0x290], R16 ;  /* 0x0002901001007387 */ /* 0x001fe80000100a00 */
[----:B------:R-:W-:Y:S04]  /*2e200*/  STL.64 [R1+0x298], R18 ;  /* 0x0002981201007387 */ /* 0x000fe80000100a00 */
[----:B------:R-:W2:Y:S04]  /*2e210*/  LDL R45, [R1+0x2e0] ;  /* 0x0002e000012d7983 */ /* 0x000ea80000100800 */
[----:B------:R-:W-:Y:S04]  /*2e220*/  STL.64 [R1+0x1bc8], R58 ;  /* 0x001bc83a01007387 */ /* 0x000fe80000100a00 */
[----:B------:R0:W-:Y:S04]  /*2e230*/  STL.64 [R1+0x1bc0], R56 ;  /* 0x001bc03801007387 */ /* 0x0001e80000100a00 */
[----:B------:R-:W3:Y:S01]  /*2e240*/  LDL.LU R55, [R1+0x1ccc] ;  /* 0x001ccc0001377983 */ /* 0x000ee20000300800 */
[----:B------:R-:W-:-:S03]  /*2e250*/  IMAD.MOV.U32 R0, RZ, RZ, R16 ;  /* 0x000000ffff007224 */ /* 0x000fc600078e0010 */
[----:B0-----:R-:W4:Y:S04]  /*2e260*/  LDL.LU R57, [R1+0x754] ;  /* 0x0007540001397983 */ /* 0x001f280000300800 */
        /* <DEDUP_REMOVED lines=10> */
[----:B------:R-:W-:-:S03]  /*2e310*/  IMAD.MOV.U32 R60, RZ, RZ, R17 ;  /* 0x000000ffff3c7224 */ /* 0x000fc600078e0011 */
        /* <DEDUP_REMOVED lines=9> */
[----:B------:R-:W-:Y:S02]  /*2e3b0*/  F2FP.F16.E4M3.UNPACK_B R32, R32 ;  /* 0x00000020ff20723e */ /* 0x000fe400020006ff */
[----:B------:R-:W-:Y:S02]  /*2e3c0*/  F2FP.F16.E4M3.UNPACK_B R33, R33 ;  /* 0x00000021ff21723e */ /* 0x000fe400020006ff */
[----:B------:R-:W-:Y:S02]  /*2e3d0*/  F2FP.F16.E4M3.UNPACK_B R34, R34 ;  /* 0x00000022ff22723e */ /* 0x000fe400020006ff */
[----:B------:R-:W-:Y:S02]  /*2e3e0*/  F2FP.F16.E4M3.UNPACK_B R35, R35 ;  /* 0x00000023ff23723e */ /* 0x000fe400020006ff */
[----:B------:R-:W-:Y:S02]  /*2e3f0*/  F2FP.F16.E4M3.UNPACK_B R11, R42 ;  /* 0x0000002aff0b723e */ /* 0x000fe400020006ff */
[----:B------:R-:W-:-:S02]  /*2e400*/  F2FP.F16.E4M3.UNPACK_B R8, R8 ;  /* 0x00000008ff08723e */ /* 0x000fc400020006ff */
[----:B------:R-:W-:Y:S02]  /*2e410*/  F2FP.F16.E4M3.UNPACK_B R9, R9 ;  /* 0x00000009ff09723e */ /* 0x000fe400020006ff */
[----:B------:R-:W-:Y:S02]  /*2e420*/  F2FP.F16.E4M3.UNPACK_B R36, R36 ;  /* 0x00000024ff24723e */ /* 0x000fe400020006ff */
[----:B------:R-:W-:Y:S01]  /*2e430*/  F2FP.F16.E4M3.UNPACK_B R37, R37 ;  /* 0x00000025ff25723e */ /* 0x000fe200020006ff */
[----:B---3--:R-:W-:Y:S07]  /*2e440*/  HMMA.16816.F32 R52, R4, R2, R52 ;  /* 0x000000020434723c */ /* 0x008fee0000001834 */
[----:B--2---:R-:W-:-:S02]  /*2e450*/  F2FP.F16.E4M3.UNPACK_B R6, R45 ;  /* 0x0000002dff06723e */ /* 0x004fc400020006ff */
[----:B------:R-:W-:Y:S02]  /*2e460*/  F2FP.F16.E4M3.UNPACK_B R7, R61 ;  /* 0x0000003dff07723e */ /* 0x000fe400020006ff */
[----:B------:R-:W-:Y:S01]  /*2e470*/  F2FP.F16.E4M3.UNPACK_B R2, R47 ;  /* 0x0000002fff02723e */ /* 0x000fe200020006ff */
[----:B----4-:R-:W-:Y:S01]  /*2e480*/  HMMA.16816.F32 R20, R32, R10, R20 ;  /* 0x0000000a2014723c */ /* 0x010fe20000001814 */
[----:B------:R-:W-:-:S10]  /*2e490*/  F2FP.F16.E4M3.UNPACK_B R3, R46 ;  /* 0x0000002eff03723e */ /* 0x000fd400020006ff */
[----:B------:R-:W-:Y:S04]  /*2e4a0*/  STL.64 [R1+0x1bd8], R54 ;  /* 0x001bd83601007387 */ /* 0x000fe80000100a00 */
[----:B------:R-:W-:Y:S01]  /*2e4b0*/  STL.64 [R1+0x1bd0], R52 ;  /* 0x001bd03401007387 */ /* 0x000fe20000100a00 */
[C---:B------:R-:W-:Y:S06]  /*2e4c0*/  HMMA.16816.F32 R24, R32.reuse, R8, R24 ;  /* 0x000000082018723c */ /* 0x040fec0000001818 */
[C---:B------:R-:W-:Y:S06]  /*2e4d0*/  HMMA.16816.F32 R44, R32.reuse, R6, R48 ;  /* 0x00000006202c723c */ /* 0x040fec0000001830 */
[C---:B------:R-:W-:Y:S01]  /*2e4e0*/  HMMA.16816.F32 R48, R32.reuse, R2, R28 ;  /* 0x000000022030723c */ /* 0x040fe2000000181c */
[----:B------:R-:W-:Y:S04]  /*2e4f0*/  STL.64 [R1+0x1be8], R22 ;  /* 0x001be81601007387 */ /* 0x000fe80000100a00 */
[----:B------:R-:W-:Y:S04]  /*2e500*/  STL.64 [R1+0x1be0], R20 ;  /* 0x001be01401007387 */ /* 0x000fe80000100a00 */
[----:B------:R-:W2:Y:S04]  /*2e510*/  LDL.LU R61, [R1+0x1cb8] ;  /* 0x001cb800013d7983 */ /* 0x000ea80000300800 */
[----:B------:R-:W-:Y:S04]  /*2e520*/  STL.64 [R1+0x1c78], R10 ;  /* 0x001c780a01007387 */ /* 0x000fe80000100a00 */
[----:B------:R0:W-:Y:S02]  /*2e530*/  STL.64 [R1+0x1c70], R8 ;  /* 0x001c700801007387 */ /* 0x0001e40000100a00 */
[----:B0-----:R-:W-:Y:S02]  /*2e540*/  HMMA.16816.F32 R8, R32, R36, R16 ;  /* 0x000000242008723c */ /* 0x001fe40000001810 */
[----:B------:R-:W-:Y:S04]  /*2e550*/  STL.64 [R1+0x1bf8], R26 ;  /* 0x001bf81a01007387 */ /* 0x000fe80000100a00 */
[----:B------:R-:W-:Y:S04]  /*2e560*/  STL.64 [R1+0x1bf0], R24 ;  /* 0x001bf01801007387 */ /* 0x000fe80000100a00 */
[----:B------:R-:W-:Y:S04]  /*2e570*/  STL.64 [R1+0x1c08], R46 ;  /* 0x001c082e01007387 */ /* 0x000fe80000100a00 */
[----:B------:R-:W-:Y:S04]  /*2e580*/  STL.64 [R1+0x1c00], R44 ;  /* 0x001c002c01007387 */ /* 0x000fe80000100a00 */
[----:B------:R-:W-:Y:S04]  /*2e590*/  STL.64 [R1+0x1c18], R50 ;  /* 0x001c183201007387 */ /* 0x000fe80000100a00 */
[----:B------:R-:W-:Y:S04]  /*2e5a0*/  STL.64 [R1+0x1c10], R48 ;  /* 0x001c103001007387 */ /* 0x000fe80000100a00 */
[----:B------:R-:W-:Y:S04]  /*2e5b0*/  STL.64 [R1+0x20], R8 ;  /* 0x0000200801007387 */ /* 0x000fe80000100a00 */
[----:B------:R-:W-:Y:S04]  /*2e5c0*/  STL [R1+0x28], R10 ;  /* 0x0000280a01007387 */ /* 0x000fe80000100800 */
[----:B------:R-:W3:Y:S04]  /*2e5d0*/  LDL.LU R28, [R1+0xf0] ;  /* 0x0000f000011c7983 */ /* 0x000ee80000300800 */
[----:B------:R-:W3:Y:S04]  /*2e5e0*/  LDL.LU R29, [R1+0xf4] ;  /* 0x0000f400011d7983 */ /* 0x000ee80000300800 */
[----:B------:R-:W4:Y:S01]  /*2e5f0*/  LDL.LU R30, [R1+0xf8] ;  /* 0x0000f800011e7983 */ /* 0x000f220000300800 */
[----:B------:R-:W-:-:S02]  /*2e600*/  IMAD R12, R12, 0x100, R57 ;  /* 0x000001000c0c7824 */ /* 0x000fc400078e0239 */
[----:B------:R-:W-:Y:S02]  /*2e610*/  IMAD R13, R13, 0x100, R58 ;  /* 0x000001000d0d7824 */ /* 0x000fe400078e023a */
[----:B------:R-:W-:Y:S02]  /*2e620*/  IMAD R14, R14, 0x100, R59 ;  /* 0x000001000e0e7824 */ /* 0x000fe400078e023b */
[----:B--2---:R-:W-:Y:S02]  /*2e630*/  IMAD.MOV.U32 R31, RZ, RZ, R61 ;  /* 0x000000ffff1f7224 */ /* 0x004fe400078e003d */
[----:B------:R-:W2:Y:S04]  /*2e640*/  LDL.LU R61, [R1+0x1cb4] ;  /* 0x001cb400013d7983 */ /* 0x000ea80000300800 */
[----:B----4-:R-:W-:Y:S04]  /*2e650*/  STL.64 [R1+0x1c28], R30 ;  /* 0x001c281e01007387 */ /* 0x010fe80000100a00 */
[----:B---3--:R0:W-:Y:S04]  /*2e660*/  STL.64 [R1+0x1c20], R28 ;  /* 0x001c201c01007387 */ /* 0x0081e80000100a00 */
[----:B------:R-:W3:Y:S04]  /*2e670*/  LDL.LU R56, [R1+0x100] ;  /* 0x0001000001387983 */ /* 0x000ee80000300800 */
[----:B------:R-:W3:Y:S04]  /*2e680*/  LDL.LU R57, [R1+0x104] ;  /* 0x0001040001397983 */ /* 0x000ee80000300800 */
[----:B------:R-:W4:Y:S04]  /*2e690*/  LDL.LU R58, [R1+0x108] ;  /* 0x00010800013a7983 */ /* 0x000f280000300800 */
[----:B------:R-:W4:Y:S01]  /*2e6a0*/  LDL.LU R59, [R1+0x10c] ;  /* 0x00010c00013b7983 */ /* 0x000f220000300800 */
[----:B--2---:R-:W-:-:S03]  /*2e6b0*/  IMAD.MOV.U32 R54, RZ, RZ, R61 ;  /* 0x000000ffff367224 */ /* 0x004fc600078e003d */
[----:B----4-:R-:W-:Y:S04]  /*2e6c0*/  STL.64 [R1+0x1c38], R58 ;  /* 0x001c383a01007387 */ /* 0x010fe80000100a00 */
[----:B---3--:R1:W-:Y:S04]  /*2e6d0*/  STL.64 [R1+0x1c30], R56 ;  /* 0x001c303801007387 */ /* 0x0083e80000100a00 */
[----:B------:R-:W2:Y:S04]  /*2e6e0*/  LDL.LU R52, [R1+0x120] ;  /* 0x0001200001347983 */ /* 0x000ea80000300800 */
[----:B------:R-:W2:Y:S04]  /*2e6f0*/  LDL.LU R53, [R1+0x124] ;  /* 0x0001240001357983 */ /* 0x000ea80000300800 */
[----:B------:R-:W3:Y:S04]  /*2e700*/  LDL.LU R61, [R1+0x1cb0] ;  /* 0x001cb000013d7983 */ /* 0x000ee80000300800 */
[----:B------:R-:W4:Y:S04]  /*2e710*/  LDL.LU R55, [R1+0x12c] ;  /* 0x00012c0001377983 */ /* 0x000f280000300800 */
[----:B----4-:R4:W-:Y:S04]  /*2e720*/  STL.64 [R1+0x1c48], R54 ;  /* 0x001c483601007387 */ /* 0x0109e80000100a00 */
[----:B--2---:R2:W-:Y:S04]  /*2e730*/  STL.64 [R1+0x1c40], R52 ;  /* 0x001c403401007387 */ /* 0x0045e80000100a00 */
[----:B0-----:R-:W4:Y:S04]  /*2e740*/  LDL.LU R28, [R1+0x140] ;  /* 0x00014000011c7983 */ /* 0x001f280000300800 */
[----:B------:R-:W4:Y:S04]  /*2e750*/  LDL.LU R29, [R1+0x144] ;  /* 0x00014400011d7983 */ /* 0x000f280000300800 */
[----:B------:R-:W2:Y:S01]  /*2e760*/  LDL.LU R30, [R1+0x148] ;  /* 0x00014800011e7983 */ /* 0x000ea20000300800 */
[----:B---3--:R-:W-:-:S03]  /*2e770*/  IMAD.MOV.U32 R31, RZ, RZ, R61 ;  /* 0x000000ffff1f7224 */ /* 0x008fc600078e003d */
[----:B------:R-:W3:Y:S04]  /*2e780*/  LDL.LU R61, [R1+0x1cac] ;  /* 0x001cac00013d7983 */ /* 0x000ee80000300800 */
[----:B--2---:R-:W-:Y:S04]  /*2e790*/  STL.64 [R1+0x1c58], R30 ;  /* 0x001c581e01007387 */ /* 0x004fe80000100a00 */
[----:B----4-:R0:W-:Y:S04]  /*2e7a0*/  STL.64 [R1+0x1c50], R28 ;  /* 0x001c501c01007387 */ /* 0x0101e80000100a00 */
[----:B-1----:R-:W2:Y:S04]  /*2e7b0*/  LDL.LU R56, [R1+0x160] ;  /* 0x0001600001387983 */ /* 0x002ea80000300800 */
[----:B------:R-:W2:Y:S04]  /*2e7c0*/  LDL.LU R57, [R1+0x164] ;  /* 0x0001640001397983 */ /* 0x000ea80000300800 */
[----:B------:R-:W4:Y:S04]  /*2e7d0*/  LDL.LU R58, [R1+0x168] ;  /* 0x00016800013a7983 */ /* 0x000f280000300800 */
[----:B------:R-:W4:Y:S01]  /*2e7e0*/  LDL.LU R59, [R1+0x16c] ;  /* 0x00016c00013b7983 */ /* 0x000f220000300800 */
[----:B---3--:R-:W-:-:S03]  /*2e7f0*/  IMAD.MOV.U32 R55, RZ, RZ, R61 ;  /* 0x000000ffff377224 */ /* 0x008fc600078e003d */
[----:B----4-:R-:W-:Y:S04]  /*2e800*/  STL.64 [R1+0x1c68], R58 ;  /* 0x001c683a01007387 */ /* 0x010fe80000100a00 */
[----:B--2---:R-:W-:Y:S04]  /*2e810*/  STL.64 [R1+0x1c60], R56 ;  /* 0x001c603801007387 */ /* 0x004fe80000100a00 */
[----:B------:R-:W2:Y:S04]  /*2e820*/  LDL.LU R52, [R1+0xd0] ;  /* 0x0000d00001347983 */ /* 0x000ea80000300800 */
[----:B------:R-:W2:Y:S04]  /*2e830*/  LDL.LU R53, [R1+0xd4] ;  /* 0x0000d40001357983 */ /* 0x000ea80000300800 */
[----:B------:R-:W3:Y:S04]  /*2e840*/  LDL.LU R54, [R1+0xd8] ;  /* 0x0000d80001367983 */ /* 0x000ee80000300800 */
[----:B------:R-:W4:Y:S04]  /*2e850*/  LDL.LU R61, [R1+0x1ca8] ;  /* 0x001ca800013d7983 */ /* 0x000f280000300800 */
[----:B---3--:R-:W-:Y:S04]  /*2e860*/  STL.64 [R1+0x1c88], R54 ;  /* 0x001c883601007387 */ /* 0x008fe80000100a00 */
[----:B--2---:R1:W-:Y:S04]  /*2e870*/  STL.64 [R1+0x1c80], R52 ;  /* 0x001c803401007387 */ /* 0x0043e80000100a00 */
[----:B0-----:R-:W2:Y:S04]  /*2e880*/  LDL.LU R28, [R1+0xb0] ;  /* 0x0000b000011c7983 */ /* 0x001ea80000300800 */
[----:B------:R-:W2:Y:S04]  /*2e890*/  LDL.LU R29, [R1+0xb4] ;  /* 0x0000b400011d7983 */ /* 0x000ea80000300800 */
[----:B------:R-:W3:Y:S04]  /*2e8a0*/  LDL.LU R30, [R1+0xb8] ;  /* 0x0000b800011e7983 */ /* 0x000ee80000300800 */
[----:B------:R-:W3:Y:S01]  /*2e8b0*/  LDL.LU R31, [R1+0xbc] ;  /* 0x0000bc00011f7983 */ /* 0x000ee20000300800 */
[----:B------:R-:W-:-:S02]  /*2e8c0*/  IMAD R15, R15, 0x100, R43 ;  /* 0x000001000f0f7824 */ /* 0x000fc400078e022b */
[----:B------:R-:W-:Y:S01]  /*2e8d0*/  IMAD.MOV.U32 R43, RZ, RZ, R11 ;  /* 0x000000ffff2b7224 */ /* 0x000fe200078e000b */
[----:B---3--:R-:W-:Y:S04]  /*2e8e0*/  STL.64 [R1+0x1c98], R30 ;  /* 0x001c981e01007387 */ /* 0x008fe80000100a00 */
[----:B--2---:R0:W-:Y:S04]  /*2e8f0*/  STL.64 [R1+0x1c90], R28 ;  /* 0x001c901c01007387 */ /* 0x0041e80000100a00 */
[----:B------:R-:W2:Y:S04]  /*2e900*/  LDL.LU R8, [R1+0x90] ;  /* 0x0000900001087983 */ /* 0x000ea80000300800 */
[----:B------:R-:W2:Y:S04]  /*2e910*/  LDL.LU R9, [R1+0x94] ;  /* 0x0000940001097983 */ /* 0x000ea80000300800 */
[----:B------:R-:W2:Y:S04]  /*2e920*/  LDL.LU R10, [R1+0x98] ;  /* 0x00009800010a7983 */ /* 0x000ea80000300800 */
[----:B------:R-:W2:Y:S04]  /*2e930*/  LDL.LU R11, [R1+0x9c] ;  /* 0x00009c00010b7983 */ /* 0x000ea80000300800 */
[----:B-1----:R-:W3:Y:S04]  /*2e940*/  LDL.LU R52, [R1+0x1b0] ;  /* 0x0001b00001347983 */ /* 0x002ee80000300800 */
[----:B------:R-:W3:Y:S04]  /*2e950*/  LDL.LU R53, [R1+0x1b4] ;  /* 0x0001b40001357983 */ /* 0x000ee80000300800 */
[----:B------:R-:W3:Y:S04]  /*2e960*/  LDL.LU R54, [R1+0x1b8] ;  /* 0x0001b80001367983 */ /* 0x000ee80000300800 */
[----:B------:R-:W3:Y:S04]  /*2e970*/  LDL.LU R55, [R1+0x1bc] ;  /* 0x0001bc0001377983 */ /* 0x000ee80000300800 */
[----:B0-----:R-:W2:Y:S04]  /*2e980*/  LDL.LU R28, [R1+0x1d0] ;  /* 0x0001d000011c7983 */ /* 0x001ea80000300800 */
[----:B------:R-:W2:Y:S04]  /*2e990*/  LDL.LU R29, [R1+0x1d4] ;  /* 0x0001d400011d7983 */ /* 0x000ea80000300800 */
[----:B------:R-:W2:Y:S04]  /*2e9a0*/  LDL.LU R30, [R1+0x1d8] ;  /* 0x0001d800011e7983 */ /* 0x000ea80000300800 */
[----:B------:R-:W2:Y:S01]  /*2e9b0*/  LDL.LU R31, [R1+0x1dc] ;  /* 0x0001dc00011f7983 */ /* 0x000ea20000300800 */
[----:B------:R-:W-:-:S02]  /*2e9c0*/  F2FP.F16.E4M3.UNPACK_B R38, R38 ;  /* 0x00000026ff26723e */ /* 0x000fc400020006ff */
[----:B------:R-:W-:Y:S01]  /*2e9d0*/  F2FP.F16.E4M3.UNPACK_B R39, R39 ;  /* 0x00000027ff27723e */ /* 0x000fe200020006ff */
[----:B------:R-:W2:Y:S01]  /*2e9e0*/  LDL.LU R56, [R1+0xa0] ;  /* 0x0000a00001387983 */ /* 0x000ea20000300800 */
[----:B------:R-:W-:Y:S02]  /*2e9f0*/  F2FP.F16.E4M3.UNPACK_B R40, R40 ;  /* 0x00000028ff28723e */ /* 0x000fe400020006ff */
[----:B------:R-:W-:Y:S01]  /*2ea00*/  F2FP.F16.E4M3.UNPACK_B R41, R41 ;  /* 0x00000029ff29723e */ /* 0x000fe200020006ff */
[----:B------:R-:W2:Y:S04]  /*2ea10*/  LDL.LU R57, [R1+0xa4] ;  /* 0x0000a40001397983 */ /* 0x000ea80000300800 */
[----:B------:R-:W2:Y:S04]  /*2ea20*/  LDL.LU R58, [R1+0xa8] ;  /* 0x0000a800013a7983 */ /* 0x000ea80000300800 */
[----:B------:R-:W2:Y:S04]  /*2ea30*/  LDL.LU R48, [R1+0x778] ;  /* 0x0007780001307983 */ /* 0x000ea80000300800 */
[----:B------:R-:W2:Y:S04]  /*2ea40*/  LDL.LU R49, [R1+0x784] ;  /* 0x0007840001317983 */ /* 0x000ea80000300800 */
[----:B------:R-:W2:Y:S01]  /*2ea50*/  LDL.LU R50, [R1+0x780] ;  /* 0x0007800001327983 */ /* 0x000ea20000300800 */
[----:B----4-:R-:W-:-:S03]  /*2ea60*/  IMAD.MOV.U32 R59, RZ, RZ, R61 ;  /* 0x000000ffff3b7224 */ /* 0x010fc600078e003d */
        /* <DEDUP_REMOVED lines=18> */
[----:B------:R-:W-:-:S02]  /*2eb90*/  F2FP.F16.E4M3.UNPACK_B R4, R0 ;  /* 0x00000000ff04723e */ /* 0x000fc400020006ff */
[----:B------:R-:W-:Y:S01]  /*2eba0*/  F2FP.F16.E4M3.UNPACK_B R5, R60 ;  /* 0x0000003cff05723e */ /* 0x000fe200020006ff */
[----:B------:R-:W4:Y:S04]  /*2ebb0*/  LDL.LU R0, [R1+0x1ca4] ;  /* 0x001ca40001007983 */ /* 0x000f280000300800 */
[----:B------:R-:W4:Y:S01]  /*2ebc0*/  LDL.LU R60, [R1+0x1ca0] ;  /* 0x001ca000013c7983 */ /* 0x000f220000300800 */
[C---:B---3--:R-:W-:Y:S06]  /*2ebd0*/  HMMA.16816.F32 R52, R32.reuse, R40, R52 ;  /* 0x000000282034723c */ /* 0x048fec0000001834 */
[C---:B--2---:R-:W-:Y:S06]  /*2ebe0*/  HMMA.16816.F32 R28, R32.reuse, R38, R28 ;  /* 0x00000026201c723c */ /* 0x044fec000000181c */
[----:B------:R-:W-:-:S15]  /*2ebf0*/  HMMA.16816.F32 R32, R32, R4, R8 ;  /* 0x000000042020723c */ /* 0x000fde0000001808 */
[----:B------:R-:W-:-:S02]  /*2ec00*/  NOP ;  /* 0x0000000000007918 */ /* 0x000fc40000000000 */
[----:B------:R-:W-:Y:S04]  /*2ec10*/  STL.64 [R1+0x1c0], R28 ;  /* 0x0001c01c01007387 */ /* 0x000fe80000100a00 */
[----:B------:R0:W-:Y:S04]  /*2ec20*/  STL.64 [R1+0x1c8], R30 ;  /* 0x0001c81e01007387 */ /* 0x0001e80000100a00 */
[----:B0-----:R-:W2:Y:S04]  /*2ec30*/  LDL.LU.64 R30, [R1+0x1c98] ;  /* 0x001c9800011e7983 */ /* 0x001ea80000300a00 */
[----:B------:R-:W2:Y:S04]  /*2ec40*/  LDL.LU.64 R28, [R1+0x1c90] ;  /* 0x001c9000011c7983 */ /* 0x000ea80000300a00 */
[----:B------:R-:W-:Y:S04]  /*2ec50*/  STL.64 [R1+0x1b0], R52 ;  /* 0x0001b03401007387 */ /* 0x000fe80000100a00 */
[----:B------:R0:W-:Y:S04]  /*2ec60*/  STL.64 [R1+0x1b8], R54 ;  /* 0x0001b83601007387 */ /* 0x0001e80000100a00 */
[----:B0-----:R-:W3:Y:S04]  /*2ec70*/  LDL.LU.64 R54, [R1+0x1c88] ;  /* 0x001c880001367983 */ /* 0x001ee80000300a00 */
[----:B------:R-:W3:Y:S04]  /*2ec80*/  LDL.LU.64 R52, [R1+0x1c80] ;  /* 0x001c800001347983 */ /* 0x000ee80000300a00 */
[----:B------:R-:W4:Y:S04]  /*2ec90*/  LDL.LU.64 R10, [R1+0x1c78] ;  /* 0x001c7800010a7983 */ /* 0x000f280000300a00 */
[----:B------:R-:W2:Y:S01]  /*2eca0*/  LDL.LU.64 R8, [R1+0x1c70] ;  /* 0x001c700001087983 */ /* 0x000ea20000300a00 */
[----:B------:R-:W-:-:S02]  /*2ecb0*/  F2FP.F16.E4M3.UNPACK_B R12, R12 ;  /* 0x0000000cff0c723e */ /* 0x000fc400020006ff */
[----:B------:R-:W-:Y:S02]  /*2ecc0*/  F2FP.F16.E4M3.UNPACK_B R13, R13 ;  /* 0x0000000dff0d723e */ /* 0x000fe400020006ff */
[----:B------:R-:W-:Y:S02]  /*2ecd0*/  F2FP.F16.E4M3.UNPACK_B R14, R14 ;  /* 0x0000000eff0e723e */ /* 0x000fe400020006ff */
[----:B------:R-:W-:Y:S01]  /*2ece0*/  F2FP.F16.E4M3.UNPACK_B R15, R15 ;  /* 0x0000000fff0f723e */ /* 0x000fe200020006ff */
[----:B------:R0:W-:Y:S04]  /*2ecf0*/  STL.64 [R1+0x30], R32 ;  /* 0x0000302001007387 */ /* 0x0001e80000100a00 */
[----:B------:R1:W-:Y:S04]  /*2ed00*/  STL.64 [R1+0x38], R34 ;  /* 0x0000382201007387 */ /* 0x0003e80000100a00 */
[----:B0-----:R-:W3:Y:S04]  /*2ed10*/  LDL.LU R33, [R1+0x774] ;  /* 0x0007740001217983 */ /* 0x001ee80000300800 */
[----:B-1----:R-:W3:Y:S04]  /*2ed20*/  LDL.LU R34, [R1+0x770] ;  /* 0x0007700001227983 */ /* 0x002ee80000300800 */
[----:B------:R-:W3:Y:S01]  /*2ed30*/  LDL.LU R35, [R1+0x77c] ;  /* 0x00077c0001237983 */ /* 0x000ee20000300800 */
[C---:B----4-:R-:W-:Y:S06]  /*2ed40*/  HMMA.16816.F32 R56, R12.reuse, R10, R56 ;  /* 0x0000000a0c38723c */ /* 0x050fec0000001838 */
[----:B--2---:R-:W-:-:S15]  /*2ed50*/  HMMA.16816.F32 R28, R12, R8, R28 ;  /* 0x000000080c1c723c */ /* 0x004fde000000181c */
        /* <DEDUP_REMOVED lines=8> */
[----:B------:R-:W4:Y:S01]  /*2ede0*/  LDL.LU.64 R28, [R1+0x1c50] ;  /* 0x001c5000011c7983 */ /* 0x000f220000300a00 */
[----:B---3--:R-:W-:-:S15]  /*2edf0*/  HMMA.16816.F32 R52, R12, R6, R52 ;  /* 0x000000060c34723c */ /* 0x008fde0000001834 */
[----:B------:R-:W-:-:S08]  /*2ee00*/  NOP ;  /* 0x0000000000007918 */ /* 0x000fd00000000000 */
[----:B------:R-:W-:Y:S04]  /*2ee10*/  STL.64 [R1+0xd0], R52 ;  /* 0x0000d03401007387 */ /* 0x000fe80000100a00 */
[----:B------:R0:W-:Y:S04]  /*2ee20*/  STL.64 [R1+0xd8], R54 ;  /* 0x0000d83601007387 */ /* 0x0001e80000100a00 */
[----:B0-----:R-:W3:Y:S04]  /*2ee30*/  LDL.LU.64 R54, [R1+0x1c48] ;  /* 0x001c480001367983 */ /* 0x001ee80000300a00 */
[----:B------:R-:W3:Y:S01]  /*2ee40*/  LDL.LU.64 R52, [R1+0x1c40] ;  /* 0x001c400001347983 */ /* 0x000ee20000300a00 */
        /* <DEDUP_REMOVED lines=11> */
[C---:B------:R-:W-:Y:S06]  /*2ef00*/  HMMA.16816.F32 R24, R12.reuse, R40, R24 ;  /* 0x000000280c18723c */ /* 0x040fec0000001818 */
[C---:B------:R-:W-:Y:S06]  /*2ef10*/  HMMA.16816.F32 R44, R12.reuse, R38, R44 ;  /* 0x000000260c2c723c */ /* 0x040fec000000182c */
[----:B------:R-:W-:Y:S01]  /*2ef20*/  HMMA.16816.F32 R12, R12, R4, R20 ;  /* 0x000000040c0c723c */ /* 0x000fe20000001814 */
[----:B------:R-:W-:-:S02]  /*2ef30*/  IMAD R32, R34, 0x100, R33 ;  /* 0x0000010022207824 */ /* 0x000fc400078e0221 */
[----:B------:R-:W-:Y:S02]  /*2ef40*/  IMAD R33, R48, 0x100, R35 ;  /* 0x0000010030217824 */ /* 0x000fe400078e0223 */
[----:B------:R-:W-:Y:S02]  /*2ef50*/  IMAD R34, R50, 0x100, R49 ;  /* 0x0000010032227824 */ /* 0x000fe400078e0231 */
[----:B------:R-:W-:Y:S01]  /*2ef60*/  IMAD R35, R61, 0x100, R51 ;  /* 0x000001003d237824 */ /* 0x000fe200078e0233 */
[----:B------:R-:W-:Y:S02]  /*2ef70*/  F2FP.F16.E4M3.UNPACK_B R32, R32 ;  /* 0x00000020ff20723e */ /* 0x000fe400020006ff */
[----:B------:R-:W-:Y:S02]  /*2ef80*/  F2FP.F16.E4M3.UNPACK_B R33, R33 ;  /* 0x00000021ff21723e */ /* 0x000fe400020006ff */
[----:B------:R-:W-:Y:S02]  /*2ef90*/  F2FP.F16.E4M3.UNPACK_B R34, R34 ;  /* 0x00000022ff22723e */ /* 0x000fe400020006ff */
[----:B------:R-:W-:Y:S01]  /*2efa0*/  F2FP.F16.E4M3.UNPACK_B R35, R35 ;  /* 0x00000023ff23723e */ /* 0x000fe200020006ff */
[----:B------:R-:W-:-:S02]  /*2efb0*/  IMAD.MOV.U32 R61, RZ, RZ, R27 ;  /* 0x000000ffff3d7224 */ /* 0x000fc400078e001b */
[----:B------:R-:W-:Y:S04]  /*2efc0*/  STL.64 [R1+0x1a0], R44 ;  /* 0x0001a02c01007387 */ /* 0x000fe80000100a00 */
[----:B------:R-:W-:Y:S04]  /*2efd0*/  STL.64 [R1+0x1a8], R46 ;  /* 0x0001a82e01007387 */ /* 0x000fe80000100a00 */
[----:B------:R-:W-:Y:S04]  /*2efe0*/  STL.64 [R1+0x190], R24 ;  /* 0x0001901801007387 */ /* 0x000fe80000100a00 */
[----:B------:R3:W-:Y:S04]  /*2eff0*/  STL [R1+0x198], R26 ;  /* 0x0001981a01007387 */ /* 0x0007e80000100800 */
[----:B------:R-:W-:Y:S04]  /*2f000*/  STL [R1+0x1b9c], R61 ;  /* 0x001b9c3d01007387 */ /* 0x000fe80000100800 */
[----:B------:R-:W-:Y:S04]  /*2f010*/  STL.64 [R1+0x160], R12 ;  /* 0x0001600c01007387 */ /* 0x000fe80000100a00 */
[----:B------:R4:W-:Y:S01]  /*2f020*/  STL.64 [R1+0x168], R14 ;  /* 0x0001680e01007387 */ /* 0x0009e20000100a00 */
[----:B---3--:R-:W-:-:S15]  /*2f030*/  HMMA.16816.F32 R24, R32, R10, R52 ;  /* 0x0000000a2018723c */ /* 0x008fde0000001834 */
[----:B------:R-:W-:-:S08]  /*2f040*/  NOP ;  /* 0x0000000000007918 */ /* 0x000fd00000000000 */
[----:B------:R-:W-:Y:S04]  /*2f050*/  STL.64 [R1+0x150], R24 ;  /* 0x0001501801007387 */ /* 0x000fe80000100a00 */
[----:B------:R-:W-:Y:S01]  /*2f060*/  STL.64 [R1+0x158], R26 ;  /* 0x0001581a01007387 */ /* 0x000fe20000100a00 */
[----:B------:R-:W-:Y:S02]  /*2f070*/  IMAD.MOV.U32 R50, RZ, RZ, R60 ;  /* 0x000000ffff327224 */ /* 0x000fe400078e003c */
[----:B------:R-:W-:Y:S01]  /*2f080*/  IMAD.MOV.U32 R51, RZ, RZ, R0 ;  /* 0x000000ffff337224 */ /* 0x000fe200078e0000 */
[C---:B--2---:R-:W-:Y:S06]  /*2f090*/  HMMA.16816.F32 R20, R32.reuse, R8, R56 ;  /* 0x000000082014723c */ /* 0x044fec0000001838 */
[----:B----4-:R-:W-:-:S15]  /*2f0a0*/  HMMA.16816.F32 R12, R32, R6, R28 ;  /* 0x00000006200c723c */ /* 0x010fde000000181c */
[----:B------:R-:W-:-:S08]  /*2f0b0*/  NOP ;  /* 0x0000000000007918 */ /* 0x000fd00000000000 */
[----:B------:R-:W-:Y:S04]  /*2f0c0*/  STL [R1+0x130], R12 ;  /* 0x0001300c01007387 */ /* 0x000fe80000100800 */
[----:B------:R-:W-:Y:S04]  /*2f0d0*/  STL.64 [R1+0x140], R20 ;  /* 0x0001401401007387 */ /* 0x000fe80000100a00 */
[----:B------:R-:W-:Y:S04]  /*2f0e0*/  STL.64 [R1+0x148], R22 ;  /* 0x0001481601007387 */ /* 0x000fe80000100a00 */
[----:B------:R0:W-:Y:S01]  /*2f0f0*/  STL.64 [R1+0x138], R14 ;  /* 0x0001380e01007387 */ /* 0x0001e20000100a00 */
[----:B------:R-:W-:-:S03]  /*2f100*/  IMAD.MOV.U32 R61, RZ, RZ, R13 ;  /* 0x000000ffff3d7224 */ /* 0x000fc600078e000d */
[----:B------:R-:W2:Y:S01]  /*2f110*/  LDL.LU R48, [R1+0xc0] ;  /* 0x0000c00001307983 */ /* 0x000ea20000300800 */
[----:B0-----:R-:W-:-:S15]  /*2f120*/  HMMA.16816.F32 R12, R32, R2, R16 ;  /* 0x00000002200c723c */ /* 0x001fde0000001810 */
[----:B------:R-:W-:-:S08]  /*2f130*/  NOP ;  /* 0x0000000000007918 */ /* 0x000fd00000000000 */
[----:B------:R0:W-:Y:S04]  /*2f140*/  STL.64 [R1+0x120], R12 ;  /* 0x0001200c01007387 */ /* 0x0001e80000100a00 */
[----:B------:R1:W-:Y:S04]  /*2f150*/  STL.64 [R1+0x128], R14 ;  /* 0x0001280e01007387 */ /* 0x0003e80000100a00 */
[----:B------:R-:W2:Y:S04]  /*2f160*/  LDL.LU R49, [R1+0xc4] ;  /* 0x0000c40001317983 */ /* 0x000ea80000300800 */
[----:B0-----:R-:W3:Y:S04]  /*2f170*/  LDL.LU R12, [R1+0x794] ;  /* 0x00079400010c7983 */ /* 0x001ee80000300800 */
[----:B------:R-:W3:Y:S04]  /*2f180*/  LDL.LU R13, [R1+0x790] ;  /* 0x00079000010d7983 */ /* 0x000ee80000300800 */
[----:B------:R-:W4:Y:S04]  /*2f190*/  LDL.LU R60, [R1+0x79c] ;  /* 0x00079c00013c7983 */ /* 0x000f280000300800 */
[----:B------:R-:W4:Y:S04]  /*2f1a0*/  LDL.LU R0, [R1+0x798] ;  /* 0x0007980001007983 */ /* 0x000f280000300800 */
[----:B------:R-:W4:Y:S04]  /*2f1b0*/  LDL.LU R20, [R1+0x70] ;  /* 0x0000700001147983 */ /* 0x000f280000300800 */
[----:B------:R-:W4:Y:S04]  /*2f1c0*/  LDL.LU R21, [R1+0x74] ;  /* 0x0000740001157983 */ /* 0x000f280000300800 */
[----:B------:R-:W4:Y:S04]  /*2f1d0*/  LDL.LU R22, [R1+0x78] ;  /* 0x0000780001167983 */ /* 0x000f280000300800 */
[----:B------:R-:W4:Y:S04]  /*2f1e0*/  LDL.LU R23, [R1+0x7c] ;  /* 0x00007c0001177983 */ /* 0x000f280000300800 */
        /* <DEDUP_REMOVED lines=24> */
[----:B------:R-:W4:Y:S04]  /*2f370*/  LDL.LU R18, [R1+0x8] ;  /* 0x0000080001127983 */ /* 0x000f280000300800 */
[----:B------:R-:W4:Y:S01]  /*2f380*/  LDL.LU R19, [R1+0xc] ;  /* 0x00000c0001137983 */ /* 0x000f220000300800 */
[----:B--2---:R-:W-:Y:S01]  /*2f390*/  HMMA.16816.F32 R48, R32, R36, R48 ;  /* 0x000000242030723c */ /* 0x004fe20000001830 */
[----:B---3--:R-:W-:-:S02]  /*2f3a0*/  IMAD R12, R13, 0x100, R12 ;  /* 0x000001000d0c7824 */ /* 0x008fc400078e020c */
[----:B----4-:R-:W-:-:S15]  /*2f3b0*/  IMAD R13, R0, 0x100, R60 ;  /* 0x00000100000d7824 */ /* 0x010fde00078e023c */
[----:B------:R-:W-:-:S06]  /*2f3c0*/  NOP ;  /* 0x0000000000007918 */ /* 0x000fcc0000000000 */
[----:B------:R-:W-:Y:S02]  /*2f3d0*/  IMAD.MOV.U32 R0, RZ, RZ, R51 ;  /* 0x000000ffff007224 */ /* 0x000fe400078e0033 */
[----:B------:R-:W-:Y:S01]  /*2f3e0*/  IMAD.MOV.U32 R60, RZ, RZ, R50 ;  /* 0x000000ffff3c7224 */ /* 0x000fe200078e0032 */
[----:B------:R0:W-:Y:S04]  /*2f3f0*/  STL.64 [R1+0xf0], R48 ;  /* 0x0000f03001007387 */ /* 0x0001e80000100a00 */
[----:B------:R-:W2:Y:S04]  /*2f400*/  LDL.LU.64 R50, [R1+0x1c18] ;  /* 0x001c180001327983 */ /* 0x000ea80000300a00 */
[----:B0-----:R-:W2:Y:S04]  /*2f410*/  LDL.LU.64 R48, [R1+0x1c10] ;  /* 0x001c100001307983 */ /* 0x001ea80000300a00 */
[----:B------:R0:W-:Y:S04]  /*2f420*/  STL [R1+0x1b94], R0 ;  /* 0x001b940001007387 */ /* 0x0001e80000100800 */
[----:B0-----:R-:W3:Y:S04]  /*2f430*/  LDL.LU R0, [R1+0x7ac] ;  /* 0x0007ac0001007983 */ /* 0x001ee80000300800 */
[----:B------:R0:W-:Y:S04]  /*2f440*/  STL [R1+0x1b90], R60 ;  /* 0x001b903c01007387 */ /* 0x0001e80000100800 */
[----:B0-----:R-:W4:Y:S01]  /*2f450*/  LDL.LU R60, [R1+0x7a4] ;  /* 0x0007a400013c7983 */ /* 0x001f220000300800 */
[C---:B------:R-:W-:Y:S06]  /*2f460*/  HMMA.16816.F32 R44, R32.reuse, R38, R44 ;  /* 0x00000026202c723c */ /* 0x040fec000000182c */
[C---:B------:R-:W-:Y:S06]  /*2f470*/  HMMA.16816.F32 R24, R32.reuse, R40, R24 ;  /* 0x000000282018723c */ /* 0x040fec0000001818 */
[----:B------:R-:W-:Y:S01]  /*2f480*/  HMMA.16816.F32 R32, R32, R4, R20 ;  /* 0x000000042020723c */ /* 0x000fe20000001814 */
[----:B------:R-:W-:-:S02]  /*2f490*/  F2FP.F16.E4M3.UNPACK_B R12, R12 ;  /* 0x0000000cff0c723e */ /* 0x000fc400020006ff */
[----:B------:R-:W-:Y:S01]  /*2f4a0*/  F2FP.F16.E4M3.UNPACK_B R13, R13 ;  /* 0x0000000dff0d723e */ /* 0x000fe200020006ff */
[----:B---3--:R-:W-:Y:S02]  /*2f4b0*/  IMAD R15, R15, 0x100, R0 ;  /* 0x000001000f0f7824 */ /* 0x008fe400078e0200 */
[----:B------:R-:W3:Y:S03]  /*2f4c0*/  LDL.LU R0, [R1+0x2d0] ;  /* 0x0002d00001007983 */ /* 0x000ee60000300800 */
[----:B------:R-:W-:Y:S01]  /*2f4d0*/  F2FP.F16.E4M3.UNPACK_B R15, R15 ;  /* 0x0000000fff0f723e */ /* 0x000fe200020006ff */
[----:B----4-:R-:W-:-:S05]  /*2f4e0*/  IMAD R14, R14, 0x100, R60 ;  /* 0x000001000e0e7824 */ /* 0x010fca00078e023c */
[----:B------:R-:W-:Y:S01]  /*2f4f0*/  F2FP.F16.E4M3.UNPACK_B R14, R14 ;  /* 0x0000000eff0e723e */ /* 0x000fe200020006ff */
[----:B------:R-:W-:Y:S06]  /*2f500*/  STL.64 [R1+0x110], R44 ;  /* 0x0001102c01007387 */ /* 0x000fec0000100a00 */
[C---:B------:R-:W-:Y:S01]  /*2f510*/  HMMA.16816.F32 R52, R12.reuse, R10, R52 ;  /* 0x0000000a0c34723c */ /* 0x040fe20000001834 */
[----:B------:R0:W-:Y:S05]  /*2f520*/  STL.64 [R1+0x118], R46 ;  /* 0x0001182e01007387 */ /* 0x0001ea0000100a00 */
[C---:B------:R-:W-:Y:S06]  /*2f530*/  HMMA.16816.F32 R56, R12.reuse, R8, R56 ;  /* 0x000000080c38723c */ /* 0x040fec0000001838 */
[C---:B------:R-:W-:Y:S06]  /*2f540*/  HMMA.16816.F32 R28, R12.reuse, R6, R28 ;  /* 0x000000060c1c723c */ /* 0x040fec000000181c */
[----:B------:R-:W-:Y:S01]  /*2f550*/  HMMA.16816.F32 R16, R12, R2, R16 ;  /* 0x000000020c10723c */ /* 0x000fe20000001810 */
[----:B0-----:R-:W4:Y:S04]  /*2f560*/  LDL.LU.64 R46, [R1+0x1c08] ;  /* 0x001c0800012e7983 */ /* 0x001f280000300a00 */
[----:B------:R-:W4:Y:S04]  /*2f570*/  LDL.LU.64 R44, [R1+0x1c00] ;  /* 0x001c0000012c7983 */ /* 0x000f280000300a00 */
[----:B------:R-:W-:Y:S04]  /*2f580*/  STL.64 [R1+0x100], R24 ;  /* 0x0001001801007387 */ /* 0x000fe80000100a00 */
[----:B------:R0:W-:Y:S01]  /*2f590*/  STL.64 [R1+0x108], R26 ;  /* 0x0001081a01007387 */ /* 0x0001e20000100a00 */
[----:B------:R-:W-:-:S03]  /*2f5a0*/  IMAD.MOV.U32 R60, RZ, RZ, R32 ;  /* 0x000000ffff3c7224 */ /* 0x000fc600078e0020 */
[----:B0-----:R-:W2:Y:S04]  /*2f5b0*/  LDL.LU.64 R26, [R1+0x1bf8] ;  /* 0x001bf800011a7983 */ /* 0x001ea80000300a00 */
[----:B------:R-:W2:Y:S04]  /*2f5c0*/  LDL.LU.64 R24, [R1+0x1bf0] ;  /* 0x001bf00001187983 */ /* 0x000ea80000300a00 */
[----:B------:R-:W4:Y:S04]  /*2f5d0*/  LDL.LU.64 R22, [R1+0x1be8] ;  /* 0x001be80001167983 */ /* 0x000f280000300a00 */
[----:B------:R-:W4:Y:S04]  /*2f5e0*/  LDL.LU.64 R20, [R1+0x1be0] ;  /* 0x001be00001147983 */ /* 0x000f280000300a00 */
[----:B------:R0:W-:Y:S04]  /*2f5f0*/  STL [R1+0xe4], R33 ;  /* 0x0000e42101007387 */ /* 0x0001e80000100800 */
[----:B------:R1:W-:Y:S04]  /*2f600*/  STL.64 [R1+0xe8], R34 ;  /* 0x0000e82201007387 */ /* 0x0003e80000100a00 */
[----:B------:R-:W2:Y:S04]  /*2f610*/  LDL.LU R32, [R1+0x7c4] ;  /* 0x0007c40001207983 */ /* 0x000ea80000300800 */
[----:B0-----:R-:W2:Y:S04]  /*2f620*/  LDL.LU R33, [R1+0x7c0] ;  /* 0x0007c00001217983 */ /* 0x001ea80000300800 */
[----:B-1----:R-:W4:Y:S04]  /*2f630*/  LDL.LU R34, [R1+0x7cc] ;  /* 0x0007cc0001227983 */ /* 0x002f280000300800 */
[----:B------:R-:W4:Y:S04]  /*2f640*/  LDL.LU R35, [R1+0x7c8] ;  /* 0x0007c80001237983 */ /* 0x000f280000300800 */
[----:B------:R0:W-:Y:S04]  /*2f650*/  STL [R1+0x1b98], R60 ;  /* 0x001b983c01007387 */ /* 0x0001e80000100800 */
[----:B0-----:R-:W2:Y:S04]  /*2f660*/  LDL.LU R60, [R1+0x7b8] ;  /* 0x0007b800013c7983 */ /* 0x001ea80000300800 */
[----:B------:R-:W-:Y:S04]  /*2f670*/  STL.64 [R1+0xc0], R52 ;  /* 0x0000c03401007387 */ /* 0x000fe80000100a00 */
[----:B------:R0:W-:Y:S04]  /*2f680*/  STL.64 [R1+0xc8], R54 ;  /* 0x0000c83601007387 */ /* 0x0001e80000100a00 */
[----:B0-----:R-:W4:Y:S04]  /*2f690*/  LDL.LU.64 R54, [R1+0x1bd8] ;  /* 0x001bd80001367983 */ /* 0x001f280000300a00 */
[----:B------:R-:W4:Y:S04]  /*2f6a0*/  LDL.LU.64 R52, [R1+0x1bd0] ;  /* 0x001bd00001347983 */ /* 0x000f280000300a00 */
[----:B------:R-:W2:Y:S04]  /*2f6b0*/  LDL.LU R10, [R1+0x7b0] ;  /* 0x0007b000010a7983 */ /* 0x000ea80000300800 */
[----:B------:R-:W4:Y:S04]  /*2f6c0*/  LDL.LU R11, [R1+0x7bc] ;  /* 0x0007bc00010b7983 */ /* 0x000f280000300800 */
[----:B------:R-:W-:Y:S04]  /*2f6d0*/  STL.64 [R1+0xa0], R56 ;  /* 0x0000a03801007387 */ /* 0x000fe80000100a00 */
[----:B------:R0:W-:Y:S04]  /*2f6e0*/  STL.64 [R1+0xa8], R58 ;  /* 0x0000a83a01007387 */ /* 0x0001e80000100a00 */
[----:B0-----:R-:W2:Y:S04]  /*2f6f0*/  LDL.LU.64 R58, [R1+0x1bc8] ;  /* 0x001bc800013a7983 */ /* 0x001ea80000300a00 */
[----:B------:R-:W2:Y:S04]  /*2f700*/  LDL.LU.64 R56, [R1+0x1bc0] ;  /* 0x001bc00001387983 */ /* 0x000ea80000300a00 */
[----:B------:R-:W4:Y:S04]  /*2f710*/  LDL.LU R9, [R1+0x7b4] ;  /* 0x0007b40001097983 */ /* 0x000f280000300800 */
[----:B------:R-:W-:Y:S04]  /*2f720*/  STL.64 [R1+0x80], R28 ;  /* 0x0000801c01007387 */ /* 0x000fe80000100a00 */
[----:B------:R0:W-:Y:S04]  /*2f730*/  STL.64 [R1+0x88], R30 ;  /* 0x0000881e01007387 */ /* 0x0001e80000100a00 */
[----:B0-----:R-:W4:Y:S04]  /*2f740*/  LDL.LU.64 R30, [R1+0x1bb8] ;  /* 0x001bb800011e7983 */ /* 0x001f280000300a00 */
[----:B------:R-:W4:Y:S04]  /*2f750*/  LDL.LU.64 R28, [R1+0x1bb0] ;  /* 0x001bb000011c7983 */ /* 0x000f280000300a00 */
[----:B------:R-:W-:Y:S04]  /*2f760*/  STL.64 [R1+0x70], R16 ;  /* 0x0000701001007387 */ /* 0x000fe80000100a00 */
[----:B------:R0:W-:Y:S04]  /*2f770*/  STL.64 [R1+0x78], R18 ;  /* 0x0000781201007387 */ /* 0x0001e80000100a00 */
[----:B0-----:R-:W4:Y:S04]  /*2f780*/  LDL.LU.64 R18, [R1+0x1ba8] ;  /* 0x001ba80001127983 */ /* 0x001f280000300a00 */
[----:B------:R-:W4:Y:S01]  /*2f790*/  LDL.LU.64 R16, [R1+0x1ba0] ;  /* 0x001ba00001107983 */ /* 0x000f220000300a00 */
[----:B------:R-:W-:-:S02]  /*2f7a0*/  F2FP.F16.E4M3.UNPACK_B R3, R42.H1 ;  /* 0x0000002aff03723e */ /* 0x000fc400030006ff */
[----:B---3--:R-:W-:Y:S01]  /*2f7b0*/  F2FP.F16.E4M3.UNPACK_B R2, R0.H1 ;  /* 0x00000000ff02723e */ /* 0x008fe200030006ff */
[C---:B--2---:R-:W-:Y:S06]  /*2f7c0*/  HMMA.16816.F32 R56, R12.reuse, R40, R56 ;  /* 0x000000280c38723c */ /* 0x044fec0000001838 */
[----:B----4-:R-:W-:-:S15]  /*2f7d0*/  HMMA.16816.F32 R16, R12, R36, R16 ;  /* 0x000000240c10723c */ /* 0x010fde0000001810 */
[----:B------:R-:W-:-:S08]  /*2f7e0*/  NOP ;  /* 0x0000000000007918 */ /* 0x000fd00000000000 */
[----:B------:R-:W-:Y:S04]  /*2f7f0*/  STL.64 [R1+0x60], R16 ;  /* 0x0000601001007387 */ /* 0x000fe80000100a00 */
[----:B------:R0:W-:Y:S02]  /*2f800*/  STL.64 [R1+0x68], R18 ;  /* 0x0000681201007387 */ /* 0x0001e40000100a00 */
[----:B0-----:R-:W-:Y:S07]  /*2f810*/  HMMA.16816.F32 R16, R12, R38, R28 ;  /* 0x000000260c10723c */ /* 0x001fee000000181c */
[----:B------:R-:W-:-:S15]  /*2f820*/  IMAD R28, R10, 0x100, R9 ;  /* 0x000001000a1c7824 */ /* 0x000fde00078e0209 */
[----:B------:R-:W-:-:S01]  /*2f830*/  NOP ;  /* 0x0000000000007918 */ /* 0x000fc20000000000 */
[----:B------:R-:W-:Y:S04]  /*2f840*/  STL.64 [R1+0x50], R16 ;  /* 0x0000501001007387 */ /* 0x000fe80000100a00 */
[----:B------:R0:W-:Y:S04]  /*2f850*/  STL.64 [R1+0x58], R18 ;  /* 0x0000581201007387 */ /* 0x0001e80000100a00 */
[----:B0-----:R-:W2:Y:S04]  /*2f860*/  LDL.LU R18, [R1+0x2f0] ;  /* 0x0002f00001127983 */ /* 0x001ea80000300800 */
[----:B------:R-:W3:Y:S04]  /*2f870*/  LDL.LU R19, [R1+0x2f4] ;  /* 0x0002f40001137983 */ /* 0x000ee80000300800 */
[----:B------:R-:W4:Y:S04]  /*2f880*/  LDL.LU R6, [R1+0x2e0] ;  /* 0x0002e00001067983 */ /* 0x000f280000300800 */
[----:B------:R-:W4:Y:S04]  /*2f890*/  LDL.LU R7, [R1+0x2e4] ;  /* 0x0002e40001077983 */ /* 0x000f280000300800 */
[----:B------:R-:W-:Y:S04]  /*2f8a0*/  STL.64 [R1+0x1b00], R58 ;  /* 0x001b003a01007387 */ /* 0x000fe80000100a00 */
[----:B------:R-:W-:Y:S04]  /*2f8b0*/  STL.64 [R1+0x1af8], R56 ;  /* 0x001af83801007387 */ /* 0x000fe80000100a00 */
        /* <DEDUP_REMOVED lines=8> */
[----:B------:R-:W-:-:S03]  /*2f940*/  IMAD R29, R60, 0x100, R11 ;  /* 0x000001003c1d7824 */ /* 0x000fc600078e020b */
[----:B------:R-:W4:Y:S01]  /*2f950*/  LDL.LU R10, [R1+0x2b0] ;  /* 0x0002b000010a7983 */ /* 0x000f220000300800 */
[----:B------:R-:W-:-:S03]  /*2f960*/  IMAD R30, R33, 0x100, R32 ;  /* 0x00000100211e7824 */ /* 0x000fc600078e0220 */
[----:B------:R-:W4:Y:S04]  /*2f970*/  LDL.LU R11, [R1+0x2b4] ;  /* 0x0002b400010b7983 */ /* 0x000f280000300800 */
[----:B------:R-:W4:Y:S01]  /*2f980*/  LDL.LU R32, [R1+0x20] ;  /* 0x0000200001207983 */ /* 0x000f220000300800 */
[----:B------:R-:W-:-:S03]  /*2f990*/  IMAD R31, R35, 0x100, R34 ;  /* 0x00000100231f7824 */ /* 0x000fc600078e0222 */
[----:B------:R-:W4:Y:S04]  /*2f9a0*/  LDL.LU R33, [R1+0x24] ;  /* 0x0000240001217983 */ /* 0x000f280000300800 */
[----:B------:R-:W4:Y:S01]  /*2f9b0*/  LDL.LU R34, [R1+0x28] ;  /* 0x0000280001227983 */ /* 0x000f220000300800 */
[----:B------:R-:W-:-:S03]  /*2f9c0*/  IMAD.MOV.U32 R35, RZ, RZ, R43 ;  /* 0x000000ffff237224 */ /* 0x000fc600078e002b */
[----:B------:R-:W4:Y:S04]  /*2f9d0*/  LDL.LU R37, [R1+0x7f0] ;  /* 0x0007f00001257983 */ /* 0x000f280000300800 */
[----:B------:R-:W4:Y:S04]  /*2f9e0*/  LDL.LU R43, [R1+0x7ec] ;  /* 0x0007ec00012b7983 */ /* 0x000f280000300800 */
[----:B------:R-:W4:Y:S04]  /*2f9f0*/  LDL.LU R60, [R1+0x2a0] ;  /* 0x0002a000013c7983 */ /* 0x000f280000300800 */
[----:B------:R-:W4:Y:S01]  /*2fa00*/  LDL.LU R0, [R1+0x2a4] ;  /* 0x0002a40001007983 */ /* 0x000f220000300800 */
[----:B------:R-:W-:-:S02]  /*2fa10*/  F2FP.F16.E4M3.UNPACK_B R28, R28 ;  /* 0x0000001cff1c723e */ /* 0x000fc400020006ff */
[----:B------:R-:W-:Y:S02]  /*2fa20*/  F2FP.F16.E4M3.UNPACK_B R29, R29 ;  /* 0x0000001dff1d723e */ /* 0x000fe400020006ff */
[----:B------:R-:W-:Y:S02]  /*2fa30*/  F2FP.F16.E4M3.UNPACK_B R30, R30 ;  /* 0x0000001eff1e723e */ /* 0x000fe400020006ff */
[----:B------:R-:W-:Y:S01]  /*2fa40*/  F2FP.F16.E4M3.UNPACK_B R31, R31 ;  /* 0x0000001fff1f723e */ /* 0x000fe200020006ff */
[----:B------:R-:W-:Y:S06]  /*2fa50*/  HMMA.16816.F32 R52, R12, R4, R52 ;  /* 0x000000040c34723c */ /* 0x000fec0000001834 */
[----:B------:R-:W-:-:S15]  /*2fa60*/  HMMA.16816.F32 R20, R28, R2, R20 ;  /* 0x000000021c14723c */ /* 0x000fde0000001814 */
[----:B------:R-:W-:-:S02]  /*2fa70*/  NOP ;  /* 0x0000000000007918 */ /* 0x000fc40000000000 */
[----:B------:R-:W-:Y:S04]  /*2fa80*/  STL.64 [R1+0x1b10], R54 ;  /* 0x001b103601007387 */ /* 0x000fe80000100a00 */
[----:B------:R-:W-:Y:S04]  /*2fa90*/  STL.64 [R1+0x1b08], R52 ;  /* 0x001b083401007387 */ /* 0x000fe80000100a00 */
[----:B------:R-:W-:Y:S04]  /*2faa0*/  STL.64 [R1+0x1b20], R22 ;  /* 0x001b201601007387 */ /* 0x000fe80000100a00 */
[----:B------:R-:W-:Y:S01]  /*2fab0*/  STL.64 [R1+0x1b18], R20 ;  /* 0x001b181401007387 */ /* 0x000fe20000100a00 */
[----:B--2---:R-:W-:-:S02]  /*2fac0*/  F2FP.F16.E4M3.UNPACK_B R4, R18.H1 ;  /* 0x00000012ff04723e */ /* 0x004fc400030006ff */
[----:B---3--:R-:W-:Y:S02]  /*2fad0*/  F2FP.F16.E4M3.UNPACK_B R5, R19.H1 ;  /* 0x00000013ff05723e */ /* 0x008fe400030006ff */
[----:B----4-:R-:W-:Y:S02]  /*2fae0*/  F2FP.F16.E4M3.UNPACK_B R6, R6.H1 ;  /* 0x00000006ff06723e */ /* 0x010fe400030006ff */
[----:B------:R-:W-:Y:S02]  /*2faf0*/  F2FP.F16.E4M3.UNPACK_B R7, R7.H1 ;  /* 0x00000007ff07723e */ /* 0x000fe400030006ff */
[----:B------:R-:W-:Y:S02]  /*2fb00*/  F2FP.F16.E4M3.UNPACK_B R8, R8.H1 ;  /* 0x00000008ff08723e */ /* 0x000fe400030006ff */
[----:B------:R-:W-:Y:S01]  /*2fb10*/  F2FP.F16.E4M3.UNPACK_B R9, R9.H1 ;  /* 0x00000009ff09723e */ /* 0x000fe200030006ff */
[C---:B------:R-:W-:Y:S06]  /*2fb20*/  HMMA.16816.F32 R24, R28.reuse, R4, R24 ;  /* 0x000000041c18723c */ /* 0x040fec0000001818 */
[C---:B------:R-:W-:Y:S06]  /*2fb30*/  HMMA.16816.F32 R16, R28.reuse, R6, R44 ;  /* 0x000000061c10723c */ /* 0x040fec000000182c */
[----:B------:R-:W-:Y:S11]  /*2fb40*/  HMMA.16816.F32 R12, R28, R8, R48 ;  /* 0x000000081c0c723c */ /* 0x000ff60000001830 */
[----:B------:R-:W-:Y:S04]  /*2fb50*/  STL.64 [R1+0x1b30], R26 ;  /* 0x001b301a01007387 */ /* 0x000fe80000100a00 */
[----:B------:R-:W-:Y:S04]  /*2fb60*/  STL.64 [R1+0x1b28], R24 ;  /* 0x001b281801007387 */ /* 0x000fe80000100a00 */
[----:B------:R-:W-:Y:S04]  /*2fb70*/  STL.64 [R1+0x1b40], R18 ;  /* 0x001b401201007387 */ /* 0x000fe80000100a00 */
[----:B------:R-:W-:Y:S04]  /*2fb80*/  STL.64 [R1+0x1b38], R16 ;  /* 0x001b381001007387 */ /* 0x000fe80000100a00 */
[----:B------:R0:W-:Y:S04]  /*2fb90*/  STL [R1+0x1aec], R12 ;  /* 0x001aec0c01007387 */ /* 0x0001e80000100800 */
[----:B------:R1:W-:Y:S04]  /*2fba0*/  STL [R1+0x1ae8], R13 ;  /* 0x001ae80d01007387 */ /* 0x0003e80000100800 */
[----:B------:R2:W-:Y:S04]  /*2fbb0*/  STL [R1+0x1ae4], R14 ;  /* 0x001ae40e01007387 */ /* 0x0005e80000100800 */
[----:B------:R3:W-:Y:S01]  /*2fbc0*/  STL [R1+0x1ae0], R15 ;  /* 0x001ae00f01007387 */ /* 0x0007e20000100800 */
[----:B------:R-:W-:-:S03]  /*2fbd0*/  F2FP.F16.E4M3.UNPACK_B R44, R60.H1 ;  /* 0x0000003cff2c723e */ /* 0x000fc600030006ff */
[----:B0-----:R-:W4:Y:S04]  /*2fbe0*/  LDL.LU R12, [R1+0x1c0] ;  /* 0x0001c000010c7983 */ /* 0x001f280000300800 */
[----:B-1----:R-:W4:Y:S04]  /*2fbf0*/  LDL.LU R13, [R1+0x1c4] ;  /* 0x0001c400010d7983 */ /* 0x002f280000300800 */
[----:B--2---:R-:W4:Y:S04]  /*2fc00*/  LDL.LU R14, [R1+0x1c8] ;  /* 0x0001c800010e7983 */ /* 0x004f280000300800 */
[----:B---3--:R-:W4:Y:S04]  /*2fc10*/  LDL.LU R15, [R1+0x1cc] ;  /* 0x0001cc00010f7983 */ /* 0x008f280000300800 */
[----:B------:R-:W2:Y:S04]  /*2fc20*/  LDL.LU R46, [R1+0x280] ;  /* 0x00028000012e7983 */ /* 0x000ea80000300800 */
[----:B------:R-:W3:Y:S01]  /*2fc30*/  LDL.LU R47, [R1+0x284] ;  /* 0x00028400012f7983 */ /* 0x000ee20000300800 */
[----:B------:R-:W-:-:S03]  /*2fc40*/  F2FP.F16.E4M3.UNPACK_B R45, R0.H1 ;  /* 0x00000000ff2d723e */ /* 0x000fc600030006ff */
        /* <DEDUP_REMOVED lines=22> */
[----:B------:R-:W-:-:S02]  /*2fdb0*/  IMAD R42, R42, 0x100, R36 ;  /* 0x000001002a2a7824 */ /* 0x000fc400078e0224 */
[----:B------:R-:W-:Y:S02]  /*2fdc0*/  IMAD R40, R41, 0x100, R40 ;  /* 0x0000010029287824 */ /* 0x000fe400078e0228 */
[----:B------:R-:W-:Y:S01]  /*2fdd0*/  IMAD R43, R43, 0x100, R37 ;  /* 0x000001002b2b7824 */ /* 0x000fe200078e0225 */
[----:B------:R-:W4:Y:S01]  /*2fde0*/  LDL.LU R36, [R1+0x180] ;  /* 0x0001800001247983 */ /* 0x000f220000300800 */
[----:B------:R-:W-:-:S03]  /*2fdf0*/  IMAD R41, R39, 0x100, R38 ;  /* 0x0000010027297824 */ /* 0x000fc600078e0226 */
[----:B------:R-:W4:Y:S04]  /*2fe00*/  LDL.LU R37, [R1+0x184] ;  /* 0x0001840001257983 */ /* 0x000f280000300800 */
[----:B------:R-:W4:Y:S04]  /*2fe10*/  LDL.LU R38, [R1+0x188] ;  /* 0x0001880001267983 */ /* 0x000f280000300800 */
[----:B------:R-:W4:Y:S01]  /*2fe20*/  LDL.LU R39, [R1+0x18c] ;  /* 0x00018c0001277983 */ /* 0x000f220000300800 */
[----:B------:R-:W-:Y:S02]  /*2fe30*/  F2FP.F16.E4M3.UNPACK_B R10, R10.H1 ;  /* 0x0000000aff0a723e */ /* 0x000fe400030006ff */
[----:B------:R-:W-:-:S07]  /*2fe40*/  F2FP.F16.E4M3.UNPACK_B R11, R11.H1 ;  /* 0x0000000bff0b723e */ /* 0x000fce00030006ff */
[----:B------:R-:W-:-:S15]  /*2fe50*/  HMMA.16816.F32 R32, R28, R10, R32 ;  /* 0x0000000a1c20723c */ /* 0x000fde0000001820 */
[----:B------:R-:W-:-:S08]  /*2fe60*/  NOP ;  /* 0x0000000000007918 */ /* 0x000fd00000000000 */
[----:B------:R-:W-:Y:S04]  /*2fe70*/  STL [R1+0x1af0], R32 ;  /* 0x001af02001007387 */ /* 0x000fe80000100800 */
[----:B------:R-:W-:Y:S04]  /*2fe80*/  STL [R1+0x1adc], R33 ;  /* 0x001adc2101007387 */ /* 0x000fe80000100800 */
[----:B------:R-:W-:Y:S04]  /*2fe90*/  STL [R1+0x1ad8], R34 ;  /* 0x001ad82201007387 */ /* 0x000fe80000100800 */
[----:B------:R0:W-:Y:S01]  /*2fea0*/  STL [R1+0x1ad4], R35 ;  /* 0x001ad42301007387 */ /* 0x0001e20000100800 */
[----:B------:R-:W-:-:S02]  /*2feb0*/  F2FP.F16.E4M3.UNPACK_B R40, R40 ;  /* 0x00000028ff28723e */ /* 0x000fc400020006ff */
[----:B------:R-:W-:Y:S02]  /*2fec0*/  F2FP.F16.E4M3.UNPACK_B R41, R41 ;  /* 0x00000029ff29723e */ /* 0x000fe400020006ff */
[----:B------:R-:W-:Y:S02]  /*2fed0*/  F2FP.F16.E4M3.UNPACK_B R42, R42 ;  /* 0x0000002aff2a723e */ /* 0x000fe400020006ff */
[----:B------:R-:W-:Y:S02]  /*2fee0*/  F2FP.F16.E4M3.UNPACK_B R43, R43 ;  /* 0x0000002bff2b723e */ /* 0x000fe400020006ff */
[----:B--2---:R-:W-:Y:S02]  /*2fef0*/  F2FP.F16.E4M3.UNPACK_B R46, R46.H1 ;  /* 0x0000002eff2e723e */ /* 0x004fe400030006ff */
[----:B---3--:R-:W-:Y:S02]  /*2ff00*/  F2FP.F16.E4M3.UNPACK_B R47, R47.H1 ;  /* 0x0000002fff2f723e */ /* 0x008fe400030006ff */
[----:B----4-:R-:W-:-:S02]  /*2ff10*/  F2FP.F16.E4M3.UNPACK_B R48, R60.H1 ;  /* 0x0000003cff30723e */ /* 0x010fc400030006ff */
[----:B------:R-:W-:Y:S01]  /*2ff20*/  F2FP.F16.E4M3.UNPACK_B R49, R0.H1 ;  /* 0x00000000ff31723e */ /* 0x000fe200030006ff */
[C---:B0-----:R-:W-:Y:S06]  /*2ff30*/  HMMA.16816.F32 R32, R28.reuse, R44, R12 ;  /* 0x0000002c1c20723c */ /* 0x041fec000000180c */
[C---:B------:R-:W-:Y:S06]  /*2ff40*/  HMMA.16816.F32 R12, R28.reuse, R46, R16 ;  /* 0x0000002e1c0c723c */ /* 0x040fec0000001810 */
[----:B------:R-:W-:Y:S11]  /*2ff50*/  HMMA.16816.F32 R16, R28, R48, R24 ;  /* 0x000000301c10723c */ /* 0x000ff60000001818 */
[----:B------:R0:W-:Y:S04]  /*2ff60*/  STL.64 [R1+0x270], R32 ;  /* 0x0002702001007387 */ /* 0x0001e80000100a00 */
[----:B------:R-:W-:Y:S04]  /*2ff70*/  STL.64 [R1+0x278], R34 ;  /* 0x0002782201007387 */ /* 0x000fe80000100a00 */
[----:B------:R1:W-:Y:S01]  /*2ff80*/  STL.64 [R1+0x260], R12 ;  /* 0x0002600c01007387 */ /* 0x0003e20000100a00 */
[----:B0-----:R-:W-:-:S04]  /*2ff90*/  IMAD.MOV.U32 R32, RZ, RZ, R14 ;  /* 0x000000ffff207224 */ /* 0x001fc800078e000e */
[----:B------:R-:W-:Y:S02]  /*2ffa0*/  IMAD.MOV.U32 R14, RZ, RZ, R17 ;  /* 0x000000ffff0e7224 */ /* 0x000fe400078e0011 */
[----:B-1----:R-:W-:Y:S02]  /*2ffb0*/  IMAD.MOV.U32 R12, RZ, RZ, R15 ;  /* 0x000000ffff0c7224 */ /* 0x002fe400078e000f */
[----:B------:R-:W-:Y:S02]  /*2ffc0*/  IMAD.MOV.U32 R13, RZ, RZ, R16 ;  /* 0x000000ffff0d7224 */ /* 0x000fe400078e0010 */
[----:B------:R-:W-:Y:S02]  /*2ffd0*/  IMAD.MOV.U32 R15, RZ, RZ, R18 ;  /* 0x000000ffff0f7224 */ /* 0x000fe400078e0012 */
[----:B------:R-:W-:Y:S02]  /*2ffe0*/  IMAD.MOV.U32 R33, RZ, RZ, R19 ;  /* 0x000000ffff217224 */ /* 0x000fe400078e0013 */
[C---:B------:R-:W-:Y:S06]  /*2fff0*/  HMMA.16816.F32 R16, R40.reuse, R2, R20 ;  /* 0x000000022810723c */ /* 0x040fec0000001814 */
[C---:B------:R-:W-:Y:S01]  /*30000*/  HMMA.16816.F32 R20, R40.reuse, R4, R52 ;  /* 0x000000042814723c */ /* 0x040fe20000001834 */
[----:B------:R-:W-:Y:S04]  /*30010*/  STL.64 [R1+0x1b50], R14 ;  /* 0x001b500e01007387 */ /* 0x000fe80000100a00 */
[----:B------:R0:W-:Y:S02]  /*30020*/  STL.64 [R1+0x1b48], R12 ;  /* 0x001b480c01007387 */ /* 0x0001e40000100a00 */
[----:B0-----:R-:W-:Y:S11]  /*30030*/  HMMA.16816.F32 R12, R40, R8, R36 ;  /* 0x00000008280c723c */ /* 0x001ff60000001824 */
[----:B------:R-:W-:-:S02]  /*30040*/  IMAD.MOV.U32 R34, RZ, RZ, R16 ;  /* 0x000000ffff227224 */ /* 0x000fc400078e0010 */
[----:B------:R-:W-:Y:S02]  /*30050*/  IMAD.MOV.U32 R35, RZ, RZ, R17 ;  /* 0x000000ffff237224 */ /* 0x000fe400078e0011 */
[----:B------:R-:W-:Y:S02]  /*30060*/  IMAD.MOV.U32 R51, RZ, RZ, R18 ;  /* 0x000000ffff337224 */ /* 0x000fe400078e0012 */
[----:B------:R-:W-:Y:S02]  /*30070*/  IMAD.MOV.U32 R50, RZ, RZ, R19 ;  /* 0x000000ffff327224 */ /* 0x000fe400078e0013 */
[----:B------:R-:W-:Y:S01]  /*30080*/  HMMA.16816.F32 R16, R40, R6, R56 ;  /* 0x000000062810723c */ /* 0x000fe20000001838 */
[----:B------:R-:W-:Y:S04]  /*30090*/  STL.64 [R1+0x1b60], R34 ;  /* 0x001b602201007387 */ /* 0x000fe80000100a00 */
[----:B------:R-:W-:Y:S04]  /*300a0*/  STL.64 [R1+0x1b58], R32 ;  /* 0x001b582001007387 */ /* 0x000fe80000100a00 */
[----:B------:R-:W-:Y:S04]  /*300b0*/  STL.64 [R1+0x20], R20 ;  /* 0x0000201401007387 */ /* 0x000fe80000100a00 */
[----:B------:R-:W-:Y:S04]  /*300c0*/  STL.64 [R1+0x28], R22 ;  /* 0x0000281601007387 */ /* 0x000fe80000100a00 */
[----:B------:R-:W2:Y:S01]  /*300d0*/  LDL.LU R28, [R1+0x170] ;  /* 0x00017000011c7983 */ /* 0x000ea20000300800 */
[----:B------:R-:W-:-:S05]  /*300e0*/  IMAD.MOV.U32 R53, RZ, RZ, R61 ;  /* 0x000000ffff357224 */ /* 0x000fca00078e003d */
[----:B------:R-:W-:Y:S04]  /*300f0*/  STL.64 [R1+0x10], R16 ;  /* 0x0000101001007387 */ /* 0x000fe80000100a00 */
[----:B------:R-:W-:Y:S04]  /*30100*/  STL.64 [R1+0x18], R18 ;  /* 0x0000181201007387 */ /* 0x000fe80000100a00 */
[----:B------:R0:W-:Y:S04]  /*30110*/  STL.64 [R1], R12 ;  /* 0x0000000c01007387 */ /* 0x0001e80000100a00 */
[----:B------:R1:W-:Y:S04]  /*30120*/  STL.64 [R1+0x8], R14 ;  /* 0x0000080e01007387 */ /* 0x0003e80000100a00 */
[----:B------:R-:W2:Y:S04]  /*30130*/  LDL.LU R29, [R1+0x174] ;  /* 0x00017400011d7983 */ /* 0x000ea80000300800 */
[----:B------:R-:W2:Y:S04]  /*30140*/  LDL.LU R30, [R1+0x178] ;  /* 0x00017800011e7983 */ /* 0x000ea80000300800 */
[----:B------:R-:W2:Y:S04]  /*30150*/  LDL.LU R31, [R1+0x17c] ;  /* 0x00017c00011f7983 */ /* 0x000ea80000300800 */
[----:B------:R-:W3:Y:S04]  /*30160*/  LDL.LU R60, [R1+0x800] ;  /* 0x00080000013c7983 */ /* 0x000ee80000300800 */
[----:B------:R-:W3:Y:S04]  /*30170*/  LDL.LU R36, [R1+0x7fc] ;  /* 0x0007fc0001247983 */ /* 0x000ee80000300800 */
[----:B------:R-:W4:Y:S04]  /*30180*/  LDL.LU R0, [R1+0x808] ;  /* 0x0008080001007983 */ /* 0x000f280000300800 */
[----:B------:R-:W4:Y:S04]  /*30190*/  LDL.LU R37, [R1+0x804] ;  /* 0x0008040001257983 */ /* 0x000f280000300800 */
[----:B------:R-:W2:Y:S04]  /*301a0*/  LDL.LU R52, [R1+0x130] ;  /* 0x0001300001347983 */ /* 0x000ea80000300800 */
[----:B------:R-:W3:Y:S04]  /*301b0*/  LDL.LU R61, [R1+0x1b9c] ;  /* 0x001b9c00013d7983 */ /* 0x000ee80000300800 */
[----:B------:R-:W2:Y:S04]  /*301c0*/  LDL.LU R54, [R1+0x138] ;  /* 0x0001380001367983 */ /* 0x000ea80000300800 */
[----:B------:R-:W2:Y:S04]  /*301d0*/  LDL.LU R55, [R1+0x13c] ;  /* 0x00013c0001377983 */ /* 0x000ea80000300800 */
[----:B0-----:R-:W2:Y:S04]  /*301e0*/  LDL.LU R12, [R1+0x190] ;  /* 0x00019000010c7983 */ /* 0x001ea80000300800 */
[----:B------:R-:W2:Y:S04]  /*301f0*/  LDL.LU R13, [R1+0x194] ;  /* 0x00019400010d7983 */ /* 0x000ea80000300800 */
[----:B-1----:R-:W2:Y:S04]  /*30200*/  LDL.LU R14, [R1+0x198] ;  /* 0x00019800010e7983 */ /* 0x002ea80000300800 */
[----:B------:R-:W2:Y:S04]  /*30210*/  LDL.LU R38, [R1+0x80c] ;  /* 0x00080c0001267983 */ /* 0x000ea80000300800 */
[----:B------:R-:W2:Y:S01]  /*30220*/  LDL.LU R39, [R1+0x818] ;  /* 0x0008180001277983 */ /* 0x000ea20000300800 */
[----:B---3--:R-:W-:-:S03]  /*30230*/  IMAD.MOV.U32 R15, RZ, RZ, R61 ;  /* 0x000000ffff0f7224 */ /* 0x008fc600078e003d */
        /* <DEDUP_REMOVED lines=21> */
[----:B------:R-:W-:-:S03]  /*30390*/  IMAD R36, R36, 0x100, R60 ;  /* 0x0000010024247824 */ /* 0x000fc600078e023c */
[----:B------:R-:W3:Y:S01]  /*303a0*/  LDL.LU R60, [R1+0x1b98] ;  /* 0x001b9800013c7983 */ /* 0x000ee20000300800 */
[----:B----4-:R-:W-:Y:S01]  /*303b0*/  IMAD R37, R37, 0x100, R0 ;  /* 0x0000010025257824 */ /* 0x010fe200078e0200 */
[C---:B--2---:R-:W-:Y:S02]  /*303c0*/  HMMA.16816.F32 R28, R40.reuse, R10, R28 ;  /* 0x0000000a281c723c */ /* 0x044fe4000000181c */
[----:B------:R-:W2:Y:S04]  /*303d0*/  LDL.LU R0, [R1+0x1b94] ;  /* 0x001b940001007983 */ /* 0x000ea80000300800 */
[----:B------:R0:W-:Y:S04]  /*303e0*/  STL [R1+0x1b8c], R10 ;  /* 0x001b8c0a01007387 */ /* 0x0001e80000100800 */
[----:B0-----:R-:W4:Y:S04]  /*303f0*/  LDL.LU R10, [R1+0x810] ;  /* 0x00081000010a7983 */ /* 0x001f280000300800 */
[----:B------:R-:W-:Y:S01]  /*30400*/  STL [R1+0x1b88], R11 ;  /* 0x001b880b01007387 */ /* 0x000fe20000100800 */
[----:B------:R-:W-:Y:S08]  /*30410*/  HMMA.16816.F32 R12, R40, R46, R12 ;  /* 0x0000002e280c723c */ /* 0x000ff0000000180c */
[----:B------:R-:W-:Y:S04]  /*30420*/  STL [R1+0x1ad0], R28 ;  /* 0x001ad01c01007387 */ /* 0x000fe80000100800 */
[----:B------:R-:W-:Y:S04]  /*30430*/  STL [R1+0x1acc], R29 ;  /* 0x001acc1d01007387 */ /* 0x000fe80000100800 */
[----:B------:R-:W-:Y:S04]  /*30440*/  STL [R1+0x1ac8], R30 ;  /* 0x001ac81e01007387 */ /* 0x000fe80000100800 */
[----:B------:R3:W-:Y:S01]  /*30450*/  STL [R1+0x1ac4], R31 ;  /* 0x001ac41f01007387 */ /* 0x0007e20000100800 */
[----:B------:R-:W-:-:S02]  /*30460*/  F2FP.F16.E4M3.UNPACK_B R36, R36 ;  /* 0x00000024ff24723e */ /* 0x000fc400020006ff */
[----:B------:R-:W-:Y:S01]  /*30470*/  F2FP.F16.E4M3.UNPACK_B R37, R37 ;  /* 0x00000025ff25723e */ /* 0x000fe200020006ff */
[----:B---3--:R-:W-:Y:S01]  /*30480*/  HMMA.16816.F32 R28, R40, R44, R32 ;  /* 0x0000002c281c723c */ /* 0x008fe20000001820 */
[----:B------:R-:W-:Y:S02]  /*30490*/  IMAD R39, R61, 0x100, R39 ;  /* 0x000001003d277824 */ /* 0x000fe400078e0227 */
[----:B------:R-:W-:-:S15]  /*304a0*/  IMAD.MOV.U32 R61, RZ, RZ, R15 ;  /* 0x000000ffff3d7224 */ /* 0x000fde00078e000f */
[----:B------:R-:W-:-:S05]  /*304b0*/  NOP ;  /* 0x0000000000007918 */ /* 0x000fca0000000000 */
[----:B------:R0:W-:Y:S04]  /*304c0*/  STL.64 [R1+0xb0], R28 ;  /* 0x0000b01c01007387 */ /* 0x0001e80000100a00 */
[----:B------:R1:W-:Y:S01]  /*304d0*/  STL.64 [R1+0xb8], R30 ;  /* 0x0000b81e01007387 */ /* 0x0003e20000100a00 */
[----:B0-----:R-:W-:Y:S02]  /*304e0*/  IMAD.MOV.U32 R29, RZ, RZ, R12 ;  /* 0x000000ffff1d7224 */ /* 0x001fe400078e000c */
[----:B-1----:R-:W-:Y:S02]  /*304f0*/  IMAD.MOV.U32 R30, RZ, RZ, R13 ;  /* 0x000000ffff1e7224 */ /* 0x002fe400078e000d */
[----:B------:R-:W-:Y:S02]  /*30500*/  IMAD.MOV.U32 R31, RZ, RZ, R14 ;  /* 0x000000ffff1f7224 */ /* 0x000fe400078e000e */
[----:B------:R-:W-:Y:S01]  /*30510*/  HMMA.16816.F32 R12, R40, R48, R16 ;  /* 0x00000030280c723c */ /* 0x000fe20000001810 */
[----:B----4-:R-:W-:Y:S01]  /*30520*/  IMAD R38, R38, 0x100, R10 ;  /* 0x0000010026267824 */ /* 0x010fe200078e020a */
[----:B------:R-:W-:-:S04]  /*30530*/  F2FP.F16.E4M3.UNPACK_B R39, R39 ;  /* 0x00000027ff27723e */ /* 0x000fc800020006ff */
[----:B------:R-:W-:Y:S01]  /*30540*/  F2FP.F16.E4M3.UNPACK_B R38, R38 ;  /* 0x00000026ff26723e */ /* 0x000fe200020006ff */
[----:B------:R-:W-:Y:S04]  /*30550*/  STL.64 [R1+0x1b80], R46 ;  /* 0x001b802e01007387 */ /* 0x000fe80000100a00 */
[----:B------:R-:W-:Y:S02]  /*30560*/  STL.64 [R1+0x1b78], R44 ;  /* 0x001b782c01007387 */ /* 0x000fe40000100a00 */
[----:B------:R-:W-:Y:S10]  /*30570*/  HMMA.16816.F32 R16, R36, R2, R24 ;  /* 0x000000022410723c */ /* 0x000ff40000001818 */
[----:B------:R-:W-:Y:S04]  /*30580*/  STL.64 [R1+0x220], R12 ;  /* 0x0002200c01007387 */ /* 0x000fe80000100a00 */
[----:B------:R0:W-:Y:S01]  /*30590*/  STL [R1+0x228], R14 ;  /* 0x0002280e01007387 */ /* 0x0001e20000100800 */
[----:B------:R-:W-:-:S02]  /*305a0*/  IMAD.MOV.U32 R28, RZ, RZ, R15 ;  /* 0x000000ffff1c7224 */ /* 0x000fc400078e000f */
[C---:B0-----:R-:W-:Y:S06]  /*305b0*/  HMMA.16816.F32 R12, R36.reuse, R4, R20 ;  /* 0x00000004240c723c */ /* 0x041fec0000001814 */
[C---:B------:R-:W-:Y:S01]  /*305c0*/  HMMA.16816.F32 R20, R36.reuse, R6, R52 ;  /* 0x000000062414723c */ /* 0x040fe20000001834 */
[----:B------:R-:W-:Y:S04]  /*305d0*/  STL.64 [R1+0x1b70], R50 ;  /* 0x001b703201007387 */ /* 0x000fe80000100a00 */
[----:B------:R-:W-:Y:S04]  /*305e0*/  STL.64 [R1+0x1b68], R48 ;  /* 0x001b683001007387 */ /* 0x000fe80000100a00 */
[----:B------:R-:W-:Y:S04]  /*305f0*/  STL.64 [R1+0x210], R16 ;  /* 0x0002101001007387 */ /* 0x000fe80000100a00 */
[----:B------:R0:W-:Y:S02]  /*30600*/  STL.64 [R1+0x218], R18 ;  /* 0x0002181201007387 */ /* 0x0001e40000100a00 */
[----:B0-----:R-:W-:Y:S02]  /*30610*/  HMMA.16816.F32 R16, R36, R8, R56 ;  /* 0x000000082410723c */ /* 0x001fe40000001838 */
[----:B------:R0:W-:Y:S04]  /*30620*/  STL.64 [R1+0x200], R12 ;  /* 0x0002000c01007387 */ /* 0x0001e80000100a00 */
[----:B------:R1:W-:Y:S04]  /*30630*/  STL.64 [R1+0x208], R14 ;  /* 0x0002080e01007387 */ /* 0x0003e80000100a00 */
[----:B------:R-:W-:Y:S04]  /*30640*/  STL.64 [R1+0x1f0], R20 ;  /* 0x0001f01401007387 */ /* 0x000fe80000100a00 */
[----:B------:R-:W-:Y:S01]  /*30650*/  STL.64 [R1+0x1f8], R22 ;  /* 0x0001f81601007387 */ /* 0x000fe20000100a00 */
[----:B0-----:R-:W-:-:S03]  /*30660*/  IMAD.MOV.U32 R12, RZ, RZ, R60 ;  /* 0x000000ffff0c7224 */ /* 0x001fc600078e003c */
[----:B------:R-:W3:Y:S05]  /*30670*/  LDL.LU R60, [R1+0x1b90] ;  /* 0x001b9000013c7983 */ /* 0x000eea0000300800 */
[----:B------:R0:W-:Y:S04]  /*30680*/  STL.64 [R1+0x1e0], R16 ;  /* 0x0001e01001007387 */ /* 0x0001e80000100a00 */
[----:B------:R4:W-:Y:S04]  /*30690*/  STL.64 [R1+0x1e8], R18 ;  /* 0x0001e81201007387 */ /* 0x0009e80000100a00 */
        /* <DEDUP_REMOVED lines=11> */
[----:B--2---:R-:W-:-:S02]  /*30750*/  IMAD.MOV.U32 R47, RZ, RZ, R0 ;  /* 0x000000ffff2f7224 */ /* 0x004fc400078e0000 */
[----:B---3--:R-:W-:Y:S02]  /*30760*/  IMAD.MOV.U32 R46, RZ, RZ, R60 ;  /* 0x000000ffff2e7224 */ /* 0x008fe400078e003c */
[----:B------:R-:W2:Y:S04]  /*30770*/  LDL.LU R60, [R1+0x838] ;  /* 0x00083800013c7983 */ /* 0x000ea80000300800 */
[----:B------:R-:W2:Y:S04]  /*30780*/  LDL.LU R0, [R1+0x834] ;  /* 0x0008340001007983 */ /* 0x000ea80000300800 */
[----:B------:R-:W3:Y:S04]  /*30790*/  LDL.LU R48, [R1+0x110] ;  /* 0x0001100001307983 */ /* 0x000ee80000300800 */
[----:B------:R-:W3:Y:S04]  /*307a0*/  LDL.LU R49, [R1+0x114] ;  /* 0x0001140001317983 */ /* 0x000ee80000300800 */
[----:B------:R-:W3:Y:S04]  /*307b0*/  LDL.LU R50, [R1+0x118] ;  /* 0x0001180001327983 */ /* 0x000ee80000300800 */
[----:B------:R-:W3:Y:S04]  /*307c0*/  LDL.LU R51, [R1+0x11c] ;  /* 0x00011c0001337983 */ /* 0x000ee80000300800 */
        /* <DEDUP_REMOVED lines=10> */
[----:B----4-:R-:W4:Y:S04]  /*30870*/  LDL.LU R18, [R1+0xc8] ;  /* 0x0000c80001127983 */ /* 0x010f280000300800 */
        /* <DEDUP_REMOVED lines=14> */
[----:B------:R-:W-:Y:S01]  /*30960*/  IMAD R41, R41, 0x100, R11 ;  /* 0x0000010029297824 */ /* 0x000fe200078e020b */
[----:B------:R-:W3:Y:S04]  /*30970*/  LDL.LU R10, [R1+0x1b8c] ;  /* 0x001b8c00010a7983 */ /* 0x000ee80000300800 */
[----:B------:R-:W3:Y:S02]  /*30980*/  LDL.LU R11, [R1+0x1b88] ;  /* 0x001b8800010b7983 */ /* 0x000ee40000300800 */
[----:B---3--:R-:W-:-:S15]  /*30990*/  HMMA.16816.F32 R44, R36, R10, R44 ;  /* 0x0000000a242c723c */ /* 0x008fde000000182c */
[----:B------:R-:W-:-:S08]  /*309a0*/  NOP ;  /* 0x0000000000007918 */ /* 0x000fd00000000000 */
[----:B------:R-:W-:Y:S04]  /*309b0*/  STL.64 [R1+0x90], R44 ;  /* 0x0000902c01007387 */ /* 0x000fe80000100a00 */
[----:B------:R0:W-:Y:S04]  /*309c0*/  STL.64 [R1+0x98], R46 ;  /* 0x0000982e01007387 */ /* 0x0001e80000100a00 */
[----:B0-----:R-:W2:Y:S04]  /*309d0*/  LDL.LU.64 R46, [R1+0x1b80] ;  /* 0x001b8000012e7983 */ /* 0x001ea80000300a00 */
[----:B------:R-:W3:Y:S02]  /*309e0*/  LDL.LU.64 R44, [R1+0x1b78] ;  /* 0x001b7800012c7983 */ /* 0x000ee40000300a00 */
[----:B---3--:R-:W-:-:S15]  /*309f0*/  HMMA.16816.F32 R48, R36, R44, R48 ;  /* 0x0000002c2430723c */ /* 0x008fde0000001830 */
[----:B------:R-:W-:-:S08]  /*30a00*/  NOP ;  /* 0x0000000000007918 */ /* 0x000fd00000000000 */
[----:B------:R-:W-:Y:S04]  /*30a10*/  STL.64 [R1+0x240], R48 ;  /* 0x0002403001007387 */ /* 0x000fe80000100a00 */
[----:B------:R0:W-:Y:S04]  /*30a20*/  STL.64 [R1+0x248], R50 ;  /* 0x0002483201007387 */ /* 0x0001e80000100a00 */
[----:B0-----:R-:W3:Y:S04]  /*30a30*/  LDL.LU.64 R50, [R1+0x1b70] ;  /* 0x001b700001327983 */ /* 0x001ee80000300a00 */
[----:B------:R-:W3:Y:S01]  /*30a40*/  LDL.LU.64 R48, [R1+0x1b68] ;  /* 0x001b680001307983 */ /* 0x000ee20000300a00 */
[----:B--2---:R-:W-:Y:S01]  /*30a50*/  HMMA.16816.F32 R32, R36, R46, R32 ;  /* 0x0000002e2420723c */ /* 0x004fe20000001820 */
[----:B------:R-:W-:-:S02]  /*30a60*/  IMAD R42, R43, 0x100, R42 ;  /* 0x000001002b2a7824 */ /* 0x000fc400078e022a */
[----:B------:R-:W-:Y:S01]  /*30a70*/  IMAD R43, R0, 0x100, R60 ;  /* 0x00000100002b7824 */ /* 0x000fe200078e023c */
[----:B------:R-:W-:Y:S02]  /*30a80*/  F2FP.F16.E4M3.UNPACK_B R40, R40 ;  /* 0x00000028ff28723e */ /* 0x000fe400020006ff */
[----:B------:R-:W-:Y:S02]  /*30a90*/  F2FP.F16.E4M3.UNPACK_B R41, R41 ;  /* 0x00000029ff29723e */ /* 0x000fe400020006ff */
[----:B------:R-:W-:Y:S02]  /*30aa0*/  F2FP.F16.E4M3.UNPACK_B R42, R42 ;  /* 0x0000002aff2a723e */ /* 0x000fe400020006ff */
[----:B------:R-:W-:-:S07]  /*30ab0*/  F2FP.F16.E4M3.UNPACK_B R43, R43 ;  /* 0x0000002bff2b723e */ /* 0x000fce00020006ff */
[C---:B----4-:R-:W-:Y:S06]  /*30ac0*/  HMMA.16816.F32 R16, R40.reuse, R2, R16 ;  /* 0x000000022810723c */ /* 0x050fec0000001810 */
[C---:B------:R-:W-:Y:S06]  /*30ad0*/  HMMA.16816.F32 R24, R40.reuse, R4, R24 ;  /* 0x000000042818723c */ /* 0x040fec0000001818 */
[----:B------:R-:W-:Y:S01]  /*30ae0*/  HMMA.16816.F32 R20, R40, R6, R20 ;  /* 0x000000062814723c */ /* 0x000fe20000001814 */
[----:B------:R-:W-:Y:S01]  /*30af0*/  STL.64 [R1+0x230], R32 ;  /* 0x0002302001007387 */ /* 0x000fe20000100a00 */
[----:B------:R-:W-:-:S03]  /*30b00*/  IMAD.MOV.U32 R60, RZ, RZ, R35 ;  /* 0x000000ffff3c7224 */ /* 0x000fc600078e0023 */
[----:B------:R0:W-:Y:S01]  /*30b10*/  STL [R1+0x238], R34 ;  /* 0x0002382201007387 */ /* 0x0001e20000100800 */
[C---:B------:R-:W-:Y:S03]  /*30b20*/  HMMA.16816.F32 R52, R40.reuse, R8, R52 ;  /* 0x000000082834723c */ /* 0x040fe60000001834 */
[----:B0-----:R-:W2:Y:S04]  /*30b30*/  LDL.LU.64 R34, [R1+0x1b60] ;  /* 0x001b600001227983 */ /* 0x001ea80000300a00 */
[----:B------:R-:W4:Y:S04]  /*30b40*/  LDL.LU.64 R32, [R1+0x1b58] ;  /* 0x001b580001207983 */ /* 0x000f280000300a00 */
[----:B------:R0:W-:Y:S01]  /*30b50*/  STL [R1+0x1ac0], R60 ;  /* 0x001ac03c01007387 */ /* 0x0001e20000100800 */
[----:B------:R-:W-:Y:S01]  /*30b60*/  HMMA.16816.F32 R8, R40, R10, R56 ;  /* 0x0000000a2808723c */ /* 0x000fe20000001838 */
[----:B0-----:R-:W-:-:S11]  /*30b70*/  IMAD.MOV.U32 R60, RZ, RZ, R17 ;  /* 0x000000ffff3c7224 */ /* 0x001fd600078e0011 */
[----:B------:R-:W-:Y:S01]  /*30b80*/  IMAD.MOV.U32 R0, RZ, RZ, R55 ;  /* 0x000000ffff007224 */ /* 0x000fe200078e0037 */
[----:B---3--:R-:W-:Y:S01]  /*30b90*/  HMMA.16816.F32 R36, R36, R48, R12 ;  /* 0x000000302424723c */ /* 0x008fe2000000180c */
[----:B------:R-:W3:Y:S04]  /*30ba0*/  LDL.LU.64 R14, [R1+0x1b50] ;  /* 0x001b5000010e7983 */ /* 0x000ee80000300a00 */
[----:B------:R-:W2:-:S15]  /*30bb0*/  LDL.LU.64 R12, [R1+0x1b48] ;  /* 0x001b4800010c7983 */ /* 0x000e9e0000300a00 */
[----:B------:R-:W-:-:S03]  /*30bc0*/  NOP ;  /* 0x0000000000007918 */ /* 0x000fc60000000000 */
[----:B------:R0:W-:Y:S04]  /*30bd0*/  STL.64 [R1+0x1d0], R36 ;  /* 0x0001d02401007387 */ /* 0x0001e80000100a00 */
[----:B------:R1:W-:Y:S04]  /*30be0*/  STL.64 [R1+0x1d8], R38 ;  /* 0x0001d82601007387 */ /* 0x0003e80000100a00 */
[----:B0-----:R-:W4:Y:S04]  /*30bf0*/  LDL.LU R36, [R1+0x850] ;  /* 0x0008500001247983 */ /* 0x001f280000300800 */
[----:B------:R-:W4:Y:S04]  /*30c00*/  LDL.LU R37, [R1+0x84c] ;  /* 0x00084c0001257983 */ /* 0x000f280000300800 */
[----:B-1----:R-:W3:Y:S04]  /*30c10*/  LDL.LU R38, [R1+0x858] ;  /* 0x0008580001267983 */ /* 0x002ee80000300800 */
[----:B------:R-:W3:Y:S04]  /*30c20*/  LDL.LU R39, [R1+0x854] ;  /* 0x0008540001277983 */ /* 0x000ee80000300800 */
[----:B------:R-:W-:Y:S04]  /*30c30*/  STL [R1+0x1c0], R16 ;  /* 0x0001c01001007387 */ /* 0x000fe80000100800 */
[----:B------:R0:W-:Y:S04]  /*30c40*/  STL.64 [R1+0x1c8], R18 ;  /* 0x0001c81201007387 */ /* 0x0001e80000100a00 */
[----:B0-----:R-:W2:Y:S04]  /*30c50*/  LDL.LU.64 R18, [R1+0x1b40] ;  /* 0x001b400001127983 */ /* 0x001ea80000300a00 */
[----:B------:R-:W2:Y:S04]  /*30c60*/  LDL.LU.64 R16, [R1+0x1b38] ;  /* 0x001b380001107983 */ /* 0x000ea80000300a00 */
[----:B------:R-:W-:Y:S04]  /*30c70*/  STL.64 [R1+0x1b0], R24 ;  /* 0x0001b01801007387 */ /* 0x000fe80000100a00 */
[----:B------:R0:W-:Y:S04]  /*30c80*/  STL.64 [R1+0x1b8], R26 ;  /* 0x0001b81a01007387 */ /* 0x0001e80000100a00 */
[----:B0-----:R-:W2:Y:S04]  /*30c90*/  LDL.LU.64 R26, [R1+0x1b30] ;  /* 0x001b3000011a7983 */ /* 0x001ea80000300a00 */
[----:B------:R-:W2:Y:S04]  /*30ca0*/  LDL.LU.64 R24, [R1+0x1b28] ;  /* 0x001b280001187983 */ /* 0x000ea80000300a00 */
[----:B------:R-:W4:Y:S04]  /*30cb0*/  LDL.LU R4, [R1+0x848] ;  /* 0x0008480001047983 */ /* 0x000f280000300800 */
[----:B------:R-:W4:Y:S04]  /*30cc0*/  LDL.LU R5, [R1+0x844] ;  /* 0x0008440001057983 */ /* 0x000f280000300800 */
[----:B------:R-:W-:Y:S04]  /*30cd0*/  STL.64 [R1+0x1a0], R20 ;  /* 0x0001a01401007387 */ /* 0x000fe80000100a00 */
[----:B------:R0:W-:Y:S04]  /*30ce0*/  STL.64 [R1+0x1a8], R22 ;  /* 0x0001a81601007387 */ /* 0x0001e80000100a00 */
[----:B0-----:R-:W2:Y:S04]  /*30cf0*/  LDL.LU.64 R22, [R1+0x1b20] ;  /* 0x001b200001167983 */ /* 0x001ea80000300a00 */
[----:B------:R-:W2:Y:S04]  /*30d00*/  LDL.LU.64 R20, [R1+0x1b18] ;  /* 0x001b180001147983 */ /* 0x000ea80000300a00 */
[----:B------:R-:W3:Y:S04]  /*30d10*/  LDL.LU R6, [R1+0x840] ;  /* 0x0008400001067983 */ /* 0x000ee80000300800 */
[----:B------:R-:W3:Y:S04]  /*30d20*/  LDL.LU R7, [R1+0x83c] ;  /* 0x00083c0001077983 */ /* 0x000ee80000300800 */
[----:B------:R-:W2:Y:S04]  /*30d30*/  LDL R2, [R1+0x2d8] ;  /* 0x0002d80001027983 */ /* 0x000ea80000100800 */
[----:B------:R-:W2:Y:S04]  /*30d40*/  LDL R3, [R1+0x2dc] ;  /* 0x0002dc0001037983 */ /* 0x000ea80000100800 */
[----:B------:R-:W-:Y:S04]  /*30d50*/  STL.64 [R1+0x170], R52 ;  /* 0x0001703401007387 */ /* 0x000fe80000100a00 */
[----:B------:R0:W-:Y:S04]  /*30d60*/  STL [R1+0x178], R54 ;  /* 0x0001783601007387 */ /* 0x0001e80000100800 */
[----:B0-----:R-:W2:Y:S04]  /*30d70*/  LDL.LU.64 R54, [R1+0x1b10] ;  /* 0x001b100001367983 */ /* 0x001ea80000300a00 */
[----:B------:R-:W2:Y:S04]  /*30d80*/  LDL.LU.64 R52, [R1+0x1b08] ;  /* 0x001b080001347983 */ /* 0x000ea80000300a00 */
[----:B------:R-:W4:Y:S04]  /*30d90*/  LDL.LU.64 R58, [R1+0x1b00] ;  /* 0x001b0000013a7983 */ /* 0x000f280000300a00 */
[----:B------:R-:W4:Y:S04]  /*30da0*/  LDL.LU.64 R56, [R1+0x1af8] ;  /* 0x001af80001387983 */ /* 0x000f280000300a00 */
[----:B------:R0:W-:Y:S04]  /*30db0*/  STL.64 [R1+0x160], R8 ;  /* 0x0001600801007387 */ /* 0x0001e80000100a00 */
[----:B------:R1:W-:Y:S04]  /*30dc0*/  STL.64 [R1+0x168], R10 ;  /* 0x0001680a01007387 */ /* 0x0003e80000100a00 */
[----:B0-----:R-:W3:Y:S04]  /*30dd0*/  LDL.LU R8, [R1+0x50] ;  /* 0x0000500001087983 */ /* 0x001ee80000300800 */
[----:B------:R-:W3:Y:S04]  /*30de0*/  LDL.LU R9, [R1+0x54] ;  /* 0x0000540001097983 */ /* 0x000ee80000300800 */
[----:B-1----:R-:W3:Y:S04]  /*30df0*/  LDL.LU R10, [R1+0x58] ;  /* 0x00005800010a7983 */ /* 0x002ee80000300800 */
[----:B------:R-:W3:Y:S02]  /*30e00*/  LDL.LU R11, [R1+0x5c] ;  /* 0x00005c00010b7983 */ /* 0x000ee40000300800 */
[C---:B---3--:R-:W-:Y:S06]  /*30e10*/  HMMA.16816.F32 R8, R40.reuse, R44, R8 ;  /* 0x0000002c2808723c */ /* 0x048fec0000001808 */
[----:B----4-:R-:W-:-:S15]  /*30e20*/  HMMA.16816.F32 R44, R40, R46, R56 ;  /* 0x0000002e282c723c */ /* 0x010fde0000001838 */
[----:B------:R-:W-:-:S02]  /*30e30*/  NOP ;  /* 0x0000000000007918 */ /* 0x000fc40000000000 */
[----:B------:R0:W-:Y:S04]  /*30e40*/  STL.64 [R1+0x130], R8 ;  /* 0x0001300801007387 */ /* 0x0001e80000100a00 */
[----:B------:R1:W-:Y:S01]  /*30e50*/  STL.64 [R1+0x138], R10 ;  /* 0x0001380a01007387 */ /* 0x0003e20000100a00 */
[----:B0-----:R-:W-:Y:S02]  /*30e60*/  IMAD R8, R7, 0x100, R6 ;  /* 0x0000010007087824 */ /* 0x001fe400078e0206 */
[----:B------:R-:W-:Y:S01]  /*30e70*/  IMAD R9, R5, 0x100, R4 ;  /* 0x0000010005097824 */ /* 0x000fe200078e0204 */
[----:B------:R-:W3:Y:S04]  /*30e80*/  LDL R6, [R1+0x2c8] ;  /* 0x0002c80001067983 */ /* 0x000ee80000100800 */
[----:B------:R-:W4:Y:S04]  /*30e90*/  LDL R7, [R1+0x2cc] ;  /* 0x0002cc0001077983 */ /* 0x000f280000100800 */
[----:B------:R-:W3:Y:S01]  /*30ea0*/  LDL.LU R4, [R1+0x860] ;  /* 0x0008600001047983 */ /* 0x000ee20000300800 */
[----:B-1----:R-:W-:-:S03]  /*30eb0*/  IMAD R10, R37, 0x100, R36 ;  /* 0x00000100250a7824 */ /* 0x002fc600078e0224 */
[----:B------:R-:W3:Y:S04]  /*30ec0*/  LDL.LU R5, [R1+0x85c] ;  /* 0x00085c0001057983 */ /* 0x000ee80000300800 */
[----:B------:R-:W4:Y:S01]  /*30ed0*/  LDL.LU R36, [R1+0x868] ;  /* 0x0008680001247983 */ /* 0x000f220000300800 */
[----:B------:R-:W-:-:S03]  /*30ee0*/  IMAD R11, R39, 0x100, R38 ;  /* 0x00000100270b7824 */ /* 0x000fc600078e0226 */
[----:B------:R-:W4:Y:S04]  /*30ef0*/  LDL.LU R37, [R1+0x864] ;  /* 0x0008640001257983 */ /* 0x000f280000300800 */
[----:B------:R-:W4:Y:S04]  /*30f00*/  LDL.LU R38, [R1+0x870] ;  /* 0x0008700001267983 */ /* 0x000f280000300800 */
[----:B------:R-:W4:Y:S04]  /*30f10*/  LDL.LU R39, [R1+0x86c] ;  /* 0x00086c0001277983 */ /* 0x000f280000300800 */
[----:B------:R-:W3:Y:S04]  /*30f20*/  LDL R56, [R1+0x2f8] ;  /* 0x0002f80001387983 */ /* 0x000ee80000100800 */
[----:B------:R-:W4:Y:S04]  /*30f30*/  LDL R57, [R1+0x2fc] ;  /* 0x0002fc0001397983 */ /* 0x000f280000100800 */
[----:B------:R-:W4:Y:S04]  /*30f40*/  LDL R58, [R1+0x2e8] ;  /* 0x0002e800013a7983 */ /* 0x000f280000100800 */
[----:B------:R-:W4:Y:S01]  /*30f50*/  LDL R59, [R1+0x2ec] ;  /* 0x0002ec00013b7983 */ /* 0x000f220000100800 */
[----:B------:R-:W-:-:S02]  /*30f60*/  F2FP.F16.E4M3.UNPACK_B R8, R8 ;  /* 0x00000008ff08723e */ /* 0x000fc400020006ff */
[----:B------:R-:W-:Y:S02]  /*30f70*/  F2FP.F16.E4M3.UNPACK_B R9, R9 ;  /* 0x00000009ff09723e */ /* 0x000fe400020006ff */
[----:B------:R-:W-:Y:S02]  /*30f80*/  F2FP.F16.E4M3.UNPACK_B R10, R10 ;  /* 0x0000000aff0a723e */ /* 0x000fe400020006ff */
[----:B------:R-:W-:Y:S02]  /*30f90*/  F2FP.F16.E4M3.UNPACK_B R11, R11 ;  /* 0x0000000bff0b723e */ /* 0x000fe400020006ff */
[----:B--2---:R-:W-:Y:S02]  /*30fa0*/  F2FP.F16.E4M3.UNPACK_B R2, R2 ;  /* 0x00000002ff02723e */ /* 0x004fe400020006ff */
[----:B------:R-:W-:Y:S01]  /*30fb0*/  F2FP.F16.E4M3.UNPACK_B R3, R3 ;  /* 0x00000003ff03723e */ /* 0x000fe200020006ff */
[----:B------:R-:W-:Y:S01]  /*30fc0*/  STL [R1+0x1a74], R44 ;  /* 0x001a742c01007387 */ /* 0x000fe20000100800 */
[----:B------:R-:W-:Y:S03]  /*30fd0*/  HMMA.16816.F32 R52, R40, R48, R52 ;  /* 0x000000302834723c */ /* 0x000fe60000001834 */
[----:B------:R-:W-:Y:S04]  /*30fe0*/  STL [R1+0x1a70], R45 ;  /* 0x001a702d01007387 */ /* 0x000fe80000100800 */
[----:B------:R-:W-:Y:S04]  /*30ff0*/  STL [R1+0x1a6c], R46 ;  /* 0x001a6c2e01007387 */ /* 0x000fe80000100800 */
[----:B------:R0:W-:Y:S02]  /*31000*/  STL [R1+0x1a68], R47 ;  /* 0x001a682f01007387 */ /* 0x0001e40000100800 */
[----:B0-----:R-:W-:Y:S10]  /*31010*/  HMMA.16816.F32 R44, R8, R2, R20 ;  /* 0x00000002082c723c */ /* 0x001ff40000001814 */
[----:B------:R-:W-:Y:S04]  /*31020*/  STL.64 [R1+0x1a80], R54 ;  /* 0x001a803601007387 */ /* 0x000fe80000100a00 */
[----:B------:R0:W-:Y:S09]  /*31030*/  STL.64 [R1+0x1a78], R52 ;  /* 0x001a783401007387 */ /* 0x0001f20000100a00 */
[----:B------:R-:W-:Y:S04]  /*31040*/  STL.64 [R1+0x120], R44 ;  /* 0x0001202c01007387 */ /* 0x000fe80000100a00 */
[----:B------:R1:W-:Y:S01]  /*31050*/  STL.64 [R1+0x128], R46 ;  /* 0x0001282e01007387 */ /* 0x0003e20000100a00 */
[----:B0-----:R-:W-:-:S02]  /*31060*/  IMAD.MOV.U32 R52, RZ, RZ, R13 ;  /* 0x000000ffff347224 */ /* 0x001fc400078e000d */
[----:B------:R-:W-:Y:S02]  /*31070*/  IMAD.MOV.U32 R53, RZ, RZ, R14 ;  /* 0x000000ffff357224 */ /* 0x000fe400078e000e */
[----:B------:R-:W-:Y:S02]  /*31080*/  IMAD.MOV.U32 R54, RZ, RZ, R15 ;  /* 0x000000ffff367224 */ /* 0x000fe400078e000f */
[----:B------:R-:W-:Y:S01]  /*31090*/  IMAD.MOV.U32 R55, RZ, RZ, R33 ;  /* 0x000000ffff377224 */ /* 0x000fe200078e0021 */
[----:B---3--:R-:W-:Y:S02]  /*310a0*/  F2FP.F16.E4M3.UNPACK_B R40, R56 ;  /* 0x00000038ff28723e */ /* 0x008fe400020006ff */
[----:B----4-:R-:W-:Y:S02]  /*310b0*/  F2FP.F16.E4M3.UNPACK_B R41, R57 ;  /* 0x00000039ff29723e */ /* 0x010fe400020006ff */
[----:B------:R-:W-:Y:S02]  /*310c0*/  F2FP.F16.E4M3.UNPACK_B R20, R58 ;  /* 0x0000003aff14723e */ /* 0x000fe400020006ff */
[----:B------:R-:W-:Y:S01]  /*310d0*/  F2FP.F16.E4M3.UNPACK_B R21, R59 ;  /* 0x0000003bff15723e */ /* 0x000fe200020006ff */
[----:B------:R-:W2:Y:S04]  /*310e0*/  LDL R58, [R1+0x2b8] ;  /* 0x0002b800013a7983 */ /* 0x000ea80000100800 */
[----:B------:R-:W3:Y:S01]  /*310f0*/  LDL R59, [R1+0x2bc] ;  /* 0x0002bc00013b7983 */ /* 0x000ee20000100800 */
[C---:B------:R-:W-:Y:S06]  /*31100*/  HMMA.16816.F32 R24, R8.reuse, R40, R24 ;  /* 0x000000280818723c */ /* 0x040fec0000001818 */
[----:B------:R-:W-:Y:S01]  /*31110*/  HMMA.16816.F32 R16, R8, R20, R16 ;  /* 0x000000140810723c */ /* 0x000fe20000001810 */
[----:B------:R-:W-:-:S02]  /*31120*/  IMAD R4, R5, 0x100, R4 ;  /* 0x0000010005047824 */ /* 0x000fc400078e0204 */
[----:B------:R-:W-:Y:S01]  /*31130*/  IMAD R5, R37, 0x100, R36 ;  /* 0x0000010025057824 */ /* 0x000fe200078e0224 */
[----:B------:R-:W-:Y:S01]  /*31140*/  F2FP.F16.E4M3.UNPACK_B R22, R6 ;  /* 0x00000006ff16723e */ /* 0x000fe200020006ff */
[----:B------:R-:W-:Y:S01]  /*31150*/  IMAD R6, R39, 0x100, R38 ;  /* 0x0000010027067824 */ /* 0x000fe200078e0226 */
[----:B------:R-:W-:-:S12]  /*31160*/  F2FP.F16.E4M3.UNPACK_B R23, R7 ;  /* 0x00000007ff17723e */ /* 0x000fd800020006ff */
[----:B-1----:R-:W-:Y:S02]  /*31170*/  IMAD.MOV.U32 R46, RZ, RZ, R26 ;  /* 0x000000ffff2e7224 */ /* 0x002fe400078e001a */
[----:B------:R-:W-:Y:S02]  /*31180*/  IMAD.MOV.U32 R47, RZ, RZ, R27 ;  /* 0x000000ffff2f7224 */ /* 0x000fe400078e001b */
[----:B------:R-:W-:Y:S02]  /*31190*/  IMAD.MOV.U32 R44, RZ, RZ, R24 ;  /* 0x000000ffff2c7224 */ /* 0x000fe400078e0018 */
[----:B------:R-:W-:Y:S02]  /*311a0*/  IMAD.MOV.U32 R45, RZ, RZ, R25 ;  /* 0x000000ffff2d7224 */ /* 0x000fe400078e0019 */
[----:B------:R-:W-:Y:S01]  /*311b0*/  IMAD.MOV.U32 R42, RZ, RZ, R19 ;  /* 0x000000ffff2a7224 */ /* 0x000fe200078e0013 */
[----:B------:R0:W-:Y:S04]  /*311c0*/  STL.64 [R1+0x1a90], R46 ;  /* 0x001a902e01007387 */ /* 0x0001e80000100a00 */
[----:B------:R1:W-:Y:S04]  /*311d0*/  STL.64 [R1+0x1a88], R44 ;  /* 0x001a882c01007387 */ /* 0x0003e80000100a00 */
[----:B------:R-:W-:Y:S04]  /*311e0*/  STL.64 [R1+0x100], R16 ;  /* 0x0001001001007387 */ /* 0x000fe80000100a00 */
[----:B------:R-:W-:Y:S04]  /*311f0*/  STL [R1+0x108], R18 ;  /* 0x0001081201007387 */ /* 0x000fe80000100800 */
[----:B------:R4:W-:Y:S04]  /*31200*/  STL [R1+0x1a44], R42 ;  /* 0x001a442a01007387 */ /* 0x0009e80000100800 */
[----:B------:R-:W3:Y:S04]  /*31210*/  LDL.LU R36, [R1+0x1868] ;  /* 0x0018680001247983 */ /* 0x000ee80000300800 */
[----:B------:R-:W3:Y:S04]  /*31220*/  LDL.LU R37, [R1+0x1864] ;  /* 0x0018640001257983 */ /* 0x000ee80000300800 */
[----:B------:R-:W3:Y:S04]  /*31230*/  LDL R38, [R1+0x2a8] ;  /* 0x0002a80001267983 */ /* 0x000ee80000100800 */
[----:B------:R-:W3:Y:S01]  /*31240*/  LDL R39, [R1+0x2ac] ;  /* 0x0002ac0001277983 */ /* 0x000ee20000100800 */
[----:B0-----:R-:W-:-:S03]  /*31250*/  IMAD.MOV.U32 R46, RZ, RZ, R32 ;  /* 0x000000ffff2e7224 */ /* 0x001fc600078e0020 */
[----:B-1----:R-:W3:Y:S04]  /*31260*/  LDL.LU R44, [R1+0x260] ;  /* 0x00026000012c7983 */ /* 0x002ee80000300800 */
[----:B------:R-:W3:Y:S04]  /*31270*/  LDL.LU R45, [R1+0x264] ;  /* 0x00026400012d7983 */ /* 0x000ee80000300800 */
[----:B------:R-:W3:Y:S01]  /*31280*/  LDL.LU R32, [R1+0x1af0] ;  /* 0x001af00001207983 */ /* 0x000ee20000300800 */
[----:B------:R-:W-:-:S03]  /*31290*/  IMAD.MOV.U32 R47, RZ, RZ, R12 ;  /* 0x000000ffff2f7224 */ /* 0x000fc600078e000c */
[----:B------:R-:W3:Y:S04]  /*312a0*/  LDL.LU R12, [R1+0x1aec] ;  /* 0x001aec00010c7983 */ /* 0x000ee80000300800 */
[----:B------:R-:W3:Y:S04]  /*312b0*/  LDL R7, [R1+0x28c] ;  /* 0x00028c0001077983 */ /* 0x000ee80000100800 */
[----:B----4-:R-:W4:Y:S04]  /*312c0*/  LDL R42, [R1+0x298] ;  /* 0x00029800012a7983 */ /* 0x010f280000100800 */
[----:B------:R-:W4:Y:S04]  /*312d0*/  LDL R43, [R1+0x29c] ;  /* 0x00029c00012b7983 */ /* 0x000f280000100800 */
        /* <DEDUP_REMOVED lines=8> */
[----:B------:R-:W-:-:S02]  /*31360*/  IMAD.MOV.U32 R56, RZ, RZ, R34 ;  /* 0x000000ffff387224 */ /* 0x000fc400078e0022 */
[----:B------:R-:W-:Y:S01]  /*31370*/  IMAD.MOV.U32 R57, RZ, RZ, R35 ;  /* 0x000000ffff397224 */ /* 0x000fe200078e0023 */
[----:B------:R-:W4:Y:S04]  /*31380*/  LDL.LU R34, [R1+0x1ad8] ;  /* 0x001ad80001227983 */ /* 0x000f280000300800 */
[----:B------:R-:W4:Y:S01]  /*31390*/  LDL.LU R35, [R1+0x1ad4] ;  /* 0x001ad40001237983 */ /* 0x000f220000300800 */
[----:B--2---:R-:W-:Y:S02]  /*313a0*/  F2FP.F16.E4M3.UNPACK_B R24, R58 ;  /* 0x0000003aff18723e */ /* 0x004fe400020006ff */
[----:B---3--:R-:W-:Y:S01]  /*313b0*/  F2FP.F16.E4M3.UNPACK_B R25, R59 ;  /* 0x0000003bff19723e */ /* 0x008fe200020006ff */
[----:B------:R-:W-:Y:S02]  /*313c0*/  IMAD.MOV.U32 R58, RZ, RZ, R51 ;  /* 0x000000ffff3a7224 */ /* 0x000fe400078e0033 */
[----:B------:R-:W-:-:S02]  /*313d0*/  IMAD.MOV.U32 R59, RZ, RZ, R50 ;  /* 0x000000ffff3b7224 */ /* 0x000fc400078e0032 */
[----:B----4-:R-:W-:-:S15]  /*313e0*/  HMMA.16816.F32 R48, R8, R22, R12 ;  /* 0x000000160830723c */ /* 0x010fde000000180c */
[----:B------:R-:W-:-:S08]  /*313f0*/  NOP ;  /* 0x0000000000007918 */ /* 0x000fd00000000000 */
[----:B------:R0:W-:Y:S04]  /*31400*/  STL [R1+0x1a40], R48 ;  /* 0x001a403001007387 */ /* 0x0001e80000100800 */
[----:B0-----:R-:W2:Y:S01]  /*31410*/  LDL R48, [R1+0x288] ;  /* 0x0002880001307983 */ /* 0x001ea20000100800 */
[----:B------:R-:W-:Y:S03]  /*31420*/  HMMA.16816.F32 R32, R8, R24, R32 ;  /* 0x000000180820723c */ /* 0x000fe60000001820 */
[----:B------:R-:W-:Y:S04]  /*31430*/  STL [R1+0x1a28], R49 ;  /* 0x001a283101007387 */ /* 0x000fe80000100800 */
[----:B------:R-:W-:Y:S04]  /*31440*/  STL [R1+0x1a24], R50 ;  /* 0x001a243201007387 */ /* 0x000fe80000100800 */
[----:B------:R-:W-:Y:S01]  /*31450*/  STL [R1+0x1a20], R51 ;  /* 0x001a203301007387 */ /* 0x000fe20000100800 */
[----:B------:R-:W-:-:S03]  /*31460*/  IMAD R15, R37, 0x100, R36 ;  /* 0x00000100250f7824 */ /* 0x000fc600078e0224 */
[----:B------:R-:W3:Y:S01]  /*31470*/  LDL.LU R36, [R1+0x20] ;  /* 0x0000200001247983 */ /* 0x000ee20000300800 */
[----:B------:R-:W-:Y:S02]  /*31480*/  F2FP.F16.E4M3.UNPACK_B R26, R38 ;  /* 0x00000026ff1a723e */ /* 0x000fe400020006ff */
[----:B------:R-:W-:-:S05]  /*31490*/  F2FP.F16.E4M3.UNPACK_B R27, R39 ;  /* 0x00000027ff1b723e */ /* 0x000fca00020006ff */
[----:B------:R-:W-:Y:S04]  /*314a0*/  STL.64 [R1+0x150], R32 ;  /* 0x0001502001007387 */ /* 0x000fe80000100a00 */
[----:B------:R0:W-:Y:S04]  /*314b0*/  STL.64 [R1+0x158], R34 ;  /* 0x0001582201007387 */ /* 0x0001e80000100a00 */
[----:B------:R-:W3:Y:S04]  /*314c0*/  LDL.LU R37, [R1+0x24] ;  /* 0x0000240001257983 */ /* 0x000ee80000300800 */
[----:B------:R-:W3:Y:S04]  /*314d0*/  LDL.LU R38, [R1+0x28] ;  /* 0x0000280001267983 */ /* 0x000ee80000300800 */
[----:B------:R-:W3:Y:S01]  /*314e0*/  LDL.LU R39, [R1+0x2c] ;  /* 0x00002c0001277983 */ /* 0x000ee20000300800 */
[----:B------:R-:W-:-:S02]  /*314f0*/  F2FP.F16.E4M3.UNPACK_B R14, R6 ;  /* 0x00000006ff0e723e */ /* 0x000fc400020006ff */
[----:B------:R-:W-:Y:S01]  /*31500*/  F2FP.F16.E4M3.UNPACK_B R7, R7 ;  /* 0x00000007ff07723e */ /* 0x000fe200020006ff */
[----:B0-----:R-:W-:Y:S01]  /*31510*/  HMMA.16816.F32 R32, R8, R26, R16 ;  /* 0x0000001a0820723c */ /* 0x001fe20000001810 */
[----:B------:R-:W-:Y:S02]  /*31520*/  F2FP.F16.E4M3.UNPACK_B R12, R4 ;  /* 0x00000004ff0c723e */ /* 0x000fe400020006ff */
[----:B------:R-:W-:Y:S02]  /*31530*/  F2FP.F16.E4M3.UNPACK_B R13, R5 ;  /* 0x00000005ff0d723e */ /* 0x000fe400020006ff */
[----:B------:R-:W-:Y:S02]  /*31540*/  F2FP.F16.E4M3.UNPACK_B R4, R42 ;  /* 0x0000002aff04723e */ /* 0x000fe400020006ff */
[----:B------:R-:W-:Y:S02]  /*31550*/  F2FP.F16.E4M3.UNPACK_B R5, R43 ;  /* 0x0000002bff05723e */ /* 0x000fe400020006ff */
[----:B------:R-:W-:-:S14]  /*31560*/  F2FP.F16.E4M3.UNPACK_B R15, R15 ;  /* 0x0000000fff0f723e */ /* 0x000fdc00020006ff */
[----:B------:R-:W-:Y:S04]  /*31570*/  STL.64 [R1+0x190], R32 ;  /* 0x0001902001007387 */ /* 0x000fe80000100a00 */
[----:B------:R-:W-:Y:S01]  /*31580*/  STL.64 [R1+0x198], R34 ;  /* 0x0001982201007387 */ /* 0x000fe20000100a00 */
[----:B--2---:R-:W-:-:S07]  /*31590*/  F2FP.F16.E4M3.UNPACK_B R6, R48 ;  /* 0x00000030ff06723e */ /* 0x004fce00020006ff */
[C---:B------:R-:W-:Y:S06]  /*315a0*/  HMMA.16816.F32 R16, R8.reuse, R6, R44 ;  /* 0x000000060810723c */ /* 0x040fec000000182c */
[----:B------:R-:W-:-:S15]  /*315b0*/  HMMA.16816.F32 R8, R8, R4, R52 ;  /* 0x000000040808723c */ /* 0x000fde0000001834 */
[----:B------:R-:W-:-:S02]  /*315c0*/  NOP ;  /* 0x0000000000007918 */ /* 0x000fc40000000000 */
[----:B------:R-:W-:Y:S04]  /*315d0*/  STL.64 [R1+0x180], R16 ;  /* 0x0001801001007387 */ /* 0x000fe80000100a00 */
[----:B------:R0:W-:Y:S01]  /*315e0*/  STL [R1+0x188], R18 ;  /* 0x0001881201007387 */ /* 0x0001e20000100800 */
[----:B------:R-:W-:Y:S02]  /*315f0*/  IMAD.MOV.U32 R43, RZ, RZ, R19 ;  /* 0x000000ffff2b7224 */ /* 0x000fe400078e0013 */
[----:B0-----:R-:W-:Y:S01]  /*31600*/  HMMA.16816.F32 R16, R12, R2, R56 ;  /* 0x000000020c10723c */ /* 0x001fe20000001838 */
[----:B------:R-:W-:Y:S02]  /*31610*/  IMAD.MOV.U32 R50, RZ, RZ, R10 ;  /* 0x000000ffff327224 */ /* 0x000fe400078e000a */
[----:B------:R-:W-:-:S02]  /*31620*/  IMAD.MOV.U32 R51, RZ, RZ, R9 ;  /* 0x000000ffff337224 */ /* 0x000fc400078e0009 */
[----:B------:R-:W-:Y:S01]  /*31630*/  IMAD.MOV.U32 R49, RZ, RZ, R11 ;  /* 0x000000ffff317224 */ /* 0x000fe200078e000b */
[----:B------:R-:W-:Y:S04]  /*31640*/  STL [R1+0x1a48], R43 ;  /* 0x001a482b01007387 */ /* 0x000fe80000100800 */
[----:B------:R0:W-:Y:S04]  /*31650*/  STL [R1+0x140], R8 ;  /* 0x0001400801007387 */ /* 0x0001e80000100800 */
[----:B------:R-:W-:Y:S04]  /*31660*/  STL [R1+0x1a54], R50 ;  /* 0x001a543201007387 */ /* 0x000fe80000100800 */
[----:B------:R-:W-:Y:S04]  /*31670*/  STL [R1+0x1a50], R51 ;  /* 0x001a503301007387 */ /* 0x000fe80000100800 */
[----:B------:R-:W-:Y:S04]  /*31680*/  STL [R1+0x1a4c], R49 ;  /* 0x001a4c3101007387 */ /* 0x000fe80000100800 */
[----:B0-----:R-:W2:Y:S04]  /*31690*/  LDL.LU R8, [R1+0x10] ;  /* 0x0000100001087983 */ /* 0x001ea80000300800 */
[----:B------:R-:W-:Y:S04]  /*316a0*/  STL.64 [R1+0xf0], R16 ;  /* 0x0000f01001007387 */ /* 0x000fe80000100a00 */
[----:B------:R3:W-:Y:S04]  /*316b0*/  STL.64 [R1+0xf8], R18 ;  /* 0x0000f81201007387 */ /* 0x0007e80000100a00 */
[----:B------:R-:W2:Y:S04]  /*316c0*/  LDL.LU R9, [R1+0x14] ;  /* 0x0000140001097983 */ /* 0x000ea80000300800 */
[----:B------:R-:W2:Y:S04]  /*316d0*/  LDL.LU R10, [R1+0x18] ;  /* 0x00001800010a7983 */ /* 0x000ea80000300800 */
[----:B------:R-:W2:Y:S04]  /*316e0*/  LDL.LU R11, [R1+0x1c] ;  /* 0x00001c00010b7983 */ /* 0x000ea80000300800 */
[----:B------:R-:W4:Y:S04]  /*316f0*/  LDL.LU R52, [R1] ;  /* 0x0000000001347983 */ /* 0x000f280000300800 */
[----:B------:R-:W4:Y:S04]  /*31700*/  LDL.LU R53, [R1+0x4] ;  /* 0x0000040001357983 */ /* 0x000f280000300800 */
[----:B------:R-:W4:Y:S04]  /*31710*/  LDL.LU R54, [R1+0x8] ;  /* 0x0000080001367983 */ /* 0x000f280000300800 */
[----:B------:R-:W4:Y:S04]  /*31720*/  LDL.LU R55, [R1+0xc] ;  /* 0x00000c0001377983 */ /* 0x000f280000300800 */
[----:B------:R-:W4:Y:S04]  /*31730*/  LDL.LU R56, [R1+0x1870] ;  /* 0x0018700001387983 */ /* 0x000f280000300800 */
[----:B------:R-:W4:Y:S04]  /*31740*/  LDL.LU R57, [R1+0x186c] ;  /* 0x00186c0001397983 */ /* 0x000f280000300800 */
[----:B------:R-:W4:Y:S04]  /*31750*/  LDL.LU R58, [R1+0x1878] ;  /* 0x00187800013a7983 */ /* 0x000f280000300800 */
[----:B------:R-:W4:Y:S01]  /*31760*/  LDL.LU R59, [R1+0x1874] ;  /* 0x00187400013b7983 */ /* 0x000f220000300800 */
[----:B---3--:R-:W-:Y:S03]  /*31770*/  HMMA.16816.F32 R16, R12, R40, R36 ;  /* 0x000000280c10723c */ /* 0x008fe60000001824 */
[----:B------:R-:W3:Y:S04]  /*31780*/  LDL.LU R36, [R1+0x220] ;  /* 0x0002200001247983 */ /* 0x000ee80000300800 */
[----:B------:R-:W3:Y:S04]  /*31790*/  LDL.LU R37, [R1+0x224] ;  /* 0x0002240001257983 */ /* 0x000ee80000300800 */
[----:B------:R-:W3:Y:S01]  /*317a0*/  LDL.LU R38, [R1+0x228] ;  /* 0x0002280001267983 */ /* 0x000ee20000300800 */
[----:B------:R-:W-:-:S02]  /*317b0*/  IMAD.MOV.U32 R44, RZ, RZ, R29 ;  /* 0x000000ffff2c7224 */ /* 0x000fc400078e001d */
[----:B------:R-:W-:Y:S02]  /*317c0*/  IMAD.MOV.U32 R45, RZ, RZ, R30 ;  /* 0x000000ffff2d7224 */ /* 0x000fe400078e001e */
[----:B------:R-:W-:Y:S02]  /*317d0*/  IMAD.MOV.U32 R39, RZ, RZ, R28 ;  /* 0x000000ffff277224 */ /* 0x000fe400078e001c */
[----:B------:R-:W4:Y:S04]  /*317e0*/  LDL.LU R28, [R1+0x1ad0] ;  /* 0x001ad000011c7983 */ /* 0x000f280000300800 */
[----:B------:R-:W4:Y:S04]  /*317f0*/  LDL.LU R29, [R1+0x1acc] ;  /* 0x001acc00011d7983 */ /* 0x000f280000300800 */
[----:B------:R-:W4:Y:S01]  /*31800*/  LDL.LU R30, [R1+0x1ac8] ;  /* 0x001ac800011e7983 */ /* 0x000f220000300800 */
[----:B------:R-:W-:-:S03]  /*31810*/  IMAD.MOV.U32 R46, RZ, RZ, R31 ;  /* 0x000000ffff2e7224 */ /* 0x000fc600078e001f */
[----:B------:R-:W4:Y:S04]  /*31820*/  LDL.LU R31, [R1+0x1ac4] ;  /* 0x001ac400011f7983 */ /* 0x000f280000300800 */
[----:B------:R-:W3:Y:S04]  /*31830*/  LDL.LU R33, [R1+0x1880] ;  /* 0x0018800001217983 */ /* 0x000ee80000300800 */
[----:B------:R-:W3:Y:S01]  /*31840*/  LDL.LU R34, [R1+0x187c] ;  /* 0x00187c0001227983 */ /* 0x000ee20000300800 */
[----:B------:R-:W-:-:S03]  /*31850*/  IMAD.MOV.U32 R47, RZ, RZ, R61 ;  /* 0x000000ffff2f7224 */ /* 0x000fc600078e003d */
[----:B------:R-:W3:Y:S04]  /*31860*/  LDL.LU R35, [R1+0x1888] ;  /* 0x0018880001237983 */ /* 0x000ee80000300800 */
[----:B------:R-:W3:Y:S01]  /*31870*/  LDL.LU R61, [R1+0x1884] ;  /* 0x00188400013d7983 */ /* 0x000ee20000300800 */
[----:B------:R-:W-:Y:S02]  /*31880*/  IMAD.MOV.U32 R51, RZ, RZ, R16 ;  /* 0x000000ffff337224 */ /* 0x000fe400078e0010 */
[----:B------:R-:W-:Y:S01]  /*31890*/  IMAD.MOV.U32 R49, RZ, RZ, R17 ;  /* 0x000000ffff317224 */ /* 0x000fe200078e0011 */
[----:B------:R-:W3:Y:S01]  /*318a0*/  LDL.LU R16, [R1+0xb0] ;  /* 0x0000b00001107983 */ /* 0x000ee20000300800 */
[----:B------:R-:W-:-:S03]  /*318b0*/  IMAD.MOV.U32 R43, RZ, RZ, R18 ;  /* 0x000000ffff2b7224 */ /* 0x000fc600078e0012 */
[----:B------:R-:W3:Y:S01]  /*318c0*/  LDL.LU R17, [R1+0xb4] ;  /* 0x0000b40001117983 */ /* 0x000ee20000300800 */
[----:B------:R-:W-:-:S03]  /*318d0*/  IMAD.MOV.U32 R42, RZ, RZ, R19 ;  /* 0x000000ffff2a7224 */ /* 0x000fc600078e0013 */
[----:B------:R-:W3:Y:S04]  /*318e0*/  LDL.LU R18, [R1+0xb8] ;  /* 0x0000b80001127983 */ /* 0x000ee80000300800 */
[----:B------:R-:W3:Y:S04]  /*318f0*/  LDL.LU R19, [R1+0xbc] ;  /* 0x0000bc0001137983 */ /* 0x000ee80000300800 */
[----:B------:R-:W-:Y:S04]  /*31900*/  STL [R1+0x1a64], R42 ;  /* 0x001a642a01007387 */ /* 0x000fe80000100800 */
[----:B------:R-:W-:Y:S04]  /*31910*/  STL [R1+0x1a60], R43 ;  /* 0x001a602b01007387 */ /* 0x000fe80000100800 */
[----:B------:R-:W-:Y:S04]  /*31920*/  STL [R1+0x1a5c], R49 ;  /* 0x001a5c3101007387 */ /* 0x000fe80000100800 */
[----:B------:R-:W-:Y:S01]  /*31930*/  STL [R1+0x1a58], R51 ;  /* 0x001a583301007387 */ /* 0x000fe20000100800 */
[----:B--2---:R-:W-:-:S15]  /*31940*/  HMMA.16816.F32 R8, R12, R20, R8 ;  /* 0x000000140c08723c */ /* 0x004fde0000001808 */
[----:B------:R-:W-:-:S08]  /*31950*/  NOP ;  /* 0x0000000000007918 */ /* 0x000fd00000000000 */
[----:B------:R-:W-:Y:S04]  /*31960*/  STL.64 [R1+0xd0], R8 ;  /* 0x0000d00801007387 */ /* 0x000fe80000100a00 */
[----:B------:R0:W-:Y:S01]  /*31970*/  STL [R1+0xd8], R10 ;  /* 0x0000d80a01007387 */ /* 0x0001e20000100800 */
[----:B------:R-:W-:Y:S01]  /*31980*/  IMAD.MOV.U32 R50, RZ, RZ, R11 ;  /* 0x000000ffff327224 */ /* 0x000fe200078e000b */
[C---:B----4-:R-:W-:Y:S06]  /*31990*/  HMMA.16816.F32 R28, R12.reuse, R24, R28 ;  /* 0x000000180c1c723c */ /* 0x050fec000000181c */
[----:B0-----:R-:W-:-:S15]  /*319a0*/  HMMA.16816.F32 R8, R12, R22, R52 ;  /* 0x000000160c08723c */ /* 0x001fde0000001834 */
[----:B------:R-:W-:-:S02]  /*319b0*/  NOP ;  /* 0x0000000000007918 */ /* 0x000fc40000000000 */
[----:B------:R-:W-:Y:S04]  /*319c0*/  STL.64 [R1+0x70], R28 ;  /* 0x0000701c01007387 */ /* 0x000fe80000100a00 */
[----:B------:R-:W-:Y:S03]  /*319d0*/  STL [R1+0x78], R30 ;  /* 0x0000781e01007387 */ /* 0x000fe60000100800 */
[----:B------:R-:W-:Y:S02]  /*319e0*/  IMAD.MOV.U32 R42, RZ, RZ, R8 ;  /* 0x000000ffff2a7224 */ /* 0x000fe400078e0008 */
[----:B------:R-:W-:Y:S02]  /*319f0*/  IMAD R8, R57, 0x100, R56 ;  /* 0x0000010039087824 */ /* 0x000fe400078e0238 */
[----:B------:R-:W-:Y:S01]  /*31a00*/  IMAD.MOV.U32 R43, RZ, RZ, R9 ;  /* 0x000000ffff2b7224 */ /* 0x000fe200078e0009 */
[----:B------:R-:W2:Y:S01]  /*31a10*/  LDL.LU R56, [R1+0x200] ;  /* 0x0002000001387983 */ /* 0x000ea20000300800 */
[----:B------:R-:W-:-:S03]  /*31a20*/  IMAD R9, R59, 0x100, R58 ;  /* 0x000001003b097824 */ /* 0x000fc600078e023a */
[----:B------:R-:W2:Y:S04]  /*31a30*/  LDL.LU R57, [R1+0x204] ;  /* 0x0002040001397983 */ /* 0x000ea80000300800 */
[----:B------:R-:W2:Y:S04]  /*31a40*/  LDL.LU R58, [R1+0x208] ;  /* 0x00020800013a7983 */ /* 0x000ea80000300800 */
[----:B------:R-:W2:Y:S04]  /*31a50*/  LDL.LU R59, [R1+0x20c] ;  /* 0x00020c00013b7983 */ /* 0x000ea80000300800 */
[----:B------:R-:W4:Y:S04]  /*31a60*/  LDL.LU R52, [R1+0x210] ;  /* 0x0002100001347983 */ /* 0x000f280000300800 */
[----:B------:R-:W4:Y:S04]  /*31a70*/  LDL.LU R53, [R1+0x214] ;  /* 0x0002140001357983 */ /* 0x000f280000300800 */
[----:B------:R-:W4:Y:S04]  /*31a80*/  LDL.LU R54, [R1+0x218] ;  /* 0x0002180001367983 */ /* 0x000f280000300800 */
[----:B------:R-:W4:Y:S01]  /*31a90*/  LDL.LU R55, [R1+0x21c] ;  /* 0x00021c0001377983 */ /* 0x000f220000300800 */
[----:B---3--:R-:W-:Y:S01]  /*31aa0*/  HMMA.16816.F32 R16, R12, R26, R16 ;  /* 0x0000001a0c10723c */ /* 0x008fe20000001810 */
[----:B------:R-:W-:-:S02]  /*31ab0*/  IMAD.MOV.U32 R51, RZ, RZ, R11 ;  /* 0x000000ffff337224 */ /* 0x000fc400078e000b */
[----:B------:R-:W-:Y:S02]  /*31ac0*/  IMAD.MOV.U32 R49, RZ, RZ, R10 ;  /* 0x000000ffff317224 */ /* 0x000fe400078e000a */
[----:B------:R-:W-:Y:S01]  /*31ad0*/  IMAD.MOV.U32 R48, RZ, RZ, R31 ;  /* 0x000000ffff307224 */ /* 0x000fe200078e001f */
[----:B------:R-:W-:Y:S04]  /*31ae0*/  STL.64 [R1+0x1aa8], R50 ;  /* 0x001aa83201007387 */ /* 0x000fe80000100a00 */
[----:B------:R-:W-:Y:S04]  /*31af0*/  STL.64 [R1+0x1aa0], R48 ;  /* 0x001aa03001007387 */ /* 0x000fe80000100a00 */
[----:B------:R-:W-:Y:S04]  /*31b00*/  STL.64 [R1+0x1ab8], R26 ;  /* 0x001ab81a01007387 */ /* 0x000fe80000100a00 */
[----:B------:R0:W-:Y:S01]  /*31b10*/  STL.64 [R1+0x1ab0], R24 ;  /* 0x001ab01801007387 */ /* 0x0001e20000100a00 */
[----:B------:R-:W-:-:S02]  /*31b20*/  IMAD R10, R34, 0x100, R33 ;  /* 0x00000100220a7824 */ /* 0x000fc400078e0221 */
[----:B------:R-:W-:Y:S02]  /*31b30*/  IMAD R11, R61, 0x100, R35 ;  /* 0x000001003d0b7824 */ /* 0x000fe400078e0223 */
[----:B------:R-:W-:Y:S04]  /*31b40*/  STL.64 [R1+0xb0], R16 ;  /* 0x0000b01001007387 */ /* 0x000fe80000100a00 */
[----:B------:R1:W-:Y:S01]  /*31b50*/  STL.64 [R1+0xb8], R18 ;  /* 0x0000b81201007387 */ /* 0x0003e20000100a00 */
[C---:B0-----:R-:W-:Y:S06]  /*31b60*/  HMMA.16816.F32 R24, R12.reuse, R6, R44 ;  /* 0x000000060c18723c */ /* 0x041fec000000182c */
[----:B-1----:R-:W-:Y:S01]  /*31b70*/  HMMA.16816.F32 R16, R12, R4, R36 ;  /* 0x000000040c10723c */ /* 0x002fe20000001824 */
[----:B------:R-:W-:-:S02]  /*31b80*/  F2FP.F16.E4M3.UNPACK_B R8, R8 ;  /* 0x00000008ff08723e */ /* 0x000fc400020006ff */
[----:B------:R-:W-:Y:S02]  /*31b90*/  F2FP.F16.E4M3.UNPACK_B R9, R9 ;  /* 0x00000009ff09723e */ /* 0x000fe400020006ff */
[----:B------:R-:W-:Y:S02]  /*31ba0*/  F2FP.F16.E4M3.UNPACK_B R10, R10 ;  /* 0x0000000aff0a723e */ /* 0x000fe400020006ff */
[----:B------:R-:W-:-:S15]  /*31bb0*/  F2FP.F16.E4M3.UNPACK_B R11, R11 ;  /* 0x0000000bff0b723e */ /* 0x000fde00020006ff */
[----:B------:R-:W-:-:S01]  /*31bc0*/  NOP ;  /* 0x0000000000007918 */ /* 0x000fc20000000000 */
[----:B------:R-:W-:Y:S04]  /*31bd0*/  STL.64 [R1+0x60], R16 ;  /* 0x0000601001007387 */ /* 0x000fe80000100a00 */
[----:B------:R0:W-:Y:S04]  /*31be0*/  STL.64 [R1+0xa0], R24 ;  /* 0x0000a01801007387 */ /* 0x0001e80000100a00 */
[----:B------:R1:W-:Y:S04]  /*31bf0*/  STL.64 [R1+0xa8], R26 ;  /* 0x0000a81a01007387 */ /* 0x0003e80000100a00 */
[----:B------:R3:W-:Y:S04]  /*31c00*/  STL [R1+0x68], R18 ;  /* 0x0000681201007387 */ /* 0x0007e80000100800 */
        /* <DEDUP_REMOVED lines=8> */
[----:B0-----:R-:W4:Y:S04]  /*31c90*/  LDL.LU R24, [R1+0x1f0] ;  /* 0x0001f00001187983 */ /* 0x001f280000300800 */
[----:B------:R-:W4:Y:S04]  /*31ca0*/  LDL.LU R25, [R1+0x1f4] ;  /* 0x0001f40001197983 */ /* 0x000f280000300800 */
[----:B-1----:R-:W4:Y:S01]  /*31cb0*/  LDL.LU R26, [R1+0x1f8] ;  /* 0x0001f800011a7983 */ /* 0x002f220000300800 */
[----:B------:R-:W-:-:S03]  /*31cc0*/  IMAD.MOV.U32 R61, RZ, RZ, R19 ;  /* 0x000000ffff3d7224 */ /* 0x000fc600078e0013 */
[----:B------:R-:W4:Y:S04]  /*31cd0*/  LDL.LU R27, [R1+0x1fc] ;  /* 0x0001fc00011b7983 */ /* 0x000f280000300800 */
[----:B------:R-:W4:Y:S04]  /*31ce0*/  LDL.LU R16, [R1+0x1890] ;  /* 0x0018900001107983 */ /* 0x000f280000300800 */
[----:B------:R-:W4:Y:S04]  /*31cf0*/  LDL.LU R17, [R1+0x188c] ;  /* 0x00188c0001117983 */ /* 0x000f280000300800 */
[----:B---3--:R-:W3:Y:S04]  /*31d00*/  LDL.LU R18, [R1+0x1898] ;  /* 0x0018980001127983 */ /* 0x008ee80000300800 */
[----:B------:R-:W3:Y:S04]  /*31d10*/  LDL.LU R19, [R1+0x1894] ;  /* 0x0018940001137983 */ /* 0x000ee80000300800 */
[----:B------:R-:W-:Y:S04]  /*31d20*/  STL [R1+0x19f8], R61 ;  /* 0x0019f83d01007387 */ /* 0x000fe80000100800 */
[----:B------:R-:W3:Y:S01]  /*31d30*/  LDL.LU R12, [R1+0x1c0] ;  /* 0x0001c000010c7983 */ /* 0x000ee20000300800 */
[----:B------:R-:W-:Y:S01]  /*31d40*/  IMAD.MOV.U32 R13, RZ, RZ, R60 ;  /* 0x000000ffff0d7224 */ /* 0x000fe200078e003c */
[C---:B--2---:R-:W-:Y:S06]  /*31d50*/  HMMA.16816.F32 R28, R8.reuse, R40, R56 ;  /* 0x00000028081c723c */ /* 0x044fec0000001838 */
[----:B----4-:R-:W-:-:S15]  /*31d60*/  HMMA.16816.F32 R32, R8, R2, R52 ;  /* 0x000000020820723c */ /* 0x010fde0000001834 */
[----:B------:R-:W-:-:S08]  /*31d70*/  NOP ;  /* 0x0000000000007918 */ /* 0x000fd00000000000 */
[----:B------:R-:W-:Y:S04]  /*31d80*/  STL.64 [R1+0x50], R32 ;  /* 0x0000502001007387 */ /* 0x000fe80000100a00 */
[----:B------:R0:W-:Y:S04]  /*31d90*/  STL.64 [R1+0x58], R34 ;  /* 0x0000582201007387 */ /* 0x0001e80000100a00 */
[----:B------:R1:W-:Y:S04]  /*31da0*/  STL.64 [R1+0x40], R28 ;  /* 0x0000401c01007387 */ /* 0x0003e80000100a00 */
[----:B------:R2:W-:Y:S04]  /*31db0*/  STL.64 [R1+0x48], R30 ;  /* 0x0000481e01007387 */ /* 0x0005e80000100a00 */
[----:B------:R-:W4:Y:S04]  /*31dc0*/  LDL.LU R60, [R1+0x1ac0] ;  /* 0x001ac000013c7983 */ /* 0x000f280000300800 */
[----:B------:R-:W3:Y:S04]  /*31dd0*/  LDL.LU R14, [R1+0x1c8] ;  /* 0x0001c800010e7983 */ /* 0x000ee80000300800 */
[----:B------:R-:W3:Y:S04]  /*31de0*/  LDL.LU R15, [R1+0x1cc] ;  /* 0x0001cc00010f7983 */ /* 0x000ee80000300800 */
[----:B------:R-:W3:Y:S04]  /*31df0*/  LDL.LU R52, [R1+0x230] ;  /* 0x0002300001347983 */ /* 0x000ee80000300800 */
[----:B------:R-:W3:Y:S04]  /*31e00*/  LDL.LU R53, [R1+0x234] ;  /* 0x0002340001357983 */ /* 0x000ee80000300800 */
[----:B------:R-:W3:Y:S04]  /*31e10*/  LDL.LU R54, [R1+0x238] ;  /* 0x0002380001367983 */ /* 0x000ee80000300800 */
[----:B0-----:R-:W3:Y:S04]  /*31e20*/  LDL.LU R34, [R1+0x18a0] ;  /* 0x0018a00001227983 */ /* 0x001ee80000300800 */
[----:B------:R-:W3:Y:S01]  /*31e30*/  LDL.LU R35, [R1+0x189c] ;  /* 0x00189c0001237983 */ /* 0x000ee20000300800 */
[----:B------:R-:W-:-:S15]  /*31e40*/  HMMA.16816.F32 R24, R8, R20, R24 ;  /* 0x000000140818723c */ /* 0x000fde0000001818 */
[----:B------:R-:W-:-:S09]  /*31e50*/  NOP ;  /* 0x0000000000007918 */ /* 0x000fd20000000000 */
[----:B------:R-:W-:Y:S02]  /*31e60*/  IMAD.MOV.U32 R61, RZ, RZ, R25 ;  /* 0x000000ffff3d7224 */ /* 0x000fe400078e0019 */
[----:B----4-:R-:W-:Y:S02]  /*31e70*/  IMAD.MOV.U32 R55, RZ, RZ, R60 ;  /* 0x000000ffff377224 */ /* 0x010fe400078e003c */
        /* <DEDUP_REMOVED lines=11> */
[----:B--2---:R-:W2:Y:S04]  /*31f30*/  LDL.LU R30, [R1+0x1a8] ;  /* 0x0001a800011e7983 */ /* 0x004ea80000300800 */
[----:B------:R-:W2:Y:S04]  /*31f40*/  LDL.LU R31, [R1+0x1ac] ;  /* 0x0001ac00011f7983 */ /* 0x000ea80000300800 */
[----:B------:R-:W-:Y:S04]  /*31f50*/  STL [R1+0x30], R24 ;  /* 0x0000301801007387 */ /* 0x000fe80000100800 */
[----:B------:R0:W-:Y:S04]  /*31f60*/  STL.64 [R1+0x38], R26 ;  /* 0x0000381a01007387 */ /* 0x0001e80000100a00 */
[----:B0-----:R-:W4:Y:S04]  /*31f70*/  LDL.LU.64 R26, [R1+0x1ab8] ;  /* 0x001ab800011a7983 */ /* 0x001f280000300a00 */
[----:B------:R-:W2:Y:S01]  /*31f80*/  LDL.LU.64 R24, [R1+0x1ab0] ;  /* 0x001ab00001187983 */ /* 0x000ea20000300a00 */
[----:B------:R-:W-:Y:S01]  /*31f90*/  HMMA.16816.F32 R48, R8, R22, R48 ;  /* 0x000000160830723c */ /* 0x000fe20000001830 */
[----:B------:R-:W-:-:S02]  /*31fa0*/  IMAD R32, R17, 0x100, R16 ;  /* 0x0000010011207824 */ /* 0x000fc400078e0210 */
[----:B---3--:R-:W-:Y:S02]  /*31fb0*/  IMAD R33, R19, 0x100, R18 ;  /* 0x0000010013217824 */ /* 0x008fe400078e0212 */
[----:B------:R-:W-:-:S15]  /*31fc0*/  IMAD.MOV.U32 R19, RZ, RZ, R0 ;  /* 0x000000ffff137224 */ /* 0x000fde00078e0000 */
[----:B------:R-:W-:-:S03]  /*31fd0*/  NOP ;  /* 0x0000000000007918 */ /* 0x000fc60000000000 */
[----:B------:R-:W-:Y:S04]  /*31fe0*/  STL.64 [R1+0x10], R48 ;  /* 0x0000103001007387 */ /* 0x000fe80000100a00 */
[----:B------:R0:W-:Y:S04]  /*31ff0*/  STL.64 [R1+0x18], R50 ;  /* 0x0000183201007387 */ /* 0x0001e80000100a00 */
[----:B0-----:R-:W3:Y:S04]  /*32000*/  LDL.LU.64 R50, [R1+0x1aa8] ;  /* 0x001aa80001327983 */ /* 0x001ee80000300a00 */
[----:B------:R-:W3:Y:S04]  /*32010*/  LDL.LU.64 R48, [R1+0x1aa0] ;  /* 0x001aa00001307983 */ /* 0x000ee80000300a00 */
[----:B------:R-:W3:Y:S04]  /*32020*/  LDL.LU R16, [R1+0x170] ;  /* 0x0001700001107983 */ /* 0x000ee80000300800 */
[----:B------:R-:W3:Y:S04]  /*32030*/  LDL.LU R17, [R1+0x174] ;  /* 0x0001740001117983 */ /* 0x000ee80000300800 */
[----:B------:R-:W3:Y:S04]  /*32040*/  LDL.LU R18, [R1+0x178] ;  /* 0x0001780001127983 */ /* 0x000ee80000300800 */
[----:B------:R-:W3:Y:S01]  /*32050*/  LDL.LU R0, [R1+0x1a98] ;  /* 0x001a980001007983 */ /* 0x000ee20000300800 */
[----:B--2---:R-:W-:-:S15]  /*32060*/  HMMA.16816.F32 R36, R8, R24, R36 ;  /* 0x000000180824723c */ /* 0x004fde0000001824 */
[----:B------:R-:W-:-:S08]  /*32070*/  NOP ;  /* 0x0000000000007918 */ /* 0x000fd00000000000 */
[----:B------:R0:W-:Y:S04]  /*32080*/  STL [R1+0x19f4], R36 ;  /* 0x0019f42401007387 */ /* 0x0001e80000100800 */
[----:B------:R1:W-:Y:S04]  /*32090*/  STL [R1+0x19f0], R37 ;  /* 0x0019f02501007387 */ /* 0x0003e80000100800 */
[----:B------:R2:W-:Y:S04]  /*320a0*/  STL [R1+0x1978], R38 ;  /* 0x0019782601007387 */ /* 0x0005e80000100800 */
[----:B------:R4:W-:Y:S04]  /*320b0*/  STL [R1+0x1974], R39 ;  /* 0x0019742701007387 */ /* 0x0009e80000100800 */
[----:B0-----:R-:W3:Y:S04]  /*320c0*/  LDL.LU R36, [R1+0x1d0] ;  /* 0x0001d00001247983 */ /* 0x001ee80000300800 */
[----:B-1----:R-:W3:Y:S04]  /*320d0*/  LDL.LU R37, [R1+0x1d4] ;  /* 0x0001d40001257983 */ /* 0x002ee80000300800 */
[----:B--2---:R-:W2:Y:S04]  /*320e0*/  LDL.LU R38, [R1+0x1d8] ;  /* 0x0001d80001267983 */ /* 0x004ea80000300800 */
[----:B----4-:R-:W2:Y:S01]  /*320f0*/  LDL.LU R39, [R1+0x1dc] ;  /* 0x0001dc0001277983 */ /* 0x010ea20000300800 */
[----:B------:R-:W-:Y:S01]  /*32100*/  IMAD R34, R35, 0x100, R34 ;  /* 0x0000010023227824 */ /* 0x000fe200078e0222 */
[----:B------:R-:W-:Y:S01]  /*32110*/  HMMA.16816.F32 R44, R8, R26, R44 ;  /* 0x0000001a082c723c */ /* 0x000fe2000000182c */
[----:B---3--:R-:W-:Y:S01]  /*32120*/  IMAD R35, R0, 0x100, R60 ;  /* 0x0000010000237824 */ /* 0x008fe200078e023c */
[----:B------:R-:W-:-:S02]  /*32130*/  F2FP.F16.E4M3.UNPACK_B R32, R32 ;  /* 0x00000020ff20723e */ /* 0x000fc400020006ff */
[----:B------:R-:W-:Y:S02]  /*32140*/  F2FP.F16.E4M3.UNPACK_B R33, R33 ;  /* 0x00000021ff21723e */ /* 0x000fe400020006ff */
[----:B------:R-:W-:Y:S01]  /*32150*/  F2FP.F16.E4M3.UNPACK_B R34, R34 ;  /* 0x00000022ff22723e */ /* 0x000fe200020006ff */
[----:B------:R-:W-:Y:S01]  /*32160*/  HMMA.16816.F32 R52, R8, R6, R52 ;  /* 0x000000060834723c */ /* 0x000fe20000001834 */
[----:B------:R-:W-:-:S07]  /*32170*/  F2FP.F16.E4M3.UNPACK_B R35, R35 ;  /* 0x00000023ff23723e */ /* 0x000fce00020006ff */
[C---:B------:R-:W-:Y:S08]  /*32180*/  HMMA.16816.F32 R56, R32.reuse, R40, R56 ;  /* 0x000000282038723c */ /* 0x040ff00000001838 */
[----:B------:R-:W-:Y:S04]  /*32190*/  STL.64 [R1+0x90], R44 ;  /* 0x0000902c01007387 */ /* 0x000fe80000100a00 */
[----:B------:R0:W-:Y:S04]  /*321a0*/  STL.64 [R1+0x98], R46 ;  /* 0x0000982e01007387 */ /* 0x0001e80000100a00 */
[----:B0-----:R-:W3:Y:S04]  /*321b0*/  LDL.LU.64 R46, [R1+0x1a90] ;  /* 0x001a9000012e7983 */ /* 0x001ee80000300a00 */
[----:B------:R-:W4:Y:S04]  /*321c0*/  LDL.LU.64 R44, [R1+0x1a88] ;  /* 0x001a8800012c7983 */ /* 0x000f280000300a00 */
[----:B------:R-:W-:Y:S04]  /*321d0*/  STL.64 [R1+0x80], R52 ;  /* 0x0000803401007387 */ /* 0x000fe80000100a00 */
[----:B------:R0:W-:Y:S04]  /*321e0*/  STL.64 [R1+0x88], R54 ;  /* 0x0000883601007387 */ /* 0x0001e80000100a00 */
[----:B0-----:R-:W3:Y:S04]  /*321f0*/  LDL.LU.64 R54, [R1+0x1a80] ;  /* 0x001a800001367983 */ /* 0x001ee80000300a00 */
[----:B------:R-:W3:Y:S01]  /*32200*/  LDL.LU.64 R52, [R1+0x1a78] ;  /* 0x001a780001347983 */ /* 0x000ee20000300a00 */
[----:B------:R-:W-:Y:S06]  /*32210*/  HMMA.16816.F32 R16, R32, R22, R16 ;  /* 0x000000162010723c */ /* 0x000fec0000001810 */
[----:B--2---:R-:W-:Y:S06]  /*32220*/  HMMA.16816.F32 R36, R8, R4, R36 ;  /* 0x000000040824723c */ /* 0x004fec0000001824 */
[C---:B------:R-:W-:Y:S06]  /*32230*/  HMMA.16816.F32 R8, R32.reuse, R2, R12 ;  /* 0x000000022008723c */ /* 0x040fec000000180c */
[----:B------:R-:W-:Y:S11]  /*32240*/  HMMA.16816.F32 R12, R32, R20, R28 ;  /* 0x00000014200c723c */ /* 0x000ff6000000181c */
[----:B------:R-:W-:Y:S04]  /*32250*/  STL.64 [R1+0x20], R36 ;  /* 0x0000202401007387 */ /* 0x000fe80000100a00 */
[----:B------:R-:W-:Y:S04]  /*32260*/  STL [R1+0x28], R38 ;  /* 0x0000282601007387 */ /* 0x000fe80000100800 */
[----:B------:R0:W-:Y:S04]  /*32270*/  STL.64 [R1], R8 ;  /* 0x0000000801007387 */ /* 0x0001e80000100a00 */
[----:B------:R-:W-:Y:S04]  /*32280*/  STL.64 [R1+0x1948], R58 ;  /* 0x0019483a01007387 */ /* 0x000fe80000100a00 */
[----:B------:R4:W-:Y:S01]  /*32290*/  STL.64 [R1+0x1940], R56 ;  /* 0x0019403801007387 */ /* 0x0009e20000100a00 */
[----:B------:R-:W-:-:S03]  /*322a0*/  IMAD.MOV.U32 R60, RZ, RZ, R11 ;  /* 0x000000ffff3c7224 */ /* 0x000fc600078e000b */
[----:B------:R-:W2:Y:S04]  /*322b0*/  LDL.LU R2, [R1+0x18b0] ;  /* 0x0018b00001027983 */ /* 0x000ea80000300800 */
[----:B------:R-:W2:Y:S04]  /*322c0*/  LDL.LU R11, [R1+0x18ac] ;  /* 0x0018ac00010b7983 */ /* 0x000ea80000300800 */
[----:B------:R-:W2:Y:S01]  /*322d0*/  LDL.LU R3, [R1+0x18b8] ;  /* 0x0018b80001037983 */ /* 0x000ea20000300800 */
[----:B------:R-:W-:-:S03]  /*322e0*/  IMAD.MOV.U32 R0, RZ, RZ, R10 ;  /* 0x000000ffff007224 */ /* 0x000fc600078e000a */
[----:B0-----:R-:W2:Y:S04]  /*322f0*/  LDL.LU R8, [R1+0x18b4] ;  /* 0x0018b40001087983 */ /* 0x001ea80000300800 */
[----:B------:R-:W2:Y:S04]  /*32300*/  LDL.LU R9, [R1+0x18c0] ;  /* 0x0018c00001097983 */ /* 0x000ea80000300800 */
[----:B------:R-:W2:Y:S04]  /*32310*/  LDL.LU R10, [R1+0x18bc] ;  /* 0x0018bc00010a7983 */ /* 0x000ea80000300800 */
[----:B------:R-:W2:Y:S04]  /*32320*/  LDL.LU R28, [R1+0x18c8] ;  /* 0x0018c800011c7983 */ /* 0x000ea80000300800 */
[----:B------:R-:W2:Y:S04]  /*32330*/  LDL.LU R29, [R1+0x18c4] ;  /* 0x0018c400011d7983 */ /* 0x000ea80000300800 */
[----:B------:R-:W2:Y:S04]  /*32340*/  LDL.LU R30, [R1+0x2d8] ;  /* 0x0002d800011e7983 */ /* 0x000ea80000300800 */
[----:B------:R-:W2:Y:S04]  /*32350*/  LDL.LU R31, [R1+0x2dc] ;  /* 0x0002dc00011f7983 */ /* 0x000ea80000300800 */
[----:B------:R-:W-:Y:S04]  /*32360*/  STL.64 [R1+0x1958], R14 ;  /* 0x0019580e01007387 */ /* 0x000fe80000100a00 */
[----:B------:R0:W-:Y:S04]  /*32370*/  STL.64 [R1+0x1950], R12 ;  /* 0x0019500c01007387 */ /* 0x0001e80000100a00 */
[----:B------:R-:W2:Y:S04]  /*32380*/  LDL.LU R20, [R1+0x160] ;  /* 0x0001600001147983 */ /* 0x000ea80000300800 */
[----:B------:R-:W2:Y:S04]  /*32390*/  LDL.LU R21, [R1+0x164] ;  /* 0x0001640001157983 */ /* 0x000ea80000300800 */
[----:B------:R-:W2:Y:S04]  /*323a0*/  LDL.LU R22, [R1+0x168] ;  /* 0x0001680001167983 */ /* 0x000ea80000300800 */
[----:B------:R-:W2:Y:S01]  /*323b0*/  LDL.LU R23, [R1+0x16c] ;  /* 0x00016c0001177983 */ /* 0x000ea20000300800 */
[----:B----4-:R-:W-:-:S03]  /*323c0*/  IMAD.MOV.U32 R56, RZ, RZ, R44 ;  /* 0x000000ffff387224 */ /* 0x010fc600078e002c */
[----:B------:R-:W4:Y:S01]  /*323d0*/  LDL.LU R44, [R1+0x1a74] ;  /* 0x001a7400012c7983 */ /* 0x000f220000300800 */
[----:B------:R-:W-:Y:S02]  /*323e0*/  IMAD.MOV.U32 R57, RZ, RZ, R45 ;  /* 0x000000ffff397224 */ /* 0x000fe400078e002d */
[----:B---3--:R-:W-:Y:S01]  /*323f0*/  IMAD.MOV.U32 R58, RZ, RZ, R46 ;  /* 0x000000ffff3a7224 */ /* 0x008fe200078e002e */
[----:B------:R-:W4:Y:S04]  /*32400*/  LDL.LU R45, [R1+0x1a70] ;  /* 0x001a7000012d7983 */ /* 0x000f280000300800 */
[----:B------:R-:W4:Y:S01]  /*32410*/  LDL.LU R46, [R1+0x1a6c] ;  /* 0x001a6c00012e7983 */ /* 0x000f220000300800 */
[----:B------:R-:W-:-:S03]  /*32420*/  IMAD.MOV.U32 R59, RZ, RZ, R47 ;  /* 0x000000ffff3b7224 */ /* 0x000fc600078e002f */
[----:B------:R-:W4:Y:S04]  /*32430*/  LDL.LU R47, [R1+0x1a68] ;  /* 0x001a6800012f7983 */ /* 0x000f280000300800 */
[----:B------:R-:W3:Y:S04]  /*32440*/  LDL.LU R40, [R1+0x2fc] ;  /* 0x0002fc0001287983 */ /* 0x000ee80000300800 */
[----:B0-----:R-:W3:Y:S04]  /*32450*/  LDL.LU R12, [R1+0x120] ;  /* 0x00012000010c7983 */ /* 0x001ee80000300800 */
[----:B------:R-:W3:Y:S04]  /*32460*/  LDL.LU R13, [R1+0x124] ;  /* 0x00012400010d7983 */ /* 0x000ee80000300800 */
[----:B------:R-:W3:Y:S04]  /*32470*/  LDL.LU R14, [R1+0x128] ;  /* 0x00012800010e7983 */ /* 0x000ee80000300800 */
[----:B------:R-:W3:Y:S01]  /*32480*/  LDL.LU R15, [R1+0x12c] ;  /* 0x00012c00010f7983 */ /* 0x000ee20000300800 */
[----:B------:R-:W-:-:S03]  /*32490*/  IMAD.MOV.U32 R36, RZ, RZ, R39 ;  /* 0x000000ffff247224 */ /* 0x000fc600078e0027 */
[----:B------:R-:W3:Y:S04]  /*324a0*/  LDL.LU R41, [R1+0x2e8] ;  /* 0x0002e80001297983 */ /* 0x000ee80000300800 */
[----:B------:R-:W3:Y:S04]  /*324b0*/  LDL.LU R39, [R1+0x2ec] ;  /* 0x0002ec0001277983 */ /* 0x000ee80000300800 */
[----:B------:R-:W3:Y:S04]  /*324c0*/  LDL.LU R38, [R1+0x2c8] ;  /* 0x0002c80001267983 */ /* 0x000ee80000300800 */
[----:B------:R-:W3:Y:S04]  /*324d0*/  LDL.LU R37, [R1+0x2cc] ;  /* 0x0002cc0001257983 */ /* 0x000ee80000300800 */
[----:B------:R0:W-:Y:S04]  /*324e0*/  STL.64 [R1+0x1968], R18 ;  /* 0x0019681201007387 */ /* 0x0001e80000100a00 */
[----:B0-----:R-:W3:Y:S04]  /*324f0*/  LDL.LU R19, [R1+0x2f8] ;  /* 0x0002f80001137983 */ /* 0x001ee80000300800 */
[----:B------:R-:W-:Y:S01]  /*32500*/  STL.64 [R1+0x1960], R16 ;  /* 0x0019601001007387 */ /* 0x000fe20000100a00 */
[----:B--2---:R-:W-:-:S15]  /*32510*/  HMMA.16816.F32 R20, R32, R24, R20 ;  /* 0x000000182014723c */ /* 0x004fde0000001814 */
[----:B------:R-:W-:-:S08]  /*32520*/  NOP ;  /* 0x0000000000007918 */ /* 0x000fd00000000000 */
[----:B------:R-:W-:Y:S04]  /*32530*/  STL.64 [R1+0x1988], R22 ;  /* 0x0019881601007387 */ /* 0x000fe80000100a00 */
[----:B------:R0:W-:Y:S04]  /*32540*/  STL.64 [R1+0x1980], R20 ;  /* 0x0019801401007387 */ /* 0x0001e80000100a00 */
[----:B0-----:R-:W2:Y:S04]  /*32550*/  LDL.LU R20, [R1+0x130] ;  /* 0x0001300001147983 */ /* 0x001ea80000300800 */
[----:B------:R-:W2:Y:S04]  /*32560*/  LDL.LU R21, [R1+0x134] ;  /* 0x0001340001157983 */ /* 0x000ea80000300800 */
[----:B------:R-:W2:Y:S04]  /*32570*/  LDL.LU R22, [R1+0x138] ;  /* 0x0001380001167983 */ /* 0x000ea80000300800 */
[----:B------:R-:W2:Y:S01]  /*32580*/  LDL.LU R23, [R1+0x13c] ;  /* 0x00013c0001177983 */ /* 0x000ea20000300800 */
[----:B------:R-:W-:-:S02]  /*32590*/  IMAD R9, R10, 0x100, R9 ;  /* 0x000001000a097824 */ /* 0x000fc400078e0209 */
[----:B------:R-:W-:Y:S02]  /*325a0*/  IMAD R11, R11, 0x100, R2 ;  /* 0x000001000b0b7824 */ /* 0x000fe400078e0202 */
[----:B------:R-:W-:Y:S02]  /*325b0*/  IMAD R8, R8, 0x100, R3 ;  /* 0x0000010008087824 */ /* 0x000fe400078e0203 */
[----:B------:R-:W-:Y:S01]  /*325c0*/  IMAD R10, R29, 0x100, R28 ;  /* 0x000001001d0a7824 */ /* 0x000fe200078e021c */
[----:B------:R-:W-:Y:S02]  /*325d0*/  F2FP.F16.E4M3.UNPACK_B R2, R30.H1 ;  /* 0x0000001eff02723e */ /* 0x000fe400030006ff */
[----:B------:R-:W-:Y:S02]  /*325e0*/  F2FP.F16.E4M3.UNPACK_B R3, R31.H1 ;  /* 0x0000001fff03723e */ /* 0x000fe400030006ff */
[----:B----4-:R-:W-:Y:S07]  /*325f0*/  HMMA.16816.F32 R28, R32, R6, R44 ;  /* 0x00000006201c723c */ /* 0x010fee000000182c */
[----:B------:R-:W-:-:S02]  /*32600*/  F2FP.F16.E4M3.UNPACK_B R44, R11 ;  /* 0x0000000bff2c723e */ /* 0x000fc400020006ff */
[----:B------:R-:W-:Y:S02]  /*32610*/  F2FP.F16.E4M3.UNPACK_B R45, R8 ;  /* 0x00000008ff2d723e */ /* 0x000fe400020006ff */
[----:B------:R-:W-:Y:S02]  /*32620*/  F2FP.F16.E4M3.UNPACK_B R46, R9 ;  /* 0x00000009ff2e723e */ /* 0x000fe400020006ff */
[----:B------:R-:W-:-:S07]  /*32630*/  F2FP.F16.E4M3.UNPACK_B R47, R10 ;  /* 0x0000000aff2f723e */ /* 0x000fce00020006ff */
[----:B---3--:R-:W-:Y:S01]  /*32640*/  HMMA.16816.F32 R8, R44, R2, R12 ;  /* 0x000000022c08723c */ /* 0x008fe2000000180c */
[----:B------:R-:W-:Y:S02]  /*32650*/  IMAD.MOV.U32 R16, RZ, RZ, R42 ;  /* 0x000000ffff107224 */ /* 0x000fe400078e002a */
[----:B------:R-:W-:Y:S02]  /*32660*/  IMAD.MOV.U32 R18, RZ, RZ, R49 ;  /* 0x000000ffff127224 */ /* 0x000fe400078e0031 */
[----:B------:R-:W-:Y:S01]  /*32670*/  IMAD.MOV.U32 R17, RZ, RZ, R43 ;  /* 0x000000ffff117224 */ /* 0x000fe200078e002b */
[C---:B--2---:R-:W-:Y:S06]  /*32680*/  HMMA.16816.F32 R24, R32.reuse, R26, R20 ;  /* 0x0000001a2018723c */ /* 0x044fec0000001814 */
[----:B------:R-:W-:Y:S07]  /*32690*/  HMMA.16816.F32 R32, R32, R4, R52 ;  /* 0x000000042020723c */ /* 0x000fee0000001834 */
[----:B------:R-:W-:-:S02]  /*326a0*/  F2FP.F16.E4M3.UNPACK_B R4, R19.H1 ;  /* 0x00000013ff04723e */ /* 0x000fc400030006ff */
[----:B------:R-:W-:-:S07]  /*326b0*/  F2FP.F16.E4M3.UNPACK_B R5, R40.H1 ;  /* 0x00000028ff05723e */ /* 0x000fce00030006ff */
[----:B------:R-:W-:Y:S01]  /*326c0*/  HMMA.16816.F32 R12, R44, R4, R56 ;  /* 0x000000042c0c723c */ /* 0x000fe20000001838 */
[----:B------:R-:W-:Y:S04]  /*326d0*/  STL.64 [R1+0x1998], R26 ;  /* 0x0019981a01007387 */ /* 0x000fe80000100a00 */
[----:B------:R0:W-:Y:S04]  /*326e0*/  STL.64 [R1+0x1990], R24 ;  /* 0x0019901801007387 */ /* 0x0001e80000100a00 */
[----:B------:R-:W-:Y:S04]  /*326f0*/  STL.64 [R1+0x19a8], R30 ;  /* 0x0019a81e01007387 */ /* 0x000fe80000100a00 */
[----:B------:R-:W-:Y:S04]  /*32700*/  STL.64 [R1+0x19a0], R28 ;  /* 0x0019a01c01007387 */ /* 0x000fe80000100a00 */
[----:B------:R-:W-:Y:S04]  /*32710*/  STL.64 [R1+0x19b8], R34 ;  /* 0x0019b82201007387 */ /* 0x000fe80000100a00 */
[----:B------:R1:W-:Y:S04]  /*32720*/  STL.64 [R1+0x19b0], R32 ;  /* 0x0019b02001007387 */ /* 0x0003e80000100a00 */
[----:B------:R-:W-:Y:S04]  /*32730*/  STL.64 [R1+0x3a0], R8 ;  /* 0x0003a00801007387 */ /* 0x000fe80000100a00 */
[----:B------:R-:W-:Y:S01]  /*32740*/  STL.64 [R1+0x3a8], R10 ;  /* 0x0003a80a01007387 */ /* 0x000fe20000100a00 */
[----:B------:R-:W-:-:S03]  /*32750*/  IMAD.MOV.U32 R19, RZ, RZ, R51 ;  /* 0x000000ffff137224 */ /* 0x000fc600078e0033 */
[----:B------:R-:W-:Y:S04]  /*32760*/  STL.64 [R1+0x390], R12 ;  /* 0x0003900c01007387 */ /* 0x000fe80000100a00 */
[----:B------:R-:W-:Y:S04]  /*32770*/  STL.64 [R1+0x398], R14 ;  /* 0x0003980e01007387 */ /* 0x000fe80000100a00 */
[----:B------:R-:W2:Y:S04]  /*32780*/  LDL.LU R42, [R1+0x1a64] ;  /* 0x001a6400012a7983 */ /* 0x000ea80000300800 */
[----:B------:R-:W3:Y:S04]  /*32790*/  LDL.LU R43, [R1+0x1a60] ;  /* 0x001a6000012b7983 */ /* 0x000ee80000300800 */
[----:B------:R-:W0:Y:S04]  /*327a0*/  LDL.LU R49, [R1+0x1a5c] ;  /* 0x001a5c0001317983 */ /* 0x000e280000300800 */
[----:B------:R-:W4:Y:S04]  /*327b0*/  LDL.LU R51, [R1+0x1a58] ;  /* 0x001a580001337983 */ /* 0x000f280000300800 */
[----:B------:R-:W-:Y:S04]  /*327c0*/  STL.64 [R1+0x1a08], R18 ;  /* 0x001a081201007387 */ /* 0x000fe80000100a00 */
[----:B------:R-:W-:Y:S04]  /*327d0*/  STL.64 [R1+0x1a00], R16 ;  /* 0x001a001001007387 */ /* 0x000fe80000100a00 */
[----:B------:R-:W2:Y:S04]  /*327e0*/  LDL.LU R20, [R1+0xd0] ;  /* 0x0000d00001147983 */ /* 0x000ea80000300800 */
[----:B------:R-:W2:Y:S04]  /*327f0*/  LDL.LU R21, [R1+0xd4] ;  /* 0x0000d40001157983 */ /* 0x000ea80000300800 */
[----:B------:R-:W3:Y:S01]  /*32800*/  LDL.LU R22, [R1+0xd8] ;  /* 0x0000d80001167983 */ /* 0x000ee20000300800 */
[----:B------:R-:W-:-:S03]  /*32810*/  IMAD.MOV.U32 R23, RZ, RZ, R50 ;  /* 0x000000ffff177224 */ /* 0x000fc600078e0032 */
[----:B------:R-:W2:Y:S01]  /*32820*/  LDL.LU R50, [R1+0x1a54] ;  /* 0x001a540001327983 */ /* 0x000ea20000300800 */
[----:B0-----:R-:W-:Y:S02]  /*32830*/  IMAD.MOV.U32 R25, RZ, RZ, R49 ;  /* 0x000000ffff197224 */ /* 0x001fe400078e0031 */
[----:B----4-:R-:W-:Y:S01]  /*32840*/  IMAD.MOV.U32 R24, RZ, RZ, R51 ;  /* 0x000000ffff187224 */ /* 0x010fe200078e0033 */
[----:B---3--:R-:W-:Y:S04]  /*32850*/  STL.64 [R1+0x1a18], R22 ;  /* 0x001a181601007387 */ /* 0x008fe80000100a00 */
[----:B--2---:R-:W-:Y:S04]  /*32860*/  STL.64 [R1+0x1a10], R20 ;  /* 0x001a101401007387 */ /* 0x004fe80000100a00 */
[----:B------:R-:W2:Y:S04]  /*32870*/  LDL.LU R51, [R1+0x1a50] ;  /* 0x001a500001337983 */ /* 0x000ea80000300800 */
[----:B------:R-:W3:Y:S01]  /*32880*/  LDL.LU R49, [R1+0x1a4c] ;  /* 0x001a4c0001317983 */ /* 0x000ee20000300800 */
[----:B------:R-:W-:-:S02]  /*32890*/  IMAD.MOV.U32 R26, RZ, RZ, R43 ;  /* 0x000000ffff1a7224 */ /* 0x000fc400078e002b */
[----:B------:R-:W-:Y:S01]  /*328a0*/  IMAD.MOV.U32 R27, RZ, RZ, R42 ;  /* 0x000000ffff1b7224 */ /* 0x000fe200078e002a */
[----:B------:R-:W4:Y:S04]  /*328b0*/  LDL.LU R43, [R1+0x1a48] ;  /* 0x001a4800012b7983 */ /* 0x000f280000300800 */
[----:B------:R-:W4:Y:S04]  /*328c0*/  LDL.LU R42, [R1+0x1a44] ;  /* 0x001a4400012a7983 */ /* 0x000f280000300800 */
[----:B------:R-:W-:Y:S04]  /*328d0*/  STL.64 [R1+0x1a38], R26 ;  /* 0x001a381a01007387 */ /* 0x000fe80000100a00 */
[----:B------:R0:W-:Y:S04]  /*328e0*/  STL.64 [R1+0x1a30], R24 ;  /* 0x001a301801007387 */ /* 0x0001e80000100a00 */
[----:B-1----:R-:W4:Y:S04]  /*328f0*/  LDL.LU R32, [R1+0x140] ;  /* 0x0001400001207983 */ /* 0x002f280000300800 */
[----:B0-----:R-:W4:Y:S04]  /*32900*/  LDL.LU R24, [R1+0x100] ;  /* 0x0001000001187983 */ /* 0x001f280000300800 */
[----:B------:R-:W4:Y:S04]  /*32910*/  LDL.LU R25, [R1+0x104] ;  /* 0x0001040001197983 */ /* 0x000f280000300800 */
[----:B------:R-:W4:Y:S01]  /*32920*/  LDL.LU R26, [R1+0x108] ;  /* 0x00010800011a7983 */ /* 0x000f220000300800 */
[----:B------:R-:W-:Y:S01]  /*32930*/  IMAD.MOV.U32 R34, RZ, RZ, R50 ;  /* 0x000000ffff227224 */ /* 0x000fe200078e0032 */
[----:B------:R-:W-:-:S02]  /*32940*/  F2FP.F16.E4M3.UNPACK_B R6, R41.H1 ;  /* 0x00000029ff06723e */ /* 0x000fc400030006ff */
[----:B------:R-:W-:Y:S01]  /*32950*/  F2FP.F16.E4M3.UNPACK_B R7, R39.H1 ;  /* 0x00000027ff07723e */ /* 0x000fe200030006ff */
[----:B---3--:R-:W-:Y:S02]  /*32960*/  IMAD.MOV.U32 R35, RZ, RZ, R49 ;  /* 0x000000ffff237224 */ /* 0x008fe400078e0031 */
[----:B------:R-:W3:Y:S04]  /*32970*/  LDL.LU R49, [R1+0x18d0] ;  /* 0x0018d00001317983 */ /* 0x000ee80000300800 */
[----:B------:R-:W3:Y:S04]  /*32980*/  LDL.LU R40, [R1+0x18cc] ;  /* 0x0018cc0001287983 */ /* 0x000ee80000300800 */
[----:B------:R-:W3:Y:S01]  /*32990*/  LDL.LU R50, [R1+0x18d8] ;  /* 0x0018d80001327983 */ /* 0x000ee20000300800 */
[----:B--2---:R-:W-:-:S03]  /*329a0*/  IMAD.MOV.U32 R33, RZ, RZ, R51 ;  /* 0x000000ffff217224 */ /* 0x004fc600078e0033 */
        /* <DEDUP_REMOVED lines=10> */
[----:B------:R-:W4:Y:S04]  /*32a50*/  LDL.LU R43, [R1+0x18e4] ;  /* 0x0018e400012b7983 */ /* 0x000f280000300800 */
[----:B------:R-:W4:Y:S04]  /*32a60*/  LDL.LU R12, [R1+0x28c] ;  /* 0x00028c00010c7983 */ /* 0x000f280000300800 */
[----:B------:R-:W4:Y:S04]  /*32a70*/  LDL.LU R52, [R1+0x150] ;  /* 0x0001500001347983 */ /* 0x000f280000300800 */
[----:B------:R-:W4:Y:S04]  /*32a80*/  LDL.LU R53, [R1+0x154] ;  /* 0x0001540001357983 */ /* 0x000f280000300800 */
[----:B------:R-:W4:Y:S04]  /*32a90*/  LDL.LU R54, [R1+0x158] ;  /* 0x0001580001367983 */ /* 0x000f280000300800 */
[----:B------:R-:W4:Y:S01]  /*32aa0*/  LDL.LU R55, [R1+0x15c] ;  /* 0x00015c0001377983 */ /* 0x000f220000300800 */
[----:B------:R-:W-:Y:S03]  /*32ab0*/  HMMA.16816.F32 R24, R44, R6, R24 ;  /* 0x000000062c18723c */ /* 0x000fe60000001818 */
        /* <DEDUP_REMOVED lines=11> */
[----:B------:R-:W-:-:S03]  /*32b70*/  F2FP.F16.E4M3.UNPACK_B R8, R38.H1 ;  /* 0x00000026ff08723e */ /* 0x000fc600030006ff */
[----:B------:R-:W4:Y:S01]  /*32b80*/  LDL.LU R39, [R1+0x18ec] ;  /* 0x0018ec0001277983 */ /* 0x000f220000300800 */
[----:B------:R-:W-:-:S03]  /*32b90*/  F2FP.F16.E4M3.UNPACK_B R9, R37.H1 ;  /* 0x00000025ff09723e */ /* 0x000fc600030006ff */
[----:B------:R-:W4:Y:S04]  /*32ba0*/  LDL.LU R38, [R1+0x18f8] ;  /* 0x0018f80001267983 */ /* 0x000f280000300800 */
[----:B------:R-:W4:Y:S04]  /*32bb0*/  LDL.LU R37, [R1+0x18f4] ;  /* 0x0018f40001257983 */ /* 0x000f280000300800 */
[----:B------:R-:W4:Y:S04]  /*32bc0*/  LDL.LU R56, [R1+0x70] ;  /* 0x0000700001387983 */ /* 0x000f280000300800 */
[----:B------:R-:W4:Y:S04]  /*32bd0*/  LDL.LU R57, [R1+0x74] ;  /* 0x0000740001397983 */ /* 0x000f280000300800 */
[----:B------:R-:W4:Y:S01]  /*32be0*/  LDL.LU R58, [R1+0x78] ;  /* 0x00007800013a7983 */ /* 0x000f220000300800 */
[----:B------:R-:W-:-:S03]  /*32bf0*/  IMAD.MOV.U32 R59, RZ, RZ, R48 ;  /* 0x000000ffff3b7224 */ /* 0x000fc600078e0030 */
[----:B------:R-:W4:Y:S04]  /*32c00*/  LDL.LU R48, [R1+0x1a40] ;  /* 0x001a400001307983 */ /* 0x000f280000300800 */
[----:B------:R-:W-:Y:S04]  /*32c10*/  STL.64 [R1+0x380], R24 ;  /* 0x0003801801007387 */ /* 0x000fe80000100a00 */
[----:B------:R0:W-:Y:S04]  /*32c20*/  STL.64 [R1+0x388], R26 ;  /* 0x0003881a01007387 */ /* 0x0001e80000100a00 */
[----:B0-----:R-:W4:Y:S04]  /*32c30*/  LDL.LU.64 R26, [R1+0x1a38] ;  /* 0x001a3800011a7983 */ /* 0x001f280000300a00 */
[----:B------:R-:W4:Y:S01]  /*32c40*/  LDL.LU.64 R24, [R1+0x1a30] ;  /* 0x001a300001187983 */ /* 0x000f220000300a00 */
[----:B---3--:R-:W-:-:S03]  /*32c50*/  IMAD R40, R40, 0x100, R49 ;  /* 0x0000010028287824 */ /* 0x008fc600078e0231 */
[----:B------:R-:W3:Y:S01]  /*32c60*/  LDL.LU R49, [R1+0x1a28] ;  /* 0x001a280001317983 */ /* 0x000ee20000300800 */
[----:B--2---:R-:W-:-:S03]  /*32c70*/  IMAD R41, R41, 0x100, R50 ;  /* 0x0000010029297824 */ /* 0x004fc600078e0232 */
[----:B------:R-:W3:Y:S01]  /*32c80*/  LDL.LU R50, [R1+0x1a24] ;  /* 0x001a240001327983 */ /* 0x000ee20000300800 */
[----:B----4-:R-:W-:-:S03]  /*32c90*/  IMAD R42, R42, 0x100, R51 ;  /* 0x000001002a2a7824 */ /* 0x010fc600078e0233 */
[----:B------:R-:W3:Y:S02]  /*32ca0*/  LDL.LU R51, [R1+0x1a20] ;  /* 0x001a200001337983 */ /* 0x000ee40000300800 */
[----:B---3--:R-:W-:-:S15]  /*32cb0*/  HMMA.16816.F32 R48, R44, R8, R48 ;  /* 0x000000082c30723c */ /* 0x008fde0000001830 */
[----:B------:R-:W-:-:S08]  /*32cc0*/  NOP ;  /* 0x0000000000007918 */ /* 0x000fd00000000000 */
[----:B------:R0:W-:Y:S04]  /*32cd0*/  STL.64 [R1+0x430], R48 ;  /* 0x0004303001007387 */ /* 0x0001e80000100a00 */
[----:B------:R1:W-:Y:S04]  /*32ce0*/  STL.64 [R1+0x438], R50 ;  /* 0x0004383201007387 */ /* 0x0003e80000100a00 */
[----:B0-----:R-:W2:Y:S04]  /*32cf0*/  LDL.LU R48, [R1+0x18e8] ;  /* 0x0018e80001307983 */ /* 0x001ea80000300800 */
[----:B------:R-:W3:Y:S04]  /*32d00*/  LDL.LU R49, [R1+0x2a8] ;  /* 0x0002a80001317983 */ /* 0x000ee80000300800 */
[----:B-1----:R-:W4:Y:S04]  /*32d10*/  LDL.LU R50, [R1+0x2ac] ;  /* 0x0002ac0001327983 */ /* 0x002f280000300800 */
[----:B------:R-:W4:Y:S01]  /*32d20*/  LDL.LU R51, [R1+0x288] ;  /* 0x0002880001337983 */ /* 0x000f220000300800 */
[----:B------:R-:W-:-:S02]  /*32d30*/  F2FP.F16.E4M3.UNPACK_B R10, R10.H1 ;  /* 0x0000000aff0a723e */ /* 0x000fc400030006ff */
[----:B------:R-:W-:-:S07]  /*32d40*/  F2FP.F16.E4M3.UNPACK_B R11, R11.H1 ;  /* 0x0000000bff0b723e */ /* 0x000fce00030006ff */
[----:B------:R-:W-:-:S15]  /*32d50*/  HMMA.16816.F32 R52, R44, R10, R52 ;  /* 0x0000000a2c34723c */ /* 0x000fde0000001834 */
[----:B------:R-:W-:-:S08]  /*32d60*/  NOP ;  /* 0x0000000000007918 */ /* 0x000fd00000000000 */
[----:B------:R-:W-:Y:S04]  /*32d70*/  STL.64 [R1+0x440], R52 ;  /* 0x0004403401007387 */ /* 0x000fe80000100a00 */
[----:B------:R-:W-:Y:S01]  /*32d80*/  STL.64 [R1+0x448], R54 ;  /* 0x0004483601007387 */ /* 0x000fe20000100a00 */
[----:B--2---:R-:W-:Y:S01]  /*32d90*/  IMAD R43, R43, 0x100, R48 ;  /* 0x000001002b2b7824 */ /* 0x004fe200078e0230 */
[----:B---3--:R-:W-:Y:S02]  /*32da0*/  F2FP.F16.E4M3.UNPACK_B R48, R49.H1 ;  /* 0x00000031ff30723e */ /* 0x008fe400030006ff */
[----:B----4-:R-:W-:Y:S02]  /*32db0*/  F2FP.F16.E4M3.UNPACK_B R49, R50.H1 ;  /* 0x00000032ff31723e */ /* 0x010fe400030006ff */
[----:B------:R-:W-:-:S02]  /*32dc0*/  F2FP.F16.E4M3.UNPACK_B R50, R51.H1 ;  /* 0x00000033ff32723e */ /* 0x000fc400030006ff */
[----:B------:R-:W-:-:S03]  /*32dd0*/  F2FP.F16.E4M3.UNPACK_B R51, R12.H1 ;  /* 0x0000000cff33723e */ /* 0x000fc600030006ff */
[C---:B------:R-:W-:Y:S06]  /*32de0*/  HMMA.16816.F32 R20, R44.reuse, R48, R20 ;  /* 0x000000302c14723c */ /* 0x040fec0000001814 */
        /* <DEDUP_REMOVED lines=10> */
[----:B------:R-:W-:-:S02]  /*32e90*/  F2FP.F16.E4M3.UNPACK_B R52, R13.H1 ;  /* 0x0000000dff34723e */ /* 0x000fc400030006ff */
[----:B------:R-:W-:Y:S02]  /*32ea0*/  F2FP.F16.E4M3.UNPACK_B R53, R14.H1 ;  /* 0x0000000eff35723e */ /* 0x000fe400030006ff */
[----:B------:R-:W-:Y:S02]  /*32eb0*/  F2FP.F16.E4M3.UNPACK_B R40, R40 ;  /* 0x00000028ff28723e */ /* 0x000fe400020006ff */
[----:B------:R-:W-:Y:S02]  /*32ec0*/  F2FP.F16.E4M3.UNPACK_B R41, R41 ;  /* 0x00000029ff29723e */ /* 0x000fe400020006ff */
[----:B------:R-:W-:Y:S02]  /*32ed0*/  F2FP.F16.E4M3.UNPACK_B R42, R42 ;  /* 0x0000002aff2a723e */ /* 0x000fe400020006ff */
[----:B------:R-:W-:Y:S01]  /*32ee0*/  F2FP.F16.E4M3.UNPACK_B R43, R43 ;  /* 0x0000002bff2b723e */ /* 0x000fe200020006ff */
[----:B------:R-:W-:Y:S06]  /*32ef0*/  HMMA.16816.F32 R32, R44, R52, R32 ;  /* 0x000000342c20723c */ /* 0x000fec0000001820 */
[C---:B------:R-:W-:Y:S06]  /*32f00*/  HMMA.16816.F32 R28, R40.reuse, R2, R28 ;  /* 0x00000002281c723c */ /* 0x040fec000000181c */
[C---:B------:R-:W-:Y:S11]  /*32f10*/  HMMA.16816.F32 R24, R40.reuse, R4, R24 ;  /* 0x000000042818723c */ /* 0x040ff60000001818 */
[----:B------:R-:W-:Y:S04]  /*32f20*/  STL.64 [R1+0x370], R32 ;  /* 0x0003702001007387 */ /* 0x000fe80000100a00 */
[----:B------:R-:W-:Y:S04]  /*32f30*/  STL.64 [R1+0x378], R34 ;  /* 0x0003782201007387 */ /* 0x000fe80000100a00 */
[----:B------:R-:W-:Y:S04]  /*32f40*/  STL.64 [R1+0x360], R28 ;  /* 0x0003601c01007387 */ /* 0x000fe80000100a00 */
[----:B------:R-:W-:Y:S04]  /*32f50*/  STL.64 [R1+0x368], R30 ;  /* 0x0003681e01007387 */ /* 0x000fe80000100a00 */
[----:B------:R-:W-:Y:S04]  /*32f60*/  STL.64 [R1+0x19c8], R6 ;  /* 0x0019c80601007387 */ /* 0x000fe80000100a00 */
[----:B------:R-:W-:Y:S04]  /*32f70*/  STL.64 [R1+0x350], R24 ;  /* 0x0003501801007387 */ /* 0x000fe80000100a00 */
[----:B------:R-:W-:Y:S04]  /*32f80*/  STL.64 [R1+0x358], R26 ;  /* 0x0003581a01007387 */ /* 0x000fe80000100a00 */
[----:B------:R3:W-:Y:S01]  /*32f90*/  STL.64 [R1+0x19c0], R4 ;  /* 0x0019c00401007387 */ /* 0x0007e20000100a00 */
[C---:B--2---:R-:W-:Y:S06]  /*32fa0*/  HMMA.16816.F32 R20, R40.reuse, R6, R20 ;  /* 0x000000062814723c */ /* 0x044fec0000001814 */
[----:B---3--:R-:W-:-:S15]  /*32fb0*/  HMMA.16816.F32 R4, R40, R8, R16 ;  /* 0x000000082804723c */ /* 0x008fde0000001810 */
[----:B------:R-:W-:-:S02]  /*32fc0*/  NOP ;  /* 0x0000000000007918 */ /* 0x000fc40000000000 */
[----:B------:R-:W-:Y:S04]  /*32fd0*/  STL.64 [R1+0x340], R20 ;  /* 0x0003401401007387 */ /* 0x000fe80000100a00 */
[----:B------:R-:W-:Y:S04]  /*32fe0*/  STL.64 [R1+0x348], R22 ;  /* 0x0003481601007387 */ /* 0x000fe80000100a00 */
[----:B------:R-:W-:Y:S04]  /*32ff0*/  STL.64 [R1+0x330], R4 ;  /* 0x0003300401007387 */ /* 0x000fe80000100a00 */
[----:B------:R0:W-:Y:S02]  /*33000*/  STL.64 [R1+0x338], R6 ;  /* 0x0003380601007387 */ /* 0x0001e40000100a00 */
[----:B0-----:R-:W-:Y:S06]  /*33010*/  HMMA.16816.F32 R4, R40, R10, R56 ;  /* 0x0000000a2804723c */ /* 0x001fec0000001838 */
[----:B------:R-:W-:Y:S04]  /*33020*/  STL.64 [R1+0x19d8], R10 ;  /* 0x0019d80a01007387 */ /* 0x000fe80000100a00 */
[----:B------:R-:W-:-:S13]  /*33030*/  STL.64 [R1+0x19d0], R8 ;  /* 0x0019d00801007387 */ /* 0x000fda0000100a00 */
[----:B------:R0:W-:Y:S04]  /*33040*/  STL.64 [R1+0x410], R4 ;  /* 0x0004100401007387 */ /* 0x0001e80000100a00 */
[----:B------:R1:W-:Y:S04]  /*33050*/  STL.64 [R1+0x418], R6 ;  /* 0x0004180601007387 */ /* 0x0003e80000100a00 */
[----:B------:R-:W2:Y:S04]  /*33060*/  LDL.LU R20, [R1+0x10] ;  /* 0x0000100001147983 */ /* 0x000ea80000300800 */
[----:B------:R-:W2:Y:S04]  /*33070*/  LDL.LU R21, [R1+0x14] ;  /* 0x0000140001157983 */ /* 0x000ea80000300800 */
[----:B------:R-:W3:Y:S04]  /*33080*/  LDL.LU R22, [R1+0x18] ;  /* 0x0000180001167983 */ /* 0x000ee80000300800 */
[----:B------:R-:W3:Y:S01]  /*33090*/  LDL.LU R23, [R1+0x1c] ;  /* 0x00001c0001177983 */ /* 0x000ee20000300800 */
[----:B------:R-:W-:-:S03]  /*330a0*/  IMAD.MOV.U32 R25, RZ, RZ, R61 ;  /* 0x000000ffff197224 */ /* 0x000fc600078e003d */
[----:B---3--:R-:W-:Y:S04]  /*330b0*/  STL.64 [R1+0x19e8], R22 ;  /* 0x0019e81601007387 */ /* 0x008fe80000100a00 */
[----:B--2---:R2:W-:Y:S04]  /*330c0*/  STL.64 [R1+0x19e0], R20 ;  /* 0x0019e01401007387 */ /* 0x0045e80000100a00 */
[----:B------:R-:W3:Y:S04]  /*330d0*/  LDL.LU R24, [R1+0x30] ;  /* 0x0000300001187983 */ /* 0x000ee80000300800 */
[----:B------:R-:W4:Y:S04]  /*330e0*/  LDL.LU R61, [R1+0x19f8] ;  /* 0x0019f800013d7983 */ /* 0x000f280000300800 */
[----:B------:R-:W3:Y:S04]  /*330f0*/  LDL.LU R26, [R1+0x38] ;  /* 0x00003800011a7983 */ /* 0x000ee80000300800 */
[----:B------:R-:W3:Y:S04]  /*33100*/  LDL.LU R27, [R1+0x3c] ;  /* 0x00003c00011b7983 */ /* 0x000ee80000300800 */
[----:B0-----:R-:W3:Y:S04]  /*33110*/  LDL.LU R4, [R1+0x60] ;  /* 0x0000600001047983 */ /* 0x001ee80000300800 */
[----:B------:R-:W3:Y:S01]  /*33120*/  LDL.LU R5, [R1+0x64] ;  /* 0x0000640001057983 */ /* 0x000ee20000300800 */
[----:B------:R-:W-:-:S03]  /*33130*/  IMAD R45, R37, 0x100, R38 ;  /* 0x00000100252d7824 */ /* 0x000fc600078e0226 */
[----:B-1----:R-:W3:Y:S04]  /*33140*/  LDL.LU R6, [R1+0x68] ;  /* 0x0000680001067983 */ /* 0x002ee80000300800 */
[----:B------:R-:W3:Y:S04]  /*33150*/  LDL.LU R37, [R1+0x1900] ;  /* 0x0019000001257983 */ /* 0x000ee80000300800 */
[----:B------:R-:W3:Y:S04]  /*33160*/  LDL.LU R46, [R1+0x18fc] ;  /* 0x0018fc00012e7983 */ /* 0x000ee80000300800 */
[----:B------:R-:W3:Y:S01]  /*33170*/  LDL.LU R47, [R1+0x1908] ;  /* 0x00190800012f7983 */ /* 0x000ee20000300800 */
[----:B----4-:R-:W-:-:S03]  /*33180*/  IMAD.MOV.U32 R7, RZ, RZ, R61 ;  /* 0x000000ffff077224 */ /* 0x010fc600078e003d */
[----:B------:R-:W4:Y:S04]  /*33190*/  LDL.LU R61, [R1+0x1904] ;  /* 0x00190400013d7983 */ /* 0x000f280000300800 */
[----:B------:R-:W4:Y:S04]  /*331a0*/  LDL.LU R8, [R1+0xa0] ;  /* 0x0000a00001087983 */ /* 0x000f280000300800 */
[----:B------:R-:W4:Y:S04]  /*331b0*/  LDL.LU R9, [R1+0xa4] ;  /* 0x0000a40001097983 */ /* 0x000f280000300800 */
[----:B------:R-:W4:Y:S04]  /*331c0*/  LDL.LU R10, [R1+0xa8] ;  /* 0x0000a800010a7983 */ /* 0x000f280000300800 */
[----:B------:R-:W4:Y:S04]  /*331d0*/  LDL.LU R11, [R1+0xac] ;  /* 0x0000ac00010b7983 */ /* 0x000f280000300800 */
        /* <DEDUP_REMOVED lines=12> */
[----:B------:R-:W-:-:S03]  /*332a0*/  IMAD R44, R39, 0x100, R15 ;  /* 0x00000100272c7824 */ /* 0x000fc600078e020f */
        /* <DEDUP_REMOVED lines=15> */
[----:B------:R-:W-:-:S03]  /*333a0*/  IMAD.MOV.U32 R59, RZ, RZ, R36 ;  /* 0x000000ffff3b7224 */ /* 0x000fc600078e0024 */
[----:B------:R-:W2:Y:S01]  /*333b0*/  LDL.LU R36, [R1+0x19f4] ;  /* 0x0019f40001247983 */ /* 0x000ea20000300800 */
[----:B---3--:R-:W-:-:S03]  /*333c0*/  IMAD R46, R46, 0x100, R37 ;  /* 0x000001002e2e7824 */ /* 0x008fc600078e0225 */
[----:B------:R-:W3:Y:S01]  /*333d0*/  LDL.LU R37, [R1+0x19f0] ;  /* 0x0019f00001257983 */ /* 0x000ee20000300800 */
[C---:B----4-:R-:W-:Y:S06]  /*333e0*/  HMMA.16816.F32 R8, R40.reuse, R50, R8 ;  /* 0x000000322808723c */ /* 0x050fec0000001808 */
[C---:B--2---:R-:W-:Y:S01]  /*333f0*/  HMMA.16816.F32 R20, R40.reuse, R48, R20 ;  /* 0x000000302814723c */ /* 0x044fe20000001814 */
[----:B------:R-:W-:Y:S02]  /*33400*/  IMAD R47, R61, 0x100, R47 ;  /* 0x000001003d2f7824 */ /* 0x000fe400078e022f */
[----:B------:R-:W2:Y:S03]  /*33410*/  LDL.LU R61, [R1+0x7e8] ;  /* 0x0007e800013d7983 */ /* 0x000ea60000300800 */
[----:B------:R-:W-:-:S15]  /*33420*/  HMMA.16816.F32 R40, R40, R52, R4 ;  /* 0x000000342828723c */ /* 0x000fde0000001804 */
[----:B------:R-:W-:-:S02]  /*33430*/  NOP ;  /* 0x0000000000007918 */ /* 0x000fc40000000000 */
[----:B------:R-:W-:Y:S04]  /*33440*/  STL.64 [R1+0x400], R20 ;  /* 0x0004001401007387 */ /* 0x000fe80000100a00 */
[----:B------:R0:W-:Y:S04]  /*33450*/  STL.64 [R1+0x408], R22 ;  /* 0x0004081601007387 */ /* 0x0001e80000100a00 */
[----:B0-----:R-:W4:Y:S04]  /*33460*/  LDL.LU.64 R22, [R1+0x19e8] ;  /* 0x0019e80001167983 */ /* 0x001f280000300a00 */
[----:B------:R-:W4:Y:S04]  /*33470*/  LDL.LU.64 R20, [R1+0x19e0] ;  /* 0x0019e00001147983 */ /* 0x000f280000300a00 */
[----:B------:R-:W-:Y:S04]  /*33480*/  STL.64 [R1+0x3c0], R8 ;  /* 0x0003c00801007387 */ /* 0x000fe80000100a00 */
[----:B------:R0:W-:Y:S04]  /*33490*/  STL.64 [R1+0x3c8], R10 ;  /* 0x0003c80a01007387 */ /* 0x0001e80000100a00 */
[----:B0-----:R-:W3:Y:S04]  /*334a0*/  LDL.LU.64 R10, [R1+0x19d8] ;  /* 0x0019d800010a7983 */ /* 0x001ee80000300a00 */
[----:B------:R-:W4:Y:S04]  /*334b0*/  LDL.LU.64 R8, [R1+0x19d0] ;  /* 0x0019d00001087983 */ /* 0x000f280000300a00 */
[----:B------:R-:W2:Y:S04]  /*334c0*/  LDL.LU.64 R6, [R1+0x19c8] ;  /* 0x0019c80001067983 */ /* 0x000ea80000300a00 */
[----:B------:R-:W3:Y:S04]  /*334d0*/  LDL.LU.64 R4, [R1+0x19c0] ;  /* 0x0019c00001047983 */ /* 0x000ee80000300a00 */
[----:B------:R0:W-:Y:S04]  /*334e0*/  STL.64 [R1+0x320], R40 ;  /* 0x0003202801007387 */ /* 0x0001e80000100a00 */
[----:B------:R1:W-:Y:S04]  /*334f0*/  STL.64 [R1+0x328], R42 ;  /* 0x0003282a01007387 */ /* 0x0003e80000100a00 */
[----:B0-----:R-:W4:Y:S04]  /*33500*/  LDL.LU R40, [R1+0x190c] ;  /* 0x00190c0001287983 */ /* 0x001f280000300800 */
[----:B------:R-:W4:Y:S01]  /*33510*/  LDL.LU R41, [R1+0x1914] ;  /* 0x0019140001297983 */ /* 0x000f220000300800 */
[----:B------:R-:W-:-:S02]  /*33520*/  F2FP.F16.E4M3.UNPACK_B R44, R44 ;  /* 0x0000002cff2c723e */ /* 0x000fc400020006ff */
[----:B------:R-:W-:Y:S02]  /*33530*/  F2FP.F16.E4M3.UNPACK_B R45, R45 ;  /* 0x0000002dff2d723e */ /* 0x000fe400020006ff */
[----:B------:R-:W-:Y:S02]  /*33540*/  F2FP.F16.E4M3.UNPACK_B R46, R46 ;  /* 0x0000002eff2e723e */ /* 0x000fe400020006ff */
[----:B------:R-:W-:Y:S01]  /*33550*/  F2FP.F16.E4M3.UNPACK_B R47, R47 ;  /* 0x0000002fff2f723e */ /* 0x000fe200020006ff */
[----:B-1----:R-:W4:Y:S04]  /*33560*/  LDL.LU R42, [R1+0x1920] ;  /* 0x00192000012a7983 */ /* 0x002f280000300800 */
[----:B------:R-:W4:Y:S02]  /*33570*/  LDL.LU R43, [R1+0x191c] ;  /* 0x00191c00012b7983 */ /* 0x000f240000300800 */
[----:B------:R-:W-:-:S15]  /*33580*/  HMMA.16816.F32 R32, R44, R2, R32 ;  /* 0x000000022c20723c */ /* 0x000fde0000001820 */
[----:B------:R-:W-:-:S08]  /*33590*/  NOP ;  /* 0x0000000000007918 */ /* 0x000fd00000000000 */
[----:B------:R-:W-:Y:S04]  /*335a0*/  STL.64 [R1+0x310], R32 ;  /* 0x0003102001007387 */ /* 0x000fe80000100a00 */
[----:B------:R0:W-:Y:S04]  /*335b0*/  STL.64 [R1+0x318], R34 ;  /* 0x0003182201007387 */ /* 0x0001e80000100a00 */
[----:B0-----:R-:W4:Y:S04]  /*335c0*/  LDL.LU.64 R34, [R1+0x19b8] ;  /* 0x0019b80001227983 */ /* 0x001f280000300a00 */
[----:B------:R-:W4:Y:S01]  /*335d0*/  LDL.LU.64 R32, [R1+0x19b0] ;  /* 0x0019b00001207983 */ /* 0x000f220000300a00 */
[C---:B---3--:R-:W-:Y:S06]  /*335e0*/  HMMA.16816.F32 R28, R44.reuse, R4, R28 ;  /* 0x000000042c1c723c */ /* 0x048fec000000181c */
[C---:B--2---:R-:W-:Y:S06]  /*335f0*/  HMMA.16816.F32 R24, R44.reuse, R6, R24 ;  /* 0x000000062c18723c */ /* 0x044fec0000001818 */
[----:B----4-:R-:W-:Y:S11]  /*33600*/  HMMA.16816.F32 R20, R44, R8, R20 ;  /* 0x000000082c14723c */ /* 0x010ff60000001814 */
[----:B------:R-:W-:Y:S04]  /*33610*/  STL.64 [R1+0x300], R28 ;  /* 0x0003001c01007387 */ /* 0x000fe80000100a00 */
[----:B------:R0:W-:Y:S01]  /*33620*/  STL.64 [R1+0x308], R30 ;  /* 0x0003081e01007387 */ /* 0x0001e20000100a00 */
[----:B------:R-:W-:-:S02]  /*33630*/  IMAD R40, R40, 0x100, R38 ;  /* 0x0000010028287824 */ /* 0x000fc400078e0226 */
[----:B------:R-:W-:Y:S01]  /*33640*/  IMAD R41, R41, 0x100, R39 ;  /* 0x0000010029297824 */ /* 0x000fe200078e0227 */
[----:B0-----:R-:W2:Y:S04]  /*33650*/  LDL.LU.64 R30, [R1+0x19a8] ;  /* 0x0019a800011e7983 */ /* 0x001ea80000300a00 */
[----:B------:R-:W2:Y:S04]  /*33660*/  LDL.LU.64 R28, [R1+0x19a0] ;  /* 0x0019a000011c7983 */ /* 0x000ea80000300a00 */
[----:B------:R-:W-:Y:S04]  /*33670*/  STL.64 [R1+0xa0], R24 ;  /* 0x0000a01801007387 */ /* 0x000fe80000100a00 */
[----:B------:R0:W-:Y:S04]  /*33680*/  STL.64 [R1+0xa8], R26 ;  /* 0x0000a81a01007387 */ /* 0x0001e80000100a00 */
[----:B0-----:R-:W3:Y:S04]  /*33690*/  LDL.LU.64 R26, [R1+0x1998] ;  /* 0x00199800011a7983 */ /* 0x001ee80000300a00 */
[----:B------:R-:W3:Y:S04]  /*336a0*/  LDL.LU.64 R24, [R1+0x1990] ;  /* 0x0019900001187983 */ /* 0x000ee80000300a00 */
[----:B------:R-:W-:Y:S04]  /*336b0*/  STL.64 [R1+0xb0], R20 ;  /* 0x0000b01401007387 */ /* 0x000fe80000100a00 */
[----:B------:R0:W-:Y:S04]  /*336c0*/  STL.64 [R1+0xb8], R22 ;  /* 0x0000b81601007387 */ /* 0x0001e80000100a00 */
[----:B0-----:R-:W4:Y:S04]  /*336d0*/  LDL.LU.64 R22, [R1+0x1988] ;  /* 0x0019880001167983 */ /* 0x001f280000300a00 */
[----:B------:R-:W4:Y:S04]  /*336e0*/  LDL.LU.64 R20, [R1+0x1980] ;  /* 0x0019800001147983 */ /* 0x000f280000300a00 */
[----:B------:R-:W2:Y:S04]  /*336f0*/  LDL.LU R38, [R1+0x1978] ;  /* 0x0019780001267983 */ /* 0x000ea80000300800 */
[----:B------:R-:W2:Y:S01]  /*33700*/  LDL.LU R39, [R1+0x1974] ;  /* 0x0019740001277983 */ /* 0x000ea20000300800 */
[C---:B------:R-:W-:Y:S06]  /*33710*/  HMMA.16816.F32 R16, R44.reuse, R48, R16 ;  /* 0x000000302c10723c */ /* 0x040fec0000001810 */
[C---:B------:R-:W-:Y:S06]  /*33720*/  HMMA.16816.F32 R12, R44.reuse, R50, R12 ;  /* 0x000000322c0c723c */ /* 0x040fec000000180c */
[----:B--2---:R-:W-:-:S15]  /*33730*/  HMMA.16816.F32 R36, R44, R10, R36 ;  /* 0x0000000a2c24723c */ /* 0x004fde0000001824 */
[----:B------:R-:W-:-:S08]  /*33740*/  NOP ;  /* 0x0000000000007918 */ /* 0x000fd00000000000 */
[----:B------:R0:W-:Y:S04]  /*33750*/  STL.64 [R1+0x3f0], R36 ;  /* 0x0003f02401007387 */ /* 0x0001e80000100a00 */
[----:B------:R1:W-:Y:S01]  /*33760*/  STL.64 [R1+0x3f8], R38 ;  /* 0x0003f82601007387 */ /* 0x0003e20000100a00 */
[----:B0-----:R-:W-:Y:S02]  /*33770*/  F2FP.F16.E4M3.UNPACK_B R36, R40 ;  /* 0x00000028ff24723e */ /* 0x001fe400020006ff */
[----:B------:R-:W-:Y:S01]  /*33780*/  F2FP.F16.E4M3.UNPACK_B R37, R41 ;  /* 0x00000029ff25723e */ /* 0x000fe200020006ff */
[----:B------:R-:W2:Y:S04]  /*33790*/  LDL.LU R40, [R1] ;  /* 0x0000000001287983 */ /* 0x000ea80000300800 */
[----:B------:R-:W2:Y:S01]  /*337a0*/  LDL.LU R41, [R1+0x4] ;  /* 0x0000040001297983 */ /* 0x000ea20000300800 */
[----:B-1----:R-:W-:-:S02]  /*337b0*/  IMAD R38, R43, 0x100, R42 ;  /* 0x000001002b267824 */ /* 0x002fc400078e022a */
[----:B------:R-:W-:Y:S02]  /*337c0*/  IMAD.MOV.U32 R42, RZ, RZ, R0 ;  /* 0x000000ffff2a7224 */ /* 0x000fe400078e0000 */
[----:B------:R1:W5:Y:S04]  /*337d0*/  LDL.LU R0, [R1+0x1970] ;  /* 0x0019700001007983 */ /* 0x0003680000300800 */
[----:B------:R-:W-:Y:S04]  /*337e0*/  STL.64 [R1+0x3e0], R16 ;  /* 0x0003e01001007387 */ /* 0x000fe80000100a00 */
[----:B------:R0:W-:Y:S01]  /*337f0*/  STL.64 [R1+0x3e8], R18 ;  /* 0x0003e81201007387 */ /* 0x0001e20000100a00 */
[----:B------:R-:W-:Y:S01]  /*33800*/  IMAD R39, R55, 0x100, R54 ;  /* 0x0000010037277824 */ /* 0x000fe200078e0236 */
[----:B------:R-:W-:Y:S02]  /*33810*/  HMMA.16816.F32 R44, R44, R52, R56 ;  /* 0x000000342c2c723c */ /* 0x000fe40000001838 */
[----:B0-----:R-:W3:Y:S04]  /*33820*/  LDL.LU.64 R18, [R1+0x1968] ;  /* 0x0019680001127983 */ /* 0x001ee80000300a00 */
[----:B------:R-:W3:Y:S04]  /*33830*/  LDL.LU.64 R16, [R1+0x1960] ;  /* 0x0019600001107983 */ /* 0x000ee80000300a00 */
[----:B------:R-:W4:Y:S04]  /*33840*/  LDL.LU R55, [R1+0x4e4] ;  /* 0x0004e40001377983 */ /* 0x000f280000300800 */
[----:B------:R-:W-:Y:S04]  /*33850*/  STL.64 [R1+0x3b0], R12 ;  /* 0x0003b00c01007387 */ /* 0x000fe80000100a00 */
[----:B------:R0:W-:Y:S04]  /*33860*/  STL.64 [R1+0x3b8], R14 ;  /* 0x0003b80e01007387 */ /* 0x0001e80000100a00 */
[----:B0-----:R-:W3:Y:S04]  /*33870*/  LDL.LU.64 R14, [R1+0x1958] ;  /* 0x00195800010e7983 */ /* 0x001ee80000300a00 */
[----:B------:R-:W3:Y:S04]  /*33880*/  LDL.LU.64 R12, [R1+0x1950] ;  /* 0x00195000010c7983 */ /* 0x000ee80000300a00 */
[----:B------:R-:W4:Y:S04]  /*33890*/  LDL.LU.64 R58, [R1+0x1948] ;  /* 0x00194800013a7983 */ /* 0x000f280000300a00 */
[----:B------:R-:W4:Y:S01]  /*338a0*/  LDL.LU.64 R56, [R1+0x1940] ;  /* 0x0019400001387983 */ /* 0x000f220000300a00 */
[----:B------:R-:W-:Y:S01]  /*338b0*/  IMAD.MOV.U32 R43, RZ, RZ, R60 ;  /* 0x000000ffff2b7224 */ /* 0x000fe200078e003c */
[----:B------:R-:W-:-:S02]  /*338c0*/  F2FP.F16.E4M3.UNPACK_B R38, R38 ;  /* 0x00000026ff26723e */ /* 0x000fc400020006ff */
[----:B------:R-:W-:Y:S01]  /*338d0*/  F2FP.F16.E4M3.UNPACK_B R39, R39 ;  /* 0x00000027ff27723e */ /* 0x000fe200020006ff */
[----:B------:R-:W-:Y:S04]  /*338e0*/  STL.64 [R1+0x150], R44 ;  /* 0x0001502c01007387 */ /* 0x000fe80000100a00 */
[----:B------:R4:W-:Y:S01]  /*338f0*/  STL.64 [R1+0x158], R46 ;  /* 0x0001582e01007387 */ /* 0x0009e20000100a00 */
[----:B------:R-:W0:Y:S01]  /*33900*/  LDC R60, c[0x0][0x230] ;  /* 0x00008c00ff3c7b82 */ /* 0x000e220000000800 */
[----:B------:R-:W-:Y:S02]  /*33910*/  VIADD R61, R61, 0x1 ;  /* 0x000000013d3d7836 */ /* 0x000fe40000000000 */
[----:B0-----:R-:W-:Y:S01]  /*33920*/  VIADD R60, R60, 0x7f ;  /* 0x0000007f3c3c7836 */ /* 0x001fe20000000000 */
[----:B--2---:R-:W-:-:S15]  /*33930*/  HMMA.16816.F32 R40, R36, R2, R40 ;  /* 0x000000022428723c */ /* 0x004fde0000001828 */
[----:B------:R-:W-:-:S08]  /*33940*/  NOP ;  /* 0x0000000000007918 */ /* 0x000fd00000000000 */
[----:B------:R-:W-:Y:S04]  /*33950*/  STL.64 [R1+0x140], R40 ;  /* 0x0001402801007387 */ /* 0x000fe80000100a00 */
[----:B------:R3:W-:Y:S01]  /*33960*/  STL.64 [R1+0x148], R42 ;  /* 0x0001482a01007387 */ /* 0x0007e20000100a00 */
[C---:B----4-:R-:W-:Y:S06]  /*33970*/  HMMA.16816.F32 R44, R36.reuse, R4, R56 ;  /* 0x00000004242c723c */ /* 0x050fec0000001838 */
[C---:B---3--:R-:W-:Y:S06]  /*33980*/  HMMA.16816.F32 R40, R36.reuse, R6, R12 ;  /* 0x000000062428723c */ /* 0x048fec000000180c */
[C---:B------:R-:W-:Y:S06]  /*33990*/  HMMA.16816.F32 R4, R36.reuse, R8, R16 ;  /* 0x000000082404723c */ /* 0x040fec0000001810 */
[C---:B------:R-:W-:Y:S06]  /*339a0*/  HMMA.16816.F32 R12, R36.reuse, R10, R20 ;  /* 0x0000000a240c723c */ /* 0x040fec0000001814 */
[C---:B------:R-:W-:Y:S01]  /*339b0*/  HMMA.16816.F32 R8, R36.reuse, R48, R24 ;  /* 0x000000302408723c */ /* 0x040fe20000001818 */
[----:B------:R-:W-:Y:S04]  /*339c0*/  STL.64 [R1+0x130], R44 ;  /* 0x0001302c01007387 */ /* 0x000fe80000100a00 */
[----:B------:R-:W-:Y:S04]  /*339d0*/  STL.64 [R1+0x138], R46 ;  /* 0x0001382e01007387 */ /* 0x000fe80000100a00 */
[----:B------:R-:W-:Y:S04]  /*339e0*/  STL.64 [R1+0x120], R40 ;  /* 0x0001202801007387 */ /* 0x000fe80000100a00 */
[----:B------:R-:W-:Y:S04]  /*339f0*/  STL.64 [R1+0x128], R42 ;  /* 0x0001282a01007387 */ /* 0x000fe80000100a00 */
[----:B------:R-:W-:Y:S04]  /*33a00*/  STL.64 [R1+0x110], R4 ;  /* 0x0001100401007387 */ /* 0x000fe80000100a00 */
[----:B------:R0:W-:Y:S02]  /*33a10*/  STL.64 [R1+0x118], R6 ;  /* 0x0001180601007387 */ /* 0x0001e40000100a00 */
[C---:B0-----:R-:W-:Y:S02]  /*33a20*/  HMMA.16816.F32 R4, R36.reuse, R50, R28 ;  /* 0x000000322404723c */ /* 0x041fe4000000181c */
[----:B------:R-:W-:Y:S04]  /*33a30*/  STL.64 [R1+0x100], R12 ;  /* 0x0001000c01007387 */ /* 0x000fe80000100a00 */
[----:B------:R-:W-:Y:S04]  /*33a40*/  STL.64 [R1+0x108], R14 ;  /* 0x0001080e01007387 */ /* 0x000fe80000100a00 */
[----:B------:R-:W-:Y:S04]  /*33a50*/  STL.64 [R1+0xf0], R8 ;  /* 0x0000f00801007387 */ /* 0x000fe80000100a00 */
[----:B------:R-:W-:Y:S09]  /*33a60*/  STL.64 [R1+0xf8], R10 ;  /* 0x0000f80a01007387 */ /* 0x000ff20000100a00 */
[----:B------:R-:W-:Y:S04]  /*33a70*/  STL.64 [R1+0x170], R4 ;  /* 0x0001700401007387 */ /* 0x000fe80000100a00 */
[----:B------:R0:W-:Y:S04]  /*33a80*/  STL.64 [R1+0x178], R6 ;  /* 0x0001780601007387 */ /* 0x0001e80000100a00 */
[----:B------:R-:W2:Y:S04]  /*33a90*/  LDL.LU R17, [R1+0x4ec] ;  /* 0x0004ec0001117983 */ /* 0x000ea80000300800 */
[----:B------:R-:W3:Y:S01]  /*33aa0*/  LDL.LU R18, [R1+0xbdc] ;  /* 0x000bdc0001127983 */ /* 0x000ee20000300800 */
[----:B0-----:R-:W-:Y:S01]  /*33ab0*/  HMMA.16816.F32 R4, R36, R52, R32 ;  /* 0x000000342404723c */ /* 0x001fe20000001820 */
[----:B------:R-:W-:-:S04]  /*33ac0*/  SHF.R.S32.HI R40, RZ, 0x1f, R60 ;  /* 0x0000001fff287819 */ /* 0x000fc8000001143c */
[----:B------:R-:W-:-:S15]  /*33ad0*/  LEA.HI R40, R40, R60, RZ, 0x7 ;  /* 0x0000003c28287211 */ /* 0x000fde00078f38ff */
[----:B------:R-:W-:-:S03]  /*33ae0*/  NOP ;  /* 0x0000000000007918 */ /* 0x000fc60000000000 */
[----:B------:R-:W-:Y:S04]  /*33af0*/  STL.64 [R1+0xc0], R4 ;  /* 0x0000c00401007387 */ /* 0x000fe80000100a00 */
[----:B------:R0:W-:Y:S04]  /*33b00*/  STL.64 [R1+0xc8], R6 ;  /* 0x0000c80601007387 */ /* 0x0001e80000100a00 */
[----:B------:R4:W-:Y:S04]  /*33b10*/  STL [R1+0x7e8], R61 ;  /* 0x0007e83d01007387 */ /* 0x0009e80000100800 */
[----:B------:R-:W3:Y:S04]  /*33b20*/  LDL.LU R19, [R1+0xbd4] ;  /* 0x000bd40001137983 */ /* 0x000ee80000300800 */
[----:B------:R-:W3:Y:S01]  /*33b30*/  LDL.LU R60, [R1+0xbcc] ;  /* 0x000bcc00013c7983 */ /* 0x000ee20000300800 */
[----:B------:R-:W-:-:S03]  /*33b40*/  SHF.R.S32.HI R40, RZ, 0x7, R40 ;  /* 0x00000007ff287819 */ /* 0x000fc60000011428 */
        /* <DEDUP_REMOVED lines=12> */
[----:B------:R-:W-:-:S03]  /*33c10*/  ISETP.NE.U32.AND P0, PT, R61, R40, PT ;  /* 0x000000283d00720c */ /* 0x000fc60003f05070 */
[----:B------:R-:W3:Y:S04]  /*33c20*/  LDL.LU R2, [R1+0xb94] ;  /* 0x000b940001027983 */ /* 0x000ee80000300800 */
[----:B----4-:R-:W4:Y:S01]  /*33c30*/  LDL.LU R61, [R1+0xbb8] ;  /* 0x000bb800013d7983 */ /* 0x010f220000300800 */
[----:B------:R-:W-:-:S03]  /*33c40*/  IADD3 R55, P6, R55, UR45, RZ ;  /* 0x0000002d37377c10 */ /* 0x000fc6000ffde0ff */
[----:B------:R-:W4:Y:S04]  /*33c50*/  LDL.LU R3, [R1+0xb8c] ;  /* 0x000b8c0001037983 */ /* 0x000f280000300800 */
[----:B------:R-:W4:Y:S04]  /*33c60*/  LDL.LU R44, [R1+0xbb0] ;  /* 0x000bb000012c7983 */ /* 0x000f280000300800 */
[----:B------:R-:W4:Y:S04]  /*33c70*/  LDL.LU R45, [R1+0xb84] ;  /* 0x000b8400012d7983 */ /* 0x000f280000300800 */
        /* <DEDUP_REMOVED lines=8> */
[----:B0-----:R-:W4:Y:S01]  /*33d00*/  LDL.LU R55, [R1+0xb64] ;  /* 0x000b640001377983 */ /* 0x001f220000300800 */
[----:B--2---:R-:W-:-:S02]  /*33d10*/  IADD3 R17, P1, R17, UR45, RZ ;  /* 0x0000002d11117c10 */ /* 0x004fc4000ff3e0ff */
[----:B---3--:R-:W-:-:S03]  /*33d20*/  IADD3 R18, P2, R18, UR45, RZ ;  /* 0x0000002d12127c10 */ /* 0x008fc6000ff5e0ff */
[----:B------:R-:W-:Y:S01]  /*33d30*/  STL [R1+0x4ec], R17 ;  /* 0x0004ec1101007387 */ /* 0x000fe20000100800 */
[----:B------:R-:W-:Y:S02]  /*33d40*/  IADD3 R60, P4, R60, UR45, RZ ;  /* 0x0000002d3c3c7c10 */ /* 0x000fe4000ff9e0ff */
[----:B------:R-:W-:-:S03]  /*33d50*/  IADD3 R19, P3, R19, UR45, RZ ;  /* 0x0000002d13137c10 */ /* 0x000fc6000ff7e0ff */
[----:B------:R0:W-:Y:S04]  /*33d60*/  STL [R1+0xbcc], R60 ;  /* 0x000bcc3c01007387 */ /* 0x0001e80000100800 */
[----:B------:R-:W-:Y:S01]  /*33d70*/  STL [R1+0xbdc], R18 ;  /* 0x000bdc1201007387 */ /* 0x000fe20000100800 */
[----:B------:R-:W-:Y:S02]  /*33d80*/  IADD3 R6, P5, R6, UR45, RZ ;  /* 0x0000002d06067c10 */ /* 0x000fe4000ffbe0ff */
[----:B------:R-:W-:Y:S02]  /*33d90*/  IADD3.X R7, R7, UR9, RZ, P6, !PT ;  /* 0x0000000907077c10 */ /* 0x000fe4000b7fe4ff */
[----:B------:R-:W-:Y:S01]  /*33da0*/  IADD3 R12, P6, R12, UR45, RZ ;  /* 0x0000002d0c0c7c10 */ /* 0x000fe2000ffde0ff */
[----:B0-----:R-:W2:Y:S01]  /*33db0*/  LDL.LU R60, [R1+0xb88] ;  /* 0x000b8800013c7983 */ /* 0x001ea20000300800 */
[----:B------:R-:W-:-:S03]  /*33dc0*/  IADD3.X R13, R13, UR9, RZ, P1, !PT ;  /* 0x000000090d0d7c10 */ /* 0x000fc60008ffe4ff */
[----:B------:R-:W-:Y:S01]  /*33dd0*/  STL [R1+0xbd4], R19 ;  /* 0x000bd41301007387 */ /* 0x000fe20000100800 */
[----:B------:R-:W-:-:S03]  /*33de0*/  IADD3 R14, P1, R14, UR45, RZ ;  /* 0x0000002d0e0e7c10 */ /* 0x000fc6000ff3e0ff */
[----:B------:R-:W-:Y:S01]  /*33df0*/  STL [R1+0xbc4], R6 ;  /* 0x000bc40601007387 */ /* 0x000fe20000100800 */
        /* <DEDUP_REMOVED lines=12> */
[----:B----4-:R-:W-:-:S03]  /*33ec0*/  IADD3.X R61, R61, UR9, RZ, P6, !PT ;  /* 0x000000093d3d7c10 */ /* 0x010fc6000b7fe4ff */
[----:B------:R-:W-:Y:S01]  /*33ed0*/  STL [R1+0xbd0], R5 ;  /* 0x000bd00501007387 */ /* 0x000fe20000100800 */
[----:B------:R-:W-:-:S03]  /*33ee0*/  IADD3.X R59, R59, UR9, RZ, P5, !PT ;  /* 0x000000093b3b7c10 */ /* 0x000fc6000affe4ff */
[----:B------:R-:W-:Y:S04]  /*33ef0*/  STL [R1+0xba4], R56 ;  /* 0x000ba43801007387 */ /* 0x000fe80000100800 */
[----:B------:R-:W-:Y:S04]  /*33f00*/  STL [R1+0xbc8], R57 ;  /* 0x000bc83901007387 */ /* 0x000fe80000100800 */
[----:B------:R-:W-:Y:S04]  /*33f10*/  STL [R1+0xb9c], R58 ;  /* 0x000b9c3a01007387 */ /* 0x000fe80000100800 */
[----:B------:R0:W-:Y:S04]  /*33f20*/  STL [R1+0xbb8], R61 ;  /* 0x000bb83d01007387 */ /* 0x0001e80000100800 */
[----:B------:R-:W-:Y:S04]  /*33f30*/  STL [R1+0xbc0], R59 ;  /* 0x000bc03b01007387 */ /* 0x000fe80000100800 */
[----:B0-----:R-:W3:Y:S01]  /*33f40*/  LDL.LU R61, [R1+0xb5c] ;  /* 0x000b5c00013d7983 */ /* 0x001ee20000300800 */
[----:B------:R-:W-:-:S02]  /*33f50*/  IADD3 R2, P5, R2, UR45, RZ ;  /* 0x0000002d02027c10 */ /* 0x000fc4000ffbe0ff */
[----:B------:R-:W-:Y:S02]  /*33f60*/  IADD3 R3, P6, R3, UR45, RZ ;  /* 0x0000002d03037c10 */ /* 0x000fe4000ffde0ff */
[----:B------:R-:W-:Y:S02]  /*33f70*/  IADD3.X R44, R44, UR9, RZ, P1, !PT ;  /* 0x000000092c2c7c10 */ /* 0x000fe40008ffe4ff */
[----:B------:R-:W-:Y:S02]  /*33f80*/  IADD3 R45, P1, R45, UR45, RZ ;  /* 0x0000002d2d2d7c10 */ /* 0x000fe4000ff3e0ff */
[----:B------:R-:W-:Y:S01]  /*33f90*/  IADD3.X R46, R46, UR9, RZ, P2, !PT ;  /* 0x000000092e2e7c10 */ /* 0x000fe200097fe4ff */
        /* <DEDUP_REMOVED lines=8> */
[----:B------:R-:W-:Y:S04]  /*34020*/  STL [R1+0xba8], R46 ;  /* 0x000ba82e01007387 */ /* 0x000fe80000100800 */
[----:B------:R-:W-:Y:S01]  /*34030*/  STL [R1+0xb7c], R47 ;  /* 0x000b7c2f01007387 */ /* 0x000fe20000100800 */
[----:B------:R-:W-:-:S03]  /*34040*/  IADD3 R43, P4, R43, UR45, RZ ;  /* 0x0000002d2b2b7c10 */ /* 0x000fc6000ff9e0ff */
[----:B------:R-:W-:Y:S01]  /*34050*/  STL [R1+0xba0], R41 ;  /* 0x000ba02901007387 */ /* 0x000fe20000100800 */
[----:B------:R-:W-:-:S03]  /*34060*/  IADD3.X R54, R54, UR9, RZ, P5, !PT ;  /* 0x0000000936367c10 */ /* 0x000fc6000affe4ff */
[----:B------:R-:W-:Y:S04]  /*34070*/  STL [R1+0xb74], R40 ;  /* 0x000b742801007387 */ /* 0x000fe80000100800 */
[----:B------:R-:W-:Y:S01]  /*34080*/  STL [R1+0xb98], R42 ;  /* 0x000b982a01007387 */ /* 0x000fe20000100800 */
[----:B------:R-:W-:-:S03]  /*34090*/  IADD3 R55, P5, R55, UR45, RZ ;  /* 0x0000002d37377c10 */ /* 0x000fc6000ffbe0ff */
[----:B------:R-:W4:Y:S04]  /*340a0*/  LDL.LU R17, [R1+0xb80] ;  /* 0x000b800001117983 */ /* 0x000f280000300800 */
[----:B------:R-:W-:Y:S04]  /*340b0*/  STL [R1+0xb6c], R43 ;  /* 0x000b6c2b01007387 */ /* 0x000fe80000100800 */
[----:B------:R-:W4:Y:S04]  /*340c0*/  LDL.LU R18, [R1+0xb54] ;  /* 0x000b540001127983 */ /* 0x000f280000300800 */
[----:B------:R-:W-:Y:S04]  /*340d0*/  STL [R1+0xb90], R54 ;  /* 0x000b903601007387 */ /* 0x000fe80000100800 */
[----:B------:R-:W4:Y:S04]  /*340e0*/  LDL.LU R19, [R1+0xb78] ;  /* 0x000b780001137983 */ /* 0x000f280000300800 */
[----:B------:R0:W-:Y:S04]  /*340f0*/  STL [R1+0xb64], R55 ;  /* 0x000b643701007387 */ /* 0x0001e80000100800 */
[----:B0-----:R-:W4:Y:S04]  /*34100*/  LDL.LU R55, [R1+0xb4c] ;  /* 0x000b4c0001377983 */ /* 0x001f280000300800 */
[----:B------:R-:W4:Y:S04]  /*34110*/  LDL.LU R6, [R1+0xb70] ;  /* 0x000b700001067983 */ /* 0x000f280000300800 */
[----:B------:R-:W4:Y:S04]  /*34120*/  LDL.LU R7, [R1+0xb44] ;  /* 0x000b440001077983 */ /* 0x000f280000300800 */
[----:B------:R-:W4:Y:S01]  /*34130*/  LDL.LU R12, [R1+0xb68] ;  /* 0x000b6800010c7983 */ /* 0x000f220000300800 */
[----:B--2---:R-:W-:-:S05]  /*34140*/  IADD3.X R60, R60, UR9, RZ, P6, !PT ;  /* 0x000000093c3c7c10 */ /* 0x004fca000b7fe4ff */
[----:B------:R0:W-:Y:S04]  /*34150*/  STL [R1+0xb88], R60 ;  /* 0x000b883c01007387 */ /* 0x0001e80000100800 */
        /* <DEDUP_REMOVED lines=14> */
[----:B---3--:R-:W-:-:S05]  /*34240*/  IADD3 R61, P6, R61, UR45, RZ ;  /* 0x0000002d3d3d7c10 */ /* 0x008fca000ffde0ff */
[----:B------:R0:W-:Y:S04]  /*34250*/  STL [R1+0xb5c], R61 ;  /* 0x000b5c3d01007387 */ /* 0x0001e80000100800 */
[----:B------:R-:W3:Y:S04]  /*34260*/  LDL.LU R46, [R1+0xb04] ;  /* 0x000b0400012e7983 */ /* 0x000ee80000300800 */
[----:B------:R-:W3:Y:S04]  /*34270*/  LDL.LU R47, [R1+0xb28] ;  /* 0x000b2800012f7983 */ /* 0x000ee80000300800 */
[----:B------:R-:W3:Y:S04]  /*34280*/  LDL.LU R41, [R1+0xafc] ;  /* 0x000afc0001297983 */ /* 0x000ee80000300800 */
[----:B------:R-:W3:Y:S04]  /*34290*/  LDL.LU R40, [R1+0xb20] ;  /* 0x000b200001287983 */ /* 0x000ee80000300800 */
[----:B------:R-:W3:Y:S04]  /*342a0*/  LDL.LU R42, [R1+0xaf4] ;  /* 0x000af400012a7983 */ /* 0x000ee80000300800 */
[----:B------:R-:W3:Y:S04]  /*342b0*/  LDL.LU R43, [R1+0xb18] ;  /* 0x000b1800012b7983 */ /* 0x000ee80000300800 */
[----:B------:R-:W3:Y:S04]  /*342c0*/  LDL.LU R54, [R1+0xaec] ;  /* 0x000aec0001367983 */ /* 0x000ee80000300800 */
[----:B0-----:R-:W3:Y:S01]  /*342d0*/  LDL.LU R61, [R1+0xb10] ;  /* 0x000b1000013d7983 */ /* 0x001ee20000300800 */
[----:B----4-:R-:W-:-:S02]  /*342e0*/  IADD3.X R17, R17, UR9, RZ, P1, !PT ;  /* 0x0000000911117c10 */ /* 0x010fc40008ffe4ff */
[----:B------:R-:W-:Y:S02]  /*342f0*/  IADD3 R18, P1, R18, UR45, RZ ;  /* 0x0000002d12127c10 */ /* 0x000fe4000ff3e0ff */
[----:B------:R-:W-:Y:S01]  /*34300*/  IADD3.X R19, R19, UR9, RZ, P2, !PT ;  /* 0x0000000913137c10 */ /* 0x000fe200097fe4ff */
[----:B------:R-:W-:Y:S01]  /*34310*/  STL [R1+0xb80], R17 ;  /* 0x000b801101007387 */ /* 0x000fe20000100800 */
[----:B------:R-:W-:-:S05]  /*34320*/  IADD3 R55, P2, R55, UR45, RZ ;  /* 0x0000002d37377c10 */ /* 0x000fca000ff5e0ff */
[----:B------:R0:W-:Y:S04]  /*34330*/  STL [R1+0xb4c], R55 ;  /* 0x000b4c3701007387 */ /* 0x0001e80000100800 */
[----:B------:R-:W-:Y:S04]  /*34340*/  STL [R1+0xb54], R18 ;  /* 0x000b541201007387 */ /* 0x000fe80000100800 */
[----:B0-----:R-:W4:Y:S01]  /*34350*/  LDL.LU R55, [R1+0xae4] ;  /* 0x000ae40001377983 */ /* 0x001f220000300800 */
[----:B------:R-:W-:Y:S02]  /*34360*/  IADD3.X R6, R6, UR9, RZ, P3, !PT ;  /* 0x0000000906067c10 */ /* 0x000fe40009ffe4ff */
[----:B------:R-:W-:-:S02]  /*34370*/  IADD3 R7, P3, R7, UR45, RZ ;  /* 0x0000002d07077c10 */ /* 0x000fc4000ff7e0ff */
[----:B------:R-:W-:Y:S01]  /*34380*/  IADD3.X R12, R12, UR9, RZ, P4, !PT ;  /* 0x000000090c0c7c10 */ /* 0x000fe2000a7fe4ff */
[----:B------:R-:W-:Y:S04]  /*34390*/  STL [R1+0xb78], R19 ;  /* 0x000b781301007387 */ /* 0x000fe80000100800 */
[----:B------:R-:W-:Y:S04]  /*343a0*/  STL [R1+0xb70], R6 ;  /* 0x000b700601007387 */ /* 0x000fe80000100800 */
[----:B------:R-:W-:Y:S04]  /*343b0*/  STL [R1+0xb44], R7 ;  /* 0x000b440701007387 */ /* 0x000fe80000100800 */
[----:B------:R-:W-:Y:S01]  /*343c0*/  STL [R1+0xb68], R12 ;  /* 0x000b680c01007387 */ /* 0x000fe20000100800 */
[----:B--2---:R-:W-:-:S02]  /*343d0*/  IADD3 R13, P4, R13, UR45, RZ ;  /* 0x0000002d0d0d7c10 */ /* 0x004fc4000ff9e0ff */
[----:B------:R-:W-:Y:S02]  /*343e0*/  IADD3.X R14, R14, UR9, RZ, P5, !PT ;  /* 0x000000090e0e7c10 */ /* 0x000fe4000affe4ff */
[----:B------:R-:W-:Y:S02]  /*343f0*/  IADD3 R15, P5, R15, UR45, RZ ;  /* 0x0000002d0f0f7c10 */ /* 0x000fe4000ffbe0ff */
[----:B------:R-:W-:Y:S02]  /*34400*/  IADD3.X R4, R4, UR9, RZ, P6, !PT ;  /* 0x0000000904047c10 */ /* 0x000fe4000b7fe4ff */
[----:B------:R-:W-:Y:S01]  /*34410*/  IADD3 R5, P6, R5, UR45, RZ ;  /* 0x0000002d05057c10 */ /* 0x000fe2000ffde0ff */
[----:B------:R-:W-:Y:S01]  /*34420*/  STL [R1+0xb3c], R13 ;  /* 0x000b3c0d01007387 */ /* 0x000fe20000100800 */
[----:B------:R-:W-:-:S03]  /*34430*/  IADD3.X R56, R56, UR9, RZ, P1, !PT ;  /* 0x0000000938387c10 */ /* 0x000fc60008ffe4ff */
[----:B------:R-:W-:Y:S01]  /*34440*/  STL [R1+0xb60], R14 ;  /* 0x000b600e01007387 */ /* 0x000fe20000100800 */
[----:B------:R-:W-:-:S03]  /*34450*/  IADD3 R57, P1, R57, UR45, RZ ;  /* 0x0000002d39397c10 */ /* 0x000fc6000ff3e0ff */
[----:B------:R-:W-:Y:S01]  /*34460*/  STL [R1+0xb34], R15 ;  /* 0x000b340f01007387 */ /* 0x000fe20000100800 */
[----:B------:R-:W-:Y:S02]  /*34470*/  IADD3.X R58, R58, UR9, RZ, P2, !PT ;  /* 0x000000093a3a7c10 */ /* 0x000fe400097fe4ff */
[----:B------:R-:W-:Y:S01]  /*34480*/  IADD3.X R2, R2, UR9, RZ, P3, !PT ;  /* 0x0000000902027c10 */ /* 0x000fe20009ffe4ff */
[----:B------:R-:W-:Y:S01]  /*34490*/  STL [R1+0xb58], R4 ;  /* 0x000b580401007387 */ /* 0x000fe20000100800 */
[----:B------:R-:W-:-:S03]  /*344a0*/  IADD3 R60, P3, R60, UR45, RZ ;  /* 0x0000002d3c3c7c10 */ /* 0x000fc6000ff7e0ff */
[----:B------:R-:W-:Y:S01]  /*344b0*/  STL [R1+0xb2c], R5 ;  /* 0x000b2c0501007387 */ /* 0x000fe20000100800 */
[----:B------:R-:W-:-:S03]  /*344c0*/  IADD3 R59, P2, R59, UR45, RZ ;  /* 0x0000002d3b3b7c10 */ /* 0x000fc6000ff5e0ff */
[----:B------:R-:W-:Y:S04]  /*344d0*/  STL [R1+0xb50], R56 ;  /* 0x000b503801007387 */ /* 0x000fe80000100800 */
[----:B------:R-:W-:Y:S04]  /*344e0*/  STL [R1+0xb24], R57 ;  /* 0x000b243901007387 */ /* 0x000fe80000100800 */
[----:B------:R-:W-:Y:S04]  /*344f0*/  STL [R1+0xb48], R58 ;  /* 0x000b483a01007387 */ /* 0x000fe80000100800 */
[----:B------:R0:W-:Y:S04]  /*34500*/  STL [R1+0xb14], R60 ;  /* 0x000b143c01007387 */ /* 0x0001e80000100800 */
[----:B------:R-:W-:Y:S01]  /*34510*/  STL [R1+0xb1c], R59 ;  /* 0x000b1c3b01007387 */ /* 0x000fe20000100800 */
[----:B------:R-:W-:-:S02]  /*34520*/  IADD3.X R3, R3, UR9, RZ, P4, !PT ;  /* 0x0000000903037c10 */ /* 0x000fc4000a7fe4ff */
[----:B------:R-:W-:Y:S02]  /*34530*/  IADD3 R44, P4, R44, UR45, RZ ;  /* 0x0000002d2c2c7c10 */ /* 0x000fe4000ff9e0ff */
[----:B------:R-:W-:Y:S01]  /*34540*/  IADD3.X R45, R45, UR9, RZ, P5, !PT ;  /* 0x000000092d2d7c10 */ /* 0x000fe2000affe4ff */
[----:B0-----:R-:W2:Y:S04]  /*34550*/  LDL.LU R60, [R1+0xb08] ;  /* 0x000b0800013c7983 */ /* 0x001ea80000300800 */
[----:B------:R-:W-:Y:S04]  /*34560*/  STL [R1+0xb40], R2 ;  /* 0x000b400201007387 */ /* 0x000fe80000100800 */
[----:B------:R-:W-:Y:S01]  /*34570*/  STL [R1+0xb38], R3 ;  /* 0x000b380301007387 */ /* 0x000fe20000100800 */
[----:B---3--:R-:W-:-:S02]  /*34580*/  IADD3 R46, P5, R46, UR45, RZ ;  /* 0x0000002d2e2e7c10 */ /* 0x008fc4000ffbe0ff */
[----:B------:R-:W-:Y:S02]  /*34590*/  IADD3.X R47, R47, UR9, RZ, P6, !PT ;  /* 0x000000092f2f7c10 */ /* 0x000fe4000b7fe4ff */
[----:B------:R-:W-:Y:S01]  /*345a0*/  IADD3 R41, P6, R41, UR45, RZ ;  /* 0x0000002d29297c10 */ /* 0x000fe2000ffde0ff */
[----:B------:R-:W-:Y:S01]  /*345b0*/  STL [R1+0xb0c], R44 ;  /* 0x000b0c2c01007387 */ /* 0x000fe20000100800 */
[----:B------:R-:W-:-:S03]  /*345c0*/  IADD3.X R40, R40, UR9, RZ, P1, !PT ;  /* 0x0000000928287c10 */ /* 0x000fc60008ffe4ff */
[----:B------:R-:W-:Y:S01]  /*345d0*/  STL [R1+0xb30], R45 ;  /* 0x000b302d01007387 */ /* 0x000fe20000100800 */
[----:B------:R-:W-:-:S03]  /*345e0*/  IADD3 R42, P1, R42, UR45, RZ ;  /* 0x0000002d2a2a7c10 */ /* 0x000fc6000ff3e0ff */
[----:B------:R-:W-:Y:S04]  /*345f0*/  STL [R1+0xb04], R46 ;  /* 0x000b042e01007387 */ /* 0x000fe80000100800 */
[----:B------:R-:W-:Y:S01]  /*34600*/  STL [R1+0xb28], R47 ;  /* 0x000b282f01007387 */ /* 0x000fe20000100800 */
[----:B------:R-:W-:-:S03]  /*34610*/  IADD3.X R43, R43, UR9, RZ, P2, !PT ;  /* 0x000000092b2b7c10 */ /* 0x000fc600097fe4ff */
[----:B------:R-:W-:Y:S01]  /*34620*/  STL [R1+0xafc], R41 ;  /* 0x000afc2901007387 */ /* 0x000fe20000100800 */
[----:B------:R-:W-:-:S03]  /*34630*/  IADD3 R54, P2, R54, UR45, RZ ;  /* 0x0000002d36367c10 */ /* 0x000fc6000ff5e0ff */
[----:B------:R-:W-:Y:S04]  /*34640*/  STL [R1+0xb20], R40 ;  /* 0x000b202801007387 */ /* 0x000fe80000100800 */
[----:B------:R-:W-:Y:S01]  /*34650*/  STL [R1+0xaf4], R42 ;  /* 0x000af42a01007387 */ /* 0x000fe20000100800 */
[----:B------:R-:W-:-:S03]  /*34660*/  IADD3.X R61, R61, UR9, RZ, P3, !PT ;  /* 0x000000093d3d7c10 */ /* 0x000fc60009ffe4ff */
[----:B------:R-:W3:Y:S04]  /*34670*/  LDL.LU R17, [R1+0xadc] ;  /* 0x000adc0001117983 */ /* 0x000ee80000300800 */
[----:B------:R-:W-:Y:S04]  /*34680*/  STL [R1+0xb18], R43 ;  /* 0x000b182b01007387 */ /* 0x000fe80000100800 */
[----:B------:R-:W3:Y:S04]  /*34690*/  LDL.LU R18, [R1+0xb00] ;  /* 0x000b000001127983 */ /* 0x000ee80000300800 */
[----:B------:R-:W-:Y:S04]  /*346a0*/  STL [R1+0xaec], R54 ;  /* 0x000aec3601007387 */ /* 0x000fe80000100800 */
[----:B------:R-:W3:Y:S04]  /*346b0*/  LDL.LU R19, [R1+0xad4] ;  /* 0x000ad40001137983 */ /* 0x000ee80000300800 */
[----:B------:R0:W-:Y:S04]  /*346c0*/  STL [R1+0xb10], R61 ;  /* 0x000b103d01007387 */ /* 0x0001e80000100800 */
[----:B0-----:R-:W3:Y:S04]  /*346d0*/  LDL.LU R61, [R1+0xaf8] ;  /* 0x000af800013d7983 */ /* 0x001ee80000300800 */
[----:B------:R-:W3:Y:S04]  /*346e0*/  LDL.LU R6, [R1+0xacc] ;  /* 0x000acc0001067983 */ /* 0x000ee80000300800 */
[----:B------:R-:W3:Y:S04]  /*346f0*/  LDL.LU R7, [R1+0xaf0] ;  /* 0x000af00001077983 */ /* 0x000ee80000300800 */
[----:B------:R-:W3:Y:S01]  /*34700*/  LDL.LU R12, [R1+0xac4] ;  /* 0x000ac400010c7983 */ /* 0x000ee20000300800 */
[----:B----4-:R-:W-:-:S05]  /*34710*/  IADD3 R55, P3, R55, UR45, RZ ;  /* 0x0000002d37377c10 */ /* 0x010fca000ff7e0ff */
        /* <DEDUP_REMOVED lines=24> */
[----:B0-----:R-:W2:Y:S01]  /*348a0*/  LDL.LU R60, [R1+0xa6c] ;  /* 0x000a6c00013c7983 */ /* 0x001ea20000300800 */
[----:B---3--:R-:W-:-:S02]  /*348b0*/  IADD3 R17, P4, R17, UR45, RZ ;  /* 0x0000002d11117c10 */ /* 0x008fc4000ff9e0ff */
[----:B------:R-:W-:-:S03]  /*348c0*/  IADD3.X R18, R18, UR9, RZ, P5, !PT ;  /* 0x0000000912127c10 */ /* 0x000fc6000affe4ff */
[----:B------:R-:W-:Y:S01]  /*348d0*/  STL [R1+0xadc], R17 ;  /* 0x000adc1101007387 */ /* 0x000fe20000100800 */
[----:B------:R-:W-:-:S05]  /*348e0*/  IADD3.X R61, R61, UR9, RZ, P6, !PT ;  /* 0x000000093d3d7c10 */ /* 0x000fca000b7fe4ff */
[----:B------:R0:W-:Y:S04]  /*348f0*/  STL [R1+0xaf8], R61 ;  /* 0x000af83d01007387 */ /* 0x0001e80000100800 */
[----:B------:R-:W-:Y:S04]  /*34900*/  STL [R1+0xb00], R18 ;  /* 0x000b001201007387 */ /* 0x000fe80000100800 */
[----:B0-----:R-:W3:Y:S01]  /*34910*/  LDL.LU R61, [R1+0xa90] ;  /* 0x000a9000013d7983 */ /* 0x001ee20000300800 */
[----:B------:R-:W-:Y:S02]  /*34920*/  IADD3 R19, P5, R19, UR45, RZ ;  /* 0x0000002d13137c10 */ /* 0x000fe4000ffbe0ff */
[----:B------:R-:W-:-:S02]  /*34930*/  IADD3 R6, P6, R6, UR45, RZ ;  /* 0x0000002d06067c10 */ /* 0x000fc4000ffde0ff */
[----:B------:R-:W-:Y:S02]  /*34940*/  IADD3.X R7, R7, UR9, RZ, P1, !PT ;  /* 0x0000000907077c10 */ /* 0x000fe40008ffe4ff */
[----:B------:R-:W-:Y:S01]  /*34950*/  IADD3 R12, P1, R12, UR45, RZ ;  /* 0x0000002d0c0c7c10 */ /* 0x000fe2000ff3e0ff */
[----:B------:R-:W-:Y:S01]  /*34960*/  STL [R1+0xad4], R19 ;  /* 0x000ad41301007387 */ /* 0x000fe20000100800 */
[----:B----4-:R-:W-:Y:S02]  /*34970*/  IADD3.X R13, R13, UR9, RZ, P2, !PT ;  /* 0x000000090d0d7c10 */ /* 0x010fe400097fe4ff */
[----:B------:R-:W-:Y:S01]  /*34980*/  IADD3 R14, P2, R14, UR45, RZ ;  /* 0x0000002d0e0e7c10 */ /* 0x000fe2000ff5e0ff */
        /* <DEDUP_REMOVED lines=15> */
[----:B------:R-:W-:-:S03]  /*34a80*/  IADD3.X R59, R59, UR9, RZ, P6, !PT ;  /* 0x000000093b3b7c10 */ /* 0x000fc6000b7fe4ff */
[----:B------:R-:W-:Y:S04]  /*34a90*/  STL [R1+0xaac], R56 ;  /* 0x000aac3801007387 */ /* 0x000fe80000100800 */
[----:B------:R-:W-:Y:S04]  /*34aa0*/  STL [R1+0xad0], R57 ;  /* 0x000ad03901007387 */ /* 0x000fe80000100800 */
[----:B------:R-:W-:Y:S04]  /*34ab0*/  STL [R1+0xaa4], R58 ;  /* 0x000aa43a01007387 */ /* 0x000fe80000100800 */
[----:B------:R0:W-:Y:S04]  /*34ac0*/  STL [R1+0xac0], R55 ;  /* 0x000ac03701007387 */ /* 0x0001e80000100800 */
[----:B------:R-:W-:Y:S04]  /*34ad0*/  STL [R1+0xac8], R59 ;  /* 0x000ac83b01007387 */ /* 0x000fe80000100800 */
[----:B0-----:R-:W4:Y:S01]  /*34ae0*/  LDL.LU R55, [R1+0xa64] ;  /* 0x000a640001377983 */ /* 0x001f220000300800 */
[----:B------:R-:W-:-:S02]  /*34af0*/  IADD3 R2, P6, R2, UR45, RZ ;  /* 0x0000002d02027c10 */ /* 0x000fc4000ffde0ff */
[----:B------:R-:W-:Y:S02]  /*34b00*/  IADD3 R3, P1, R3, UR45, RZ ;  /* 0x0000002d03037c10 */ /* 0x000fe4000ff3e0ff */
[----:B------:R-:W-:Y:S02]  /*34b10*/  IADD3.X R44, R44, UR9, RZ, P2, !PT ;  /* 0x000000092c2c7c10 */ /* 0x000fe400097fe4ff */
[----:B------:R-:W-:Y:S01]  /*34b20*/  IADD3 R45, P2, R45, UR45, RZ ;  /* 0x0000002d2d2d7c10 */ /* 0x000fe2000ff5e0ff */
[----:B------:R-:W-:Y:S04]  /*34b30*/  STL [R1+0xa9c], R2 ;  /* 0x000a9c0201007387 */ /* 0x000fe80000100800 */
[----:B------:R-:W-:Y:S04]  /*34b40*/  STL [R1+0xa94], R3 ;  /* 0x000a940301007387 */ /* 0x000fe80000100800 */
[----:B------:R-:W-:Y:S04]  /*34b50*/  STL [R1+0xab8], R44 ;  /* 0x000ab82c01007387 */ /* 0x000fe80000100800 */
[----:B------:R-:W-:Y:S01]  /*34b60*/  STL [R1+0xa8c], R45 ;  /* 0x000a8c2d01007387 */ /* 0x000fe20000100800 */
[----:B--2---:R-:W-:-:S02]  /*34b70*/  IADD3.X R46, R46, UR9, RZ, P3, !PT ;  /* 0x000000092e2e7c10 */ /* 0x004fc40009ffe4ff */
[----:B------:R-:W-:Y:S02]  /*34b80*/  IADD3 R47, P3, R47, UR45, RZ ;  /* 0x0000002d2f2f7c10 */ /* 0x000fe4000ff7e0ff */
[----:B------:R-:W-:Y:S02]  /*34b90*/  IADD3.X R41, R41, UR9, RZ, P4, !PT ;  /* 0x0000000929297c10 */ /* 0x000fe4000a7fe4ff */
[----:B------:R-:W-:Y:S02]  /*34ba0*/  IADD3 R40, P4, R40, UR45, RZ ;  /* 0x0000002d28287c10 */ /* 0x000fe4000ff9e0ff */
[----:B------:R-:W-:Y:S01]  /*34bb0*/  IADD3.X R42, R42, UR9, RZ, P5, !PT ;  /* 0x000000092a2a7c10 */ /* 0x000fe2000affe4ff */
        /* <DEDUP_REMOVED lines=8> */
[----:B------:R-:W2:Y:S04]  /*34c40*/  LDL.LU R17, [R1+0xa88] ;  /* 0x000a880001117983 */ /* 0x000ea80000300800 */
[----:B------:R-:W-:Y:S04]  /*34c50*/  STL [R1+0xa74], R43 ;  /* 0x000a742b01007387 */ /* 0x000fe80000100800 */
[----:B------:R-:W2:Y:S04]  /*34c60*/  LDL.LU R18, [R1+0xa5c] ;  /* 0x000a5c0001127983 */ /* 0x000ea80000300800 */
[----:B------:R-:W-:Y:S04]  /*34c70*/  STL [R1+0xa98], R54 ;  /* 0x000a983601007387 */ /* 0x000fe80000100800 */
[----:B------:R-:W2:Y:S04]  /*34c80*/  LDL.LU R19, [R1+0xa80] ;  /* 0x000a800001137983 */ /* 0x000ea80000300800 */
[----:B------:R0:W-:Y:S04]  /*34c90*/  STL [R1+0xa6c], R60 ;  /* 0x000a6c3c01007387 */ /* 0x0001e80000100800 */
[----:B0-----:R-:W2:Y:S04]  /*34ca0*/  LDL.LU R60, [R1+0xa54] ;  /* 0x000a5400013c7983 */ /* 0x001ea80000300800 */
[----:B------:R-:W2:Y:S04]  /*34cb0*/  LDL.LU R6, [R1+0xa78] ;  /* 0x000a780001067983 */ /* 0x000ea80000300800 */
[----:B------:R-:W2:Y:S04]  /*34cc0*/  LDL.LU R7, [R1+0xa4c] ;  /* 0x000a4c0001077983 */ /* 0x000ea80000300800 */
[----:B------:R-:W2:Y:S01]  /*34cd0*/  LDL.LU R12, [R1+0xa70] ;  /* 0x000a7000010c7983 */ /* 0x000ea20000300800 */
[----:B---3--:R-:W-:-:S05]  /*34ce0*/  IADD3.X R61, R61, UR9, RZ, P1, !PT ;  /* 0x000000093d3d7c10 */ /* 0x008fca0008ffe4ff */
        /* <DEDUP_REMOVED lines=25> */
[----:B--2---:R-:W-:-:S02]  /*34e80*/  IADD3.X R17, R17, UR9, RZ, P2, !PT ;  /* 0x0000000911117c10 */ /* 0x004fc400097fe4ff */
[----:B------:R-:W-:Y:S02]  /*34e90*/  IADD3 R18, P2, R18, UR45, RZ ;  /* 0x0000002d12127c10 */ /* 0x000fe4000ff5e0ff */
[----:B------:R-:W-:Y:S01]  /*34ea0*/  IADD3.X R19, R19, UR9, RZ, P3, !PT ;  /* 0x0000000913137c10 */ /* 0x000fe20009ffe4ff */
[----:B------:R-:W-:Y:S01]  /*34eb0*/  STL [R1+0xa88], R17 ;  /* 0x000a881101007387 */ /* 0x000fe20000100800 */
[----:B------:R-:W-:Y:S02]  /*34ec0*/  IADD3 R60, P3, R60, UR45, RZ ;  /* 0x0000002d3c3c7c10 */ /* 0x000fe4000ff7e0ff */
[----:B------:R-:W-:-:S03]  /*34ed0*/  IADD3.X R6, R6, UR9, RZ, P4, !PT ;  /* 0x0000000906067c10 */ /* 0x000fc6000a7fe4ff */
[----:B------:R0:W-:Y:S04]  /*34ee0*/  STL [R1+0xa54], R60 ;  /* 0x000a543c01007387 */ /* 0x0001e80000100800 */
[----:B------:R-:W-:Y:S01]  /*34ef0*/  STL [R1+0xa5c], R18 ;  /* 0x000a5c1201007387 */ /* 0x000fe20000100800 */
[----:B------:R-:W-:Y:S02]  /*34f00*/  IADD3 R7, P4, R7, UR45, RZ ;  /* 0x0000002d07077c10 */ /* 0x000fe4000ff9e0ff */
[----:B------:R-:W-:Y:S01]  /*34f10*/  IADD3.X R12, R12, UR9, RZ, P5, !PT ;  /* 0x000000090c0c7c10 */ /* 0x000fe2000affe4ff */
[----:B0-----:R-:W2:Y:S04]  /*34f20*/  LDL.LU R60, [R1+0x9ec] ;  /* 0x0009ec00013c7983 */ /* 0x001ea80000300800 */
[----:B------:R-:W-:Y:S04]  /*34f30*/  STL [R1+0xa80], R19 ;  /* 0x000a801301007387 */ /* 0x000fe80000100800 */
[----:B------:R-:W-:Y:S04]  /*34f40*/  STL [R1+0xa78], R6 ;  /* 0x000a780601007387 */ /* 0x000fe80000100800 */
[----:B------:R-:W-:Y:S01]  /*34f50*/  STL [R1+0xa4c], R7 ;  /* 0x000a4c0701007387 */ /* 0x000fe20000100800 */
[----:B---3--:R-:W-:-:S02]  /*34f60*/  IADD3 R13, P5, R13, UR45, RZ ;  /* 0x0000002d0d0d7c10 */ /* 0x008fc4000ffbe0ff */
        /* <DEDUP_REMOVED lines=20> */
[----:B------:R-:W-:Y:S04]  /*350b0*/  STL [R1+0xa24], R59 ;  /* 0x000a243b01007387 */ /* 0x000fe80000100800 */
[----:B0-----:R-:W3:Y:S01]  /*350c0*/  LDL.LU R61, [R1+0xa10] ;  /* 0x000a1000013d7983 */ /* 0x001ee20000300800 */
[----:B------:R-:W-:-:S02]  /*350d0*/  IADD3.X R3, R3, UR9, RZ, P5, !PT ;  /* 0x0000000903037c10 */ /* 0x000fc4000affe4ff */
[----:B------:R-:W-:Y:S02]  /*350e0*/  IADD3 R44, P5, R44, UR45, RZ ;  /* 0x0000002d2c2c7c10 */ /* 0x000fe4000ffbe0ff */
[----:B------:R-:W-:Y:S01]  /*350f0*/  IADD3.X R45, R45, UR9, RZ, P6, !PT ;  /* 0x000000092d2d7c10 */ /* 0x000fe2000b7fe4ff */
[----:B------:R-:W-:Y:S04]  /*35100*/  STL [R1+0xa48], R2 ;  /* 0x000a480201007387 */ /* 0x000fe80000100800 */
[----:B------:R-:W-:Y:S01]  /*35110*/  STL [R1+0xa40], R3 ;  /* 0x000a400301007387 */ /* 0x000fe20000100800 */
[----:B----4-:R-:W-:Y:S02]  /*35120*/  IADD3 R46, P6, R46, UR45, RZ ;  /* 0x0000002d2e2e7c10 */ /* 0x010fe4000ffde0ff */
[----:B------:R-:W-:-:S02]  /*35130*/  IADD3.X R47, R47, UR9, RZ, P1, !PT ;  /* 0x000000092f2f7c10 */ /* 0x000fc40008ffe4ff */
        /* <DEDUP_REMOVED lines=23> */
[----:B--2---:R-:W-:-:S05]  /*352b0*/  IADD3 R60, P4, R60, UR45, RZ ;  /* 0x0000002d3c3c7c10 */ /* 0x004fca000ff9e0ff */
        /* <DEDUP_REMOVED lines=25> */
[----:B----4-:R-:W-:-:S02]  /*35450*/  IADD3 R17, P5, R17, UR45, RZ ;  /* 0x0000002d11117c10 */ /* 0x010fc4000ffbe0ff */
[----:B------:R-:W-:-:S03]  /*35460*/  IADD3.X R18, R18, UR9, RZ, P6, !PT ;  /* 0x0000000912127c10 */ /* 0x000fc6000b7fe4ff */
[----:B------:R-:W-:Y:S01]  /*35470*/  STL [R1+0x9e4], R17 ;  /* 0x0009e41101007387 */ /* 0x000fe20000100800 */
[----:B------:R-:W-:-:S05]  /*35480*/  IADD3.X R55, R55, UR9, RZ, P1, !PT ;  /* 0x0000000937377c10 */ /* 0x000fca0008ffe4ff */
[----:B------:R0:W-:Y:S04]  /*35490*/  STL [R1+0xa00], R55 ;  /* 0x000a003701007387 */ /* 0x0001e80000100800 */
[----:B------:R-:W-:Y:S04]  /*354a0*/  STL [R1+0xa08], R18 ;  /* 0x000a081201007387 */ /* 0x000fe80000100800 */
[----:B0-----:R-:W4:Y:S01]  /*354b0*/  LDL.LU R55, [R1+0x998] ;  /* 0x0009980001377983 */ /* 0x001f220000300800 */
[----:B------:R-:W-:Y:S02]  /*354c0*/  IADD3 R19, P6, R19, UR45, RZ ;  /* 0x0000002d13137c10 */ /* 0x000fe4000ffde0ff */
[----:B------:R-:W-:-:S02]  /*354d0*/  IADD3 R6, P1, R6, UR45, RZ ;  /* 0x0000002d06067c10 */ /* 0x000fc4000ff3e0ff */
        /* <DEDUP_REMOVED lines=24> */
[----:B------:R0:W-:Y:S01]  /*35660*/  STL [R1+0x9c8], R60 ;  /* 0x0009c83c01007387 */ /* 0x0001e20000100800 */
[----:B------:R-:W-:-:S03]  /*35670*/  IADD3 R2, P1, R2, UR45, RZ ;  /* 0x0000002d02027c10 */ /* 0x000fc6000ff3e0ff */
[----:B------:R-:W-:Y:S01]  /*35680*/  STL [R1+0x9d0], R59 ;  /* 0x0009d03b01007387 */ /* 0x000fe20000100800 */
[----:B------:R-:W-:Y:S02]  /*35690*/  IADD3 R3, P2, R3, UR45, RZ ;  /* 0x0000002d03037c10 */ /* 0x000fe4000ff5e0ff */
[----:B------:R-:W-:Y:S02]  /*356a0*/  IADD3.X R44, R44, UR9, RZ, P3, !PT ;  /* 0x000000092c2c7c10 */ /* 0x000fe40009ffe4ff */
[----:B------:R-:W-:Y:S01]  /*356b0*/  IADD3 R45, P3, R45, UR45, RZ ;  /* 0x0000002d2d2d7c10 */ /* 0x000fe2000ff7e0ff */
[----:B0-----:R-:W2:Y:S04]  /*356c0*/  LDL.LU R60, [R1+0x96c] ;  /* 0x00096c00013c7983 */ /* 0x001ea80000300800 */
[----:B------:R-:W-:Y:S04]  /*356d0*/  STL [R1+0x9a4], R2 ;  /* 0x0009a40201007387 */ /* 0x000fe80000100800 */
[----:B------:R-:W-:Y:S04]  /*356e0*/  STL [R1+0x99c], R3 ;  /* 0x00099c0301007387 */ /* 0x000fe80000100800 */
[----:B------:R-:W-:Y:S04]  /*356f0*/  STL [R1+0x9c0], R44 ;  /* 0x0009c02c01007387 */ /* 0x000fe80000100800 */
[----:B------:R-:W-:Y:S01]  /*35700*/  STL [R1+0x994], R45 ;  /* 0x0009942d01007387 */ /* 0x000fe20000100800 */
[----:B---3--:R-:W-:-:S02]  /*35710*/  IADD3.X R46, R46, UR9, RZ, P4, !PT ;  /* 0x000000092e2e7c10 */ /* 0x008fc4000a7fe4ff */
        /* <DEDUP_REMOVED lines=22> */
[----:B----4-:R-:W-:-:S05]  /*35880*/  IADD3.X R55, R55, UR9, RZ, P2, !PT ;  /* 0x0000000937377c10 */ /* 0x010fca00097fe4ff */
        /* <DEDUP_REMOVED lines=25> */
[----:B---3--:R-:W-:-:S02]  /*35a20*/  IADD3.X R17, R17, UR9, RZ, P3, !PT ;  /* 0x0000000911117c10 */ /* 0x008fc40009ffe4ff */
[----:B------:R-:W-:Y:S02]  /*35a30*/  IADD3 R18, P3, R18, UR45, RZ ;  /* 0x0000002d12127c10 */ /* 0x000fe4000ff7e0ff */
[----:B------:R-:W-:Y:S01]  /*35a40*/  IADD3.X R19, R19, UR9, RZ, P4, !PT ;  /* 0x0000000913137c10 */ /* 0x000fe2000a7fe4ff */
[----:B------:R-:W-:Y:S01]  /*35a50*/  STL [R1+0x990], R17 ;  /* 0x0009901101007387 */ /* 0x000fe20000100800 */
[----:B------:R-:W-:-:S05]  /*35a60*/  IADD3 R61, P4, R61, UR45, RZ ;  /* 0x0000002d3d3d7c10 */ /* 0x000fca000ff9e0ff */
[----:B------:R0:W-:Y:S04]  /*35a70*/  STL [R1+0x95c], R61 ;  /* 0x00095c3d01007387 */ /* 0x0001e80000100800 */
[----:B------:R-:W-:Y:S04]  /*35a80*/  STL [R1+0x964], R18 ;  /* 0x0009641201007387 */ /* 0x000fe80000100800 */
[----:B0-----:R-:W3:Y:S01]  /*35a90*/  LDL.LU R61, [R1+0x8f4] ;  /* 0x0008f400013d7983 */ /* 0x001ee20000300800 */
[----:B------:R-:W-:Y:S02]  /*35aa0*/  IADD3.X R6, R6, UR9, RZ, P5, !PT ;  /* 0x0000000906067c10 */ /* 0x000fe4000affe4ff */
[----:B------:R-:W-:-:S02]  /*35ab0*/  IADD3 R7, P5, R7, UR45, RZ ;  /* 0x0000002d07077c10 */ /* 0x000fc4000ffbe0ff */
[----:B------:R-:W-:Y:S01]  /*35ac0*/  IADD3.X R12, R12, UR9, RZ, P6, !PT ;  /* 0x000000090c0c7c10 */ /* 0x000fe2000b7fe4ff */
[----:B------:R-:W-:Y:S04]  /*35ad0*/  STL [R1+0x988], R19 ;  /* 0x0009881301007387 */ /* 0x000fe80000100800 */
[----:B------:R-:W-:Y:S04]  /*35ae0*/  STL [R1+0x980], R6 ;  /* 0x0009800601007387 */ /* 0x000fe80000100800 */
[----:B------:R-:W-:Y:S01]  /*35af0*/  STL [R1+0x954], R7 ;  /* 0x0009540701007387 */ /* 0x000fe20000100800 */
[----:B----4-:R-:W-:-:S02]  /*35b00*/  IADD3 R13, P6, R13, UR45, RZ ;  /* 0x0000002d0d0d7c10 */ /* 0x010fc4000ffde0ff */
        /* <DEDUP_REMOVED lines=21> */
[----:B0-----:R-:W4:Y:S01]  /*35c60*/  LDL.LU R55, [R1+0x918] ;  /* 0x0009180001377983 */ /* 0x001f220000300800 */
[----:B------:R-:W-:-:S02]  /*35c70*/  IADD3.X R3, R3, UR9, RZ, P6, !PT ;  /* 0x0000000903037c10 */ /* 0x000fc4000b7fe4ff */
[----:B------:R-:W-:Y:S02]  /*35c80*/  IADD3 R44, P6, R44, UR45, RZ ;  /* 0x0000002d2c2c7c10 */ /* 0x000fe4000ffde0ff */
        /* <DEDUP_REMOVED lines=55> */
[----:B------:R-:W-:-:S03]  /*36000*/  IADD3.X R18, R18, UR9, RZ, P1, !PT ;  /* 0x0000000912127c10 */ /* 0x000fc60008ffe4ff */
[----:B------:R-:W-:Y:S01]  /*36010*/  STL [R1+0x8ec], R17 ;  /* 0x0008ec1101007387 */ /* 0x000fe20000100800 */
[----:B------:R-:W-:Y:S02]  /*36020*/  IADD3 R19, P1, R19, UR45, RZ ;  /* 0x0000002d13137c10 */ /* 0x000fe4000ff3e0ff */
[----:B------:R-:W-:Y:S02]  /*36030*/  IADD3.X R60, R60, UR9, RZ, P2, !PT ;  /* 0x000000093c3c7c10 */ /* 0x000fe400097fe4ff */
[----:B------:R-:W-:-:S03]  /*36040*/  IADD3 R6, P2, R6, UR45, RZ ;  /* 0x0000002d06067c10 */ /* 0x000fc6000ff5e0ff */
[----:B------:R0:W-:Y:S04]  /*36050*/  STL [R1+0x908], R60 ;  /* 0x0009083c01007387 */ /* 0x0001e80000100800 */
[----:B------:R-:W-:Y:S01]  /*36060*/  STL [R1+0x910], R18 ;  /* 0x0009101201007387 */ /* 0x000fe20000100800 */
        /* <DEDUP_REMOVED lines=31> */
[----:B------:R-:W-:Y:S01]  /*36260*/  IADD3 R45, P4, R45, UR45, RZ ;  /* 0x0000002d2d2d7c10 */ /* 0x000fe2000ff9e0ff */
[----:B------:R-:W-:Y:S04]  /*36270*/  STL [R1+0x8ac], R2 ;  /* 0x0008ac0201007387 */ /* 0x000fe80000100800 */
[----:B------:R-:W-:Y:S04]  /*36280*/  STL [R1+0x8a4], R3 ;  /* 0x0008a40301007387 */ /* 0x000fe80000100800 */
[----:B------:R-:W-:Y:S01]  /*36290*/  STL [R1+0x8c8], R44 ;  /* 0x0008c82c01007387 */ /* 0x000fe20000100800 */
[----:B----4-:R-:W-:-:S02]  /*362a0*/  IADD3.X R46, R46, UR9, RZ, P5, !PT ;  /* 0x000000092e2e7c10 */ /* 0x010fc4000affe4ff */
[----:B------:R-:W-:Y:S02]  /*362b0*/  IADD3 R47, P5, R47, UR45, RZ ;  /* 0x0000002d2f2f7c10 */ /* 0x000fe4000ffbe0ff */
[----:B------:R-:W-:Y:S02]  /*362c0*/  IADD3.X R41, R41, UR9, RZ, P6, !PT ;  /* 0x0000000929297c10 */ /* 0x000fe4000b7fe4ff */
[----:B------:R-:W-:Y:S01]  /*362d0*/  IADD3 R40, P6, R40, UR45, RZ ;  /* 0x0000002d28287c10 */ /* 0x000fe2000ffde0ff */
        /* <DEDUP_REMOVED lines=245> */
[----:B------:R-:W-:Y:S04]  /*37230*/  STL [R1+0x1758], R7 ;  /* 0x0017580701007387 */ /* 0x000fe80000100800 */
[----:B------:R-:W-:Y:S01]  /*37240*/  STL [R1+0x177c], R12 ;  /* 0x00177c0c01007387 */ /* 0x000fe20000100800 */
[----:B---3--:R-:W-:-:S02]  /*37250*/  IADD3 R13, P2, R13, UR45, RZ ;  /* 0x0000002d0d0d7c10 */ /* 0x008fc4000ff5e0ff */
        /* <DEDUP_REMOVED lines=25> */
[----:B------:R-:W-:Y:S04]  /*373f0*/  STL [R1+0x174c], R3 ;  /* 0x00174c0301007387 */ /* 0x000fe80000100800 */
[----:B------:R-:W-:Y:S04]  /*37400*/  STL [R1+0x1720], R44 ;  /* 0x0017202c01007387 */ /* 0x000fe80000100800 */
[----:B------:R-:W-:Y:S01]  /*37410*/  STL [R1+0x1744], R45 ;  /* 0x0017442d01007387 */ /* 0x000fe20000100800 */
[----:B----4-:R-:W-:-:S02]  /*37420*/  IADD3 R46, P3, R46, UR45, RZ ;  /* 0x0000002d2e2e7c10 */ /* 0x010fc4000ff7e0ff */
        /* <DEDUP_REMOVED lines=278> */
[----:B----4-:R-:W-:-:S02]  /*38590*/  IADD3.X R46, R46, UR9, RZ, P2, !PT ;  /* 0x000000092e2e7c10 */ /* 0x010fc400097fe4ff */
        /* <DEDUP_REMOVED lines=275> */
[----:B------:R0:W-:Y:S04]  /*396d0*/  STL [R1+0x1464], R3 ;  /* 0x0014640301007387 */ /* 0x0001e80000100800 */
[----:B------:R1:W-:Y:S04]  /*396e0*/  STL [R1+0x1438], R44 ;  /* 0x0014382c01007387 */ /* 0x0003e80000100800 */
[----:B------:R1:W-:Y:S01]  /*396f0*/  STL [R1+0x145c], R45 ;  /* 0x00145c2d01007387 */ /* 0x0003e20000100800 */
[----:B----4-:R-:W-:-:S02]  /*39700*/  IADD3 R46, P6, R46, UR45, RZ ;  /* 0x0000002d2e2e7c10 */ /* 0x010fc4000ffde0ff */
[----:B------:R-:W-:Y:S02]  /*39710*/  IADD3.X R47, R47, UR9, RZ, P1, !PT ;  /* 0x000000092f2f7c10 */ /* 0x000fe40008ffe4ff */
[----:B------:R-:W-:Y:S02]  /*39720*/  IADD3 R41, P1, R41, UR45, RZ ;  /* 0x0000002d29297c10 */ /* 0x000fe4000ff3e0ff */
[----:B------:R-:W-:Y:S02]  /*39730*/  IADD3.X R40, R40, UR9, RZ, P2, !PT ;  /* 0x0000000928287c10 */ /* 0x000fe400097fe4ff */
[----:B------:R-:W-:Y:S01]  /*39740*/  IADD3 R42, P2, R42, UR45, RZ ;  /* 0x0000002d2a2a7c10 */ /* 0x000fe2000ff5e0ff */
[----:B------:R4:W-:Y:S04]  /*39750*/  STL [R1+0x1430], R46 ;  /* 0x0014302e01007387 */ /* 0x0009e80000100800 */
[----:B------:R4:W-:Y:S01]  /*39760*/  STL [R1+0x1454], R47 ;  /* 0x0014542f01007387 */ /* 0x0009e20000100800 */
[----:B------:R-:W-:-:S03]  /*39770*/  IADD3.X R43, R43, UR9, RZ, P3, !PT ;  /* 0x000000092b2b7c10 */ /* 0x000fc60009ffe4ff */
[----:B------:R3:W-:Y:S01]  /*39780*/  STL [R1+0x1428], R41 ;  /* 0x0014282901007387 */ /* 0x0007e20000100800 */
[----:B------:R-:W-:-:S03]  /*39790*/  IADD3 R54, P3, R54, UR45, RZ ;  /* 0x0000002d36367c10 */ /* 0x000fc6000ff7e0ff */
[----:B------:R3:W-:Y:S04]  /*397a0*/  STL [R1+0x144c], R40 ;  /* 0x00144c2801007387 */ /* 0x0007e80000100800 */
[----:B------:R3:W-:Y:S01]  /*397b0*/  STL [R1+0x1420], R42 ;  /* 0x0014202a01007387 */ /* 0x0007e20000100800 */
[----:B------:R-:W-:-:S03]  /*397c0*/  IADD3.X R55, R55, UR9, RZ, P4, !PT ;  /* 0x0000000937377c10 */ /* 0x000fc6000a7fe4ff */
[----:B------:R-:W3:Y:S04]  /*397d0*/  LDL.LU R17, [R1+0x1408] ;  /* 0x0014080001117983 */ /* 0x000ee80000300800 */
[----:B------:R3:W-:Y:S04]  /*397e0*/  STL [R1+0x1444], R43 ;  /* 0x0014442b01007387 */ /* 0x0007e80000100800 */
[----:B------:R-:W3:Y:S04]  /*397f0*/  LDL.LU R18, [R1+0x142c] ;  /* 0x00142c0001127983 */ /* 0x000ee80000300800 */
[----:B------:R3:W-:Y:S04]  /*39800*/  STL [R1+0x1418], R54 ;  /* 0x0014183601007387 */ /* 0x0007e80000100800 */
[----:B------:R-:W3:Y:S04]  /*39810*/  LDL.LU R19, [R1+0x1400] ;  /* 0x0014000001137983 */ /* 0x000ee80000300800 */
[----:B------:R3:W-:Y:S04]  /*39820*/  STL [R1+0x143c], R55 ;  /* 0x00143c3701007387 */ /* 0x0007e80000100800 */
[----:B0-----:R-:W3:Y:S04]  /*39830*/  LDL.LU R3, [R1+0x1424] ;  /* 0x0014240001037983 */ /* 0x001ee80000300800 */
[----:B------:R-:W3:Y:S04]  /*39840*/  LDL.LU R6, [R1+0x13f8] ;  /* 0x0013f80001067983 */ /* 0x000ee80000300800 */
[----:B------:R-:W3:Y:S04]  /*39850*/  LDL.LU R7, [R1+0x141c] ;  /* 0x00141c0001077983 */ /* 0x000ee80000300800 */
[----:B------:R-:W3:Y:S01]  /*39860*/  LDL.LU R12, [R1+0x13f0] ;  /* 0x0013f000010c7983 */ /* 0x000ee20000300800 */
        /* <DEDUP_REMOVED lines=12> */
[----:B-1----:R-:W2:Y:S04]  /*39930*/  LDL.LU R44, [R1+0x13ec] ;  /* 0x0013ec00012c7983 */ /* 0x002ea80000300800 */
[----:B------:R-:W2:Y:S04]  /*39940*/  LDL.LU R45, [R1+0x13e0] ;  /* 0x0013e000012d7983 */ /* 0x000ea80000300800 */
[----:B----4-:R-:W4:Y:S04]  /*39950*/  LDL.LU R46, [R1+0x13e4] ;  /* 0x0013e400012e7983 */ /* 0x010f280000300800 */
[----:B------:R-:W4:Y:S01]  /*39960*/  LDL.LU R47, [R1+0x13dc] ;  /* 0x0013dc00012f7983 */ /* 0x000f220000300800 */
        /* <DEDUP_REMOVED lines=8> */
[----:B0-----:R-:W3:Y:S04]  /*399f0*/  LDL.LU R60, [R1+0xbe8] ;  /* 0x000be800013c7983 */ /* 0x001ee80000300800 */
[----:B-1----:R-:W3:Y:S01]  /*39a00*/  LDL.LU R61, [R1+0x13cc] ;  /* 0x0013cc00013d7983 */ /* 0x002ee20000300800 */
[----:B------:R-:W-:-:S02]  /*39a10*/  IADD3 R17, P5, R17, UR45, RZ ;  /* 0x0000002d11117c10 */ /* 0x000fc4000ffbe0ff */
[----:B------:R-:W-:-:S03]  /*39a20*/  IADD3.X R3, R3, UR9, RZ, P1, !PT ;  /* 0x0000000903037c10 */ /* 0x000fc60008ffe4ff */
[----:B------:R-:W-:Y:S04]  /*39a30*/  STL [R1+0x1408], R17 ;  /* 0x0014081101007387 */ /* 0x000fe80000100800 */
[----:B------:R0:W-:Y:S02]  /*39a40*/  STL [R1+0x1424], R3 ;  /* 0x0014240301007387 */ /* 0x0001e40000100800 */
[----:B0-----:R-:W0:Y:S01]  /*39a50*/  LDC R3, c[0x0][0x23c] ;  /* 0x00008f00ff037b82 */ /* 0x001e220000000800 */
[----:B------:R-:W-:Y:S02]  /*39a60*/  IADD3.X R18, R18, UR9, RZ, P6, !PT ;  /* 0x0000000912127c10 */ /* 0x000fe4000b7fe4ff */
[----:B------:R-:W-:Y:S02]  /*39a70*/  IADD3 R19, P6, R19, UR45, RZ ;  /* 0x0000002d13137c10 */ /* 0x000fe4000ffde0ff */
[----:B------:R-:W-:-:S02]  /*39a80*/  IADD3 R6, P1, R6, UR45, RZ ;  /* 0x0000002d06067c10 */ /* 0x000fc4000ff3e0ff */
[----:B------:R-:W-:Y:S02]  /*39a90*/  IADD3.X R7, R7, UR9, RZ, P2, !PT ;  /* 0x0000000907077c10 */ /* 0x000fe400097fe4ff */
[----:B------:R-:W-:Y:S01]  /*39aa0*/  IADD3 R12, P2, R12, UR45, RZ ;  /* 0x0000002d0c0c7c10 */ /* 0x000fe2000ff5e0ff */
[----:B------:R-:W-:Y:S04]  /*39ab0*/  STL [R1+0x142c], R18 ;  /* 0x00142c1201007387 */ /* 0x000fe80000100800 */
[----:B------:R-:W-:Y:S04]  /*39ac0*/  STL [R1+0x1400], R19 ;  /* 0x0014001301007387 */ /* 0x000fe80000100800 */
[----:B------:R-:W-:Y:S04]  /*39ad0*/  STL [R1+0x13f8], R6 ;  /* 0x0013f80601007387 */ /* 0x000fe80000100800 */
[----:B------:R-:W-:Y:S04]  /*39ae0*/  STL [R1+0x141c], R7 ;  /* 0x00141c0701007387 */ /* 0x000fe80000100800 */
[----:B------:R-:W-:Y:S01]  /*39af0*/  STL [R1+0x13f0], R12 ;  /* 0x0013f00c01007387 */ /* 0x000fe20000100800 */
[----:B0-----:R-:W-:Y:S01]  /*39b00*/  IMAD.SHL.U32 R3, R3, 0x80, RZ ;  /* 0x0000008003037824 */ /* 0x001fe200078e00ff */
[----:B--2---:R-:W-:-:S02]  /*39b10*/  IADD3.X R13, R13, UR9, RZ, P3, !PT ;  /* 0x000000090d0d7c10 */ /* 0x004fc40009ffe4ff */
[----:B------:R-:W-:Y:S02]  /*39b20*/  IADD3 R14, P3, R14, UR45, RZ ;  /* 0x0000002d0e0e7c10 */ /* 0x000fe4000ff7e0ff */
[----:B------:R-:W-:Y:S02]  /*39b30*/  IADD3.X R15, R15, UR9, RZ, P4, !PT ;  /* 0x000000090f0f7c10 */ /* 0x000fe4000a7fe4ff */
[----:B------:R-:W-:Y:S02]  /*39b40*/  IADD3 R4, P4, R3, R4, RZ ;  /* 0x0000000403047210 */ /* 0x000fe40007f9e0ff */
[----:B------:R-:W-:Y:S01]  /*39b50*/  IADD3.X R5, R5, UR9, RZ, P5, !PT ;  /* 0x0000000905057c10 */ /* 0x000fe2000affe4ff */
[----:B------:R-:W-:Y:S01]  /*39b60*/  STL [R1+0x1414], R13 ;  /* 0x0014140d01007387 */ /* 0x000fe20000100800 */
[----:B------:R-:W-:-:S03]  /*39b70*/  IADD3 R56, P5, R3, R56, RZ ;  /* 0x0000003803387210 */ /* 0x000fc60007fbe0ff */
[----:B------:R-:W-:Y:S01]  /*39b80*/  STL [R1+0x13e8], R14 ;  /* 0x0013e80e01007387 */ /* 0x000fe20000100800 */
[----:B------:R-:W-:-:S03]  /*39b90*/  IADD3.X R57, R57, UR9, RZ, P6, !PT ;  /* 0x0000000939397c10 */ /* 0x000fc6000b7fe4ff */
[----:B------:R-:W-:Y:S01]  /*39ba0*/  STL [R1+0x140c], R15 ;  /* 0x00140c0f01007387 */ /* 0x000fe20000100800 */
[----:B------:R-:W-:Y:S02]  /*39bb0*/  IADD3 R58, P6, R3, R58, RZ ;  /* 0x0000003a033a7210 */ /* 0x000fe40007fde0ff */
[----:B------:R-:W-:Y:S01]  /*39bc0*/  IADD3.X R59, R59, UR9, RZ, P1, !PT ;  /* 0x000000093b3b7c10 */ /* 0x000fe20008ffe4ff */
[----:B------:R-:W-:Y:S01]  /*39bd0*/  STL [R1+0xbf4], R4 ;  /* 0x000bf40401007387 */ /* 0x000fe20000100800 */
[----:B------:R-:W-:-:S03]  /*39be0*/  IADD3 R2, P1, R3, R2, RZ ;  /* 0x0000000203027210 */ /* 0x000fc60007f3e0ff */
[----:B------:R-:W-:Y:S04]  /*39bf0*/  STL [R1+0x1404], R5 ;  /* 0x0014040501007387 */ /* 0x000fe80000100800 */
[----:B------:R-:W-:Y:S04]  /*39c00*/  STL [R1+0xc04], R56 ;  /* 0x000c043801007387 */ /* 0x000fe80000100800 */
[----:B------:R-:W-:Y:S04]  /*39c10*/  STL [R1+0x13fc], R57 ;  /* 0x0013fc3901007387 */ /* 0x000fe80000100800 */
[----:B------:R-:W-:Y:S04]  /*39c20*/  STL [R1+0xc0c], R58 ;  /* 0x000c0c3a01007387 */ /* 0x000fe80000100800 */
[----:B------:R0:W-:Y:S01]  /*39c30*/  STL [R1+0xc14], R2 ;  /* 0x000c140201007387 */ /* 0x0001e20000100800 */
[----:B------:R-:W-:-:S02]  /*39c40*/  IADD3.X R44, R44, UR9, RZ, P2, !PT ;  /* 0x000000092c2c7c10 */ /* 0x000fc400097fe4ff */
[C---:B------:R-:W-:Y:S02]  /*39c50*/  IADD3 R45, P2, R3.reuse, R45, RZ ;  /* 0x0000002d032d7210 */ /* 0x040fe40007f5e0ff */
[----:B----4-:R-:W-:Y:S02]  /*39c60*/  IADD3.X R46, R46, UR9, RZ, P3, !PT ;  /* 0x000000092e2e7c10 */ /* 0x010fe40009ffe4ff */
[----:B------:R-:W-:Y:S01]  /*39c70*/  IADD3 R47, P3, R3, R47, RZ ;  /* 0x0000002f032f7210 */ /* 0x000fe20007f7e0ff */
[----:B------:R1:W-:Y:S01]  /*39c80*/  STL [R1+0x13f4], R59 ;  /* 0x0013f43b01007387 */ /* 0x0003e20000100800 */
[----:B0-----:R-:W-:-:S03]  /*39c90*/  SHF.R.S32.HI R2, RZ, 0x1f, R3 ;  /* 0x0000001fff027819 */ /* 0x001fc60000011403 */
[----:B------:R0:W-:Y:S04]  /*39ca0*/  STL [R1+0x13ec], R44 ;  /* 0x0013ec2c01007387 */ /* 0x0001e80000100800 */
[----:B------:R2:W-:Y:S04]  /*39cb0*/  STL [R1+0x13e0], R45 ;  /* 0x0013e02d01007387 */ /* 0x0005e80000100800 */
[----:B------:R4:W-:Y:S04]  /*39cc0*/  STL [R1+0x13e4], R46 ;  /* 0x0013e42e01007387 */ /* 0x0009e80000100800 */
[----:B------:R4:W-:Y:S01]  /*39cd0*/  STL [R1+0x13dc], R47 ;  /* 0x0013dc2f01007387 */ /* 0x0009e20000100800 */
[C---:B---3--:R-:W-:Y:S01]  /*39ce0*/  IMAD.X R41, R2.reuse, 0x1, R41, P4 ;  /* 0x0000000102297824 */ /* 0x048fe200020e0629 */
[C---:B------:R-:W-:Y:S01]  /*39cf0*/  IADD3 R40, P4, R3.reuse, R40, RZ ;  /* 0x0000002803287210 */ /* 0x040fe20007f9e0ff */
[C---:B------:R-:W-:Y:S01]  /*39d00*/  IMAD.X R42, R2.reuse, 0x1, R42, P5 ;  /* 0x00000001022a7824 */ /* 0x040fe200028e062a */
[C---:B------:R-:W-:Y:S01]  /*39d10*/  IADD3 R43, P5, R3.reuse, R43, RZ ;  /* 0x0000002b032b7210 */ /* 0x040fe20007fbe0ff */
[----:B------:R-:W-:Y:S01]  /*39d20*/  IMAD.X R54, R2, 0x1, R54, P6 ;  /* 0x0000000102367824 */ /* 0x000fe200030e0636 */
[----:B------:R3:W-:Y:S04]  /*39d30*/  STL [R1+0x874], R41 ;  /* 0x0008742901007387 */ /* 0x0007e80000100800 */
[----:B------:R3:W-:Y:S01]  /*39d40*/  STL [R1+0x13d8], R40 ;  /* 0x0013d82801007387 */ /* 0x0007e20000100800 */
[----:B------:R-:W-:-:S03]  /*39d50*/  IADD3 R55, P6, R3, R55, RZ ;  /* 0x0000003703377210 */ /* 0x000fc60007fde0ff */
[----:B------:R3:W-:Y:S01]  /*39d60*/  STL [R1+0xbe0], R42 ;  /* 0x000be02a01007387 */ /* 0x0007e20000100800 */
[----:B------:R-:W-:-:S03]  /*39d70*/  IMAD.X R60, R2, 0x1, R60, P1 ;  /* 0x00000001023c7824 */ /* 0x000fc600008e063c */
[----:B------:R3:W-:Y:S04]  /*39d80*/  STL [R1+0x13d4], R43 ;  /* 0x0013d42b01007387 */ /* 0x0007e80000100800 */
[----:B------:R3:W-:Y:S01]  /*39d90*/  STL [R1+0xbe4], R54 ;  /* 0x000be43601007387 */ /* 0x0007e20000100800 */
[----:B------:R-:W-:-:S03]  /*39da0*/  IADD3 R61, P1, R3, R61, RZ ;  /* 0x0000003d033d7210 */ /* 0x000fc60007f3e0ff */
[----:B------:R-:W3:Y:S04]  /*39db0*/  LDL.LU R23, [R1+0xbf0] ;  /* 0x000bf00001177983 */ /* 0x000ee80000300800 */
[----:B------:R3:W-:Y:S04]  /*39dc0*/  STL [R1+0x13d0], R55 ;  /* 0x0013d03701007387 */ /* 0x0007e80000100800 */
[----:B------:R-:W3:Y:S04]  /*39dd0*/  LDL.LU R8, [R1+0x13c4] ;  /* 0x0013c40001087983 */ /* 0x000ee80000300800 */
[----:B------:R3:W-:Y:S04]  /*39de0*/  STL [R1+0xbe8], R60 ;  /* 0x000be83c01007387 */ /* 0x0007e80000100800 */
[----:B------:R-:W3:Y:S04]  /*39df0*/  LDL.LU R9, [R1+0xbec] ;  /* 0x000bec0001097983 */ /* 0x000ee80000300800 */
        /* <DEDUP_REMOVED lines=16> */
[----:B-1----:R-:W3:Y:S04]  /*39f00*/  LDL.LU R59, [R1+0x13a8] ;  /* 0x0013a800013b7983 */ /* 0x002ee80000300800 */
[----:B0-----:R-:W3:Y:S04]  /*39f10*/  LDL.LU R44, [R1+0x137c] ;  /* 0x00137c00012c7983 */ /* 0x001ee80000300800 */
[----:B--2---:R-:W2:Y:S04]  /*39f20*/  LDL.LU R45, [R1+0x13a0] ;  /* 0x0013a000012d7983 */ /* 0x004ea80000300800 */
[----:B----4-:R-:W4:Y:S04]  /*39f30*/  LDL.LU R46, [R1+0x1374] ;  /* 0x00137400012e7983 */ /* 0x010f280000300800 */
[----:B------:R-:W4:Y:S04]  /*39f40*/  LDL.LU R47, [R1+0x1398] ;  /* 0x00139800012f7983 */ /* 0x000f280000300800 */
[----:B---3--:R-:W3:Y:S04]  /*39f50*/  LDL.LU R41, [R1+0x136c] ;  /* 0x00136c0001297983 */ /* 0x008ee80000300800 */
[----:B------:R-:W3:Y:S04]  /*39f60*/  LDL.LU R40, [R1+0x1390] ;  /* 0x0013900001287983 */ /* 0x000ee80000300800 */
[----:B------:R-:W3:Y:S04]  /*39f70*/  LDL.LU R42, [R1+0x1364] ;  /* 0x00136400012a7983 */ /* 0x000ee80000300800 */
[----:B------:R-:W3:Y:S04]  /*39f80*/  LDL.LU R43, [R1+0x1388] ;  /* 0x00138800012b7983 */ /* 0x000ee80000300800 */
[----:B------:R-:W3:Y:S04]  /*39f90*/  LDL.LU R54, [R1+0x135c] ;  /* 0x00135c0001367983 */ /* 0x000ee80000300800 */
[----:B------:R-:W3:Y:S04]  /*39fa0*/  LDL.LU R55, [R1+0x1380] ;  /* 0x0013800001377983 */ /* 0x000ee80000300800 */
[----:B------:R-:W3:Y:S04]  /*39fb0*/  LDL.LU R60, [R1+0x1354] ;  /* 0x00135400013c7983 */ /* 0x000ee80000300800 */
[----:B------:R-:W3:Y:S01]  /*39fc0*/  LDL.LU R61, [R1+0x1378] ;  /* 0x00137800013d7983 */ /* 0x000ee20000300800 */
[C---:B------:R-:W-:Y:S01]  /*39fd0*/  IMAD.X R23, R2.reuse, 0x1, R23, P2 ;  /* 0x0000000102177824 */ /* 0x040fe200010e0617 */
[C---:B------:R-:W-:Y:S01]  /*39fe0*/  IADD3 R8, P2, R3.reuse, R8, RZ ;  /* 0x0000000803087210 */ /* 0x040fe20007f5e0ff */
[C---:B------:R-:W-:Y:S01]  /*39ff0*/  IMAD.X R9, R2.reuse, 0x1, R9, P3 ;  /* 0x0000000102097824 */ /* 0x040fe200018e0609 */
[C---:B------:R-:W-:Y:S01]  /*3a000*/  IADD3 R16, P3, R3.reuse, R16, RZ ;  /* 0x0000001003107210 */ /* 0x040fe20007f7e0ff */
[----:B------:R-:W-:Y:S01]  /*3a010*/  IMAD.X R17, R2, 0x1, R17, P4 ;  /* 0x0000000102117824 */ /* 0x000fe200020e0611 */
[----:B------:R0:W-:Y:S01]  /*3a020*/  STL [R1+0xbf0], R23 ;  /* 0x000bf01701007387 */ /* 0x0001e20000100800 */
[----:B------:R-:W-:-:S03]  /*3a030*/  IADD3 R18, P4, R3, R18, RZ ;  /* 0x0000001203127210 */ /* 0x000fc60007f9e0ff */
[----:B------:R1:W-:Y:S01]  /*3a040*/  STL [R1+0x13c4], R8 ;  /* 0x0013c40801007387 */ /* 0x0003e20000100800 */
[----:B------:R-:W-:-:S03]  /*3a050*/  IMAD.X R19, R2, 0x1, R19, P5 ;  /* 0x0000000102137824 */ /* 0x000fc600028e0613 */
        /* <DEDUP_REMOVED lines=27> */
[----:B--2---:R-:W-:-:S03]  /*3a210*/  IMAD.X R45, R2, 0x1, R45, P6 ;  /* 0x00000001022d7824 */ /* 0x004fc600030e062d */
[----:B------:R2:W-:Y:S01]  /*3a220*/  STL [R1+0x13b0], R57 ;  /* 0x0013b03901007387 */ /* 0x0005e20000100800 */
[----:B----4-:R-:W-:-:S03]  /*3a230*/  IADD3 R46, P6, R3, R46, RZ ;  /* 0x0000002e032e7210 */ /* 0x010fc60007fde0ff */
[----:B------:R4:W-:Y:S01]  /*3a240*/  STL [R1+0x1384], R58 ;  /* 0x0013843a01007387 */ /* 0x0009e20000100800 */
[----:B------:R-:W-:-:S03]  /*3a250*/  IMAD.X R47, R2, 0x1, R47, P1 ;  /* 0x00000001022f7824 */ /* 0x000fc600008e062f */
[----:B------:R4:W-:Y:S01]  /*3a260*/  STL [R1+0x13a8], R59 ;  /* 0x0013a83b01007387 */ /* 0x0009e20000100800 */
[----:B---3--:R-:W-:-:S03]  /*3a270*/  IADD3 R41, P1, R3, R41, RZ ;  /* 0x0000002903297210 */ /* 0x008fc60007f3e0ff */
        /* <DEDUP_REMOVED lines=8> */
[----:B------:R3:W-:Y:S04]  /*3a300*/  STL [R1+0x136c], R41 ;  /* 0x00136c2901007387 */ /* 0x0007e80000100800 */
[----:B------:R3:W-:Y:S01]  /*3a310*/  STL [R1+0x1390], R40 ;  /* 0x0013902801007387 */ /* 0x0007e20000100800 */
[----:B------:R-:W-:-:S03]  /*3a320*/  IMAD.X R55, R2, 0x1, R55, P4 ;  /* 0x0000000102377824 */ /* 0x000fc600020e0637 */
[----:B------:R3:W-:Y:S01]  /*3a330*/  STL [R1+0x1364], R42 ;  /* 0x0013642a01007387 */ /* 0x0007e20000100800 */
[----:B------:R-:W-:-:S03]  /*3a340*/  IADD3 R60, P4, R3, R60, RZ ;  /* 0x0000003c033c7210 */ /* 0x000fc60007f9e0ff */
[----:B------:R3:W-:Y:S04]  /*3a350*/  STL [R1+0x1388], R43 ;  /* 0x0013882b01007387 */ /* 0x0007e80000100800 */
[----:B------:R3:W-:Y:S01]  /*3a360*/  STL [R1+0x135c], R54 ;  /* 0x00135c3601007387 */ /* 0x0007e20000100800 */
[----:B------:R-:W-:-:S03]  /*3a370*/  IMAD.X R61, R2, 0x1, R61, P5 ;  /* 0x00000001023d7824 */ /* 0x000fc600028e063d */
[----:B0-----:R-:W3:Y:S04]  /*3a380*/  LDL.LU R23, [R1+0x134c] ;  /* 0x00134c0001177983 */ /* 0x001ee80000300800 */
[----:B------:R0:W-:Y:S04]  /*3a390*/  STL [R1+0x1380], R55 ;  /* 0x0013803701007387 */ /* 0x0001e80000100800 */
[----:B-1----:R-:W3:Y:S04]  /*3a3a0*/  LDL.LU R8, [R1+0x1370] ;  /* 0x0013700001087983 */ /* 0x002ee80000300800 */
        /* <DEDUP_REMOVED lines=30> */
[----:B------:R-:W3:Y:S01]  /*3a590*/  LDL.LU R61, [R1+0x12d4] ;  /* 0x0012d400013d7983 */ /* 0x000ee20000300800 */
[C---:B------:R-:W-:Y:S01]  /*3a5a0*/  IADD3 R23, P5, R3.reuse, R23, RZ ;  /* 0x0000001703177210 */ /* 0x040fe20007fbe0ff */
[C---:B------:R-:W-:Y:S01]  /*3a5b0*/  IMAD.X R8, R2.reuse, 0x1, R8, P6 ;  /* 0x0000000102087824 */ /* 0x040fe200030e0608 */
[C---:B------:R-:W-:Y:S01]  /*3a5c0*/  IADD3 R9, P6, R3.reuse, R9, RZ ;  /* 0x0000000903097210 */ /* 0x040fe20007fde0ff */
[C---:B------:R-:W-:Y:S01]  /*3a5d0*/  IMAD.X R16, R2.reuse, 0x1, R16, P1 ;  /* 0x0000000102107824 */ /* 0x040fe200008e0610 */
[----:B------:R-:W-:Y:S01]  /*3a5e0*/  IADD3 R17, P1, R3, R17, RZ ;  /* 0x0000001103117210 */ /* 0x000fe20007f3e0ff */
        /* <DEDUP_REMOVED lines=23> */
[----:B--2---:R-:W-:-:S03]  /*3a760*/  IADD3 R57, P1, R3, R57, RZ ;  /* 0x0000003903397210 */ /* 0x004fc60007f3e0ff */
[----:B------:R2:W-:Y:S01]  /*3a770*/  STL [R1+0x131c], R15 ;  /* 0x00131c0f01007387 */ /* 0x0005e20000100800 */
[----:B----4-:R-:W-:-:S03]  /*3a780*/  IMAD.X R58, R2, 0x1, R58, P2 ;  /* 0x00000001023a7824 */ /* 0x010fc600010e063a */
[----:B------:R4:W-:Y:S01]  /*3a790*/  STL [R1+0x1340], R4 ;  /* 0x0013400401007387 */ /* 0x0009e20000100800 */
[----:B------:R-:W-:-:S03]  /*3a7a0*/  IADD3 R59, P2, R3, R59, RZ ;  /* 0x0000003b033b7210 */ /* 0x000fc60007f5e0ff */
[----:B------:R4:W-:Y:S01]  /*3a7b0*/  STL [R1+0x1314], R5 ;  /* 0x0013140501007387 */ /* 0x0009e20000100800 */
[----:B---3--:R-:W-:-:S03]  /*3a7c0*/  IMAD.X R44, R2, 0x1, R44, P3 ;  /* 0x00000001022c7824 */ /* 0x008fc600018e062c */
        /* <DEDUP_REMOVED lines=248> */
[----:B--2---:R-:W-:Y:S01]  /*3b750*/  IMAD.X R17, R2, 0x1, R17, P6 ;  /* 0x0000000102117824 */ /* 0x004fe200030e0611 */
        /* <DEDUP_REMOVED lines=54> */
[----:B0-----:R-:W4:Y:S04]  /*3bac0*/  LDL.LU R23, [R1+0x115c] ;  /* 0x00115c0001177983 */ /* 0x001f280000300800 */
[----:B------:R0:W-:Y:S04]  /*3bad0*/  STL [R1+0x1190], R55 ;  /* 0x0011903701007387 */ /* 0x0001e80000100800 */
[----:B-1----:R-:W4:Y:S04]  /*3bae0*/  LDL.LU R8, [R1+0x1180] ;  /* 0x0011800001087983 */ /* 0x002f280000300800 */
[----:B------:R1:W-:Y:S04]  /*3baf0*/  STL [R1+0x1164], R60 ;  /* 0x0011643c01007387 */ /* 0x0003e80000100800 */
[----:B--2---:R-:W2:Y:S04]  /*3bb00*/  LDL.LU R9, [R1+0x1154] ;  /* 0x0011540001097983 */ /* 0x004ea80000300800 */
[----:B------:R1:W-:Y:S04]  /*3bb10*/  STL [R1+0x1188], R61 ;  /* 0x0011883d01007387 */ /* 0x0003e80000100800 */
[----:B---3--:R-:W3:Y:S04]  /*3bb20*/  LDL.LU R16, [R1+0x1178] ;  /* 0x0011780001107983 */ /* 0x008ee80000300800 */
        /* <DEDUP_REMOVED lines=25> */
[----:B-1----:R-:W4:Y:S04]  /*3bcc0*/  LDL.LU R60, [R1+0x1110] ;  /* 0x00111000013c7983 */ /* 0x002f280000300800 */
[----:B------:R-:W4:Y:S01]  /*3bcd0*/  LDL.LU R61, [R1+0x10e4] ;  /* 0x0010e400013d7983 */ /* 0x000f220000300800 */
[C---:B------:R-:W-:Y:S01]  /*3bce0*/  IADD3 R23, P1, R3.reuse, R23, RZ ;  /* 0x0000001703177210 */ /* 0x040fe20007f3e0ff */
[C---:B------:R-:W-:Y:S01]  /*3bcf0*/  IMAD.X R8, R2.reuse, 0x1, R8, P2 ;  /* 0x0000000102087824 */ /* 0x040fe200010e0608 */
[C---:B--2---:R-:W-:Y:S01]  /*3bd00*/  IADD3 R9, P2, R3.reuse, R9, RZ ;  /* 0x0000000903097210 */ /* 0x044fe20007f5e0ff */
[C---:B---3--:R-:W-:Y:S01]  /*3bd10*/  IMAD.X R16, R2.reuse, 0x1, R16, P3 ;  /* 0x0000000102107824 */ /* 0x048fe200018e0610 */
[----:B----4-:R-:W-:Y:S01]  /*3bd20*/  IADD3 R17, P3, R3, R17, RZ ;  /* 0x0000001103117210 */ /* 0x010fe20007f7e0ff */
        /* <DEDUP_REMOVED lines=88> */
[C---:B------:R-:W-:Y:S01]  /*3c2b0*/  IMAD.X R23, R2.reuse, 0x1, R23, P5 ;  /* 0x0000000102177824 */ /* 0x040fe200028e0617 */
[C---:B------:R-:W-:Y:S01]  /*3c2c0*/  IADD3 R8, P5, R3.reuse, R8, RZ ;  /* 0x0000000803087210 */ /* 0x040fe20007fbe0ff */
[C---:B--2---:R-:W-:Y:S01]  /*3c2d0*/  IMAD.X R9, R2.reuse, 0x1, R9, P6 ;  /* 0x0000000102097824 */ /* 0x044fe200030e0609 */
[C---:B---3--:R-:W-:Y:S01]  /*3c2e0*/  IADD3 R16, P6, R3.reuse, R16, RZ ;  /* 0x0000001003107210 */ /* 0x048fe20007fde0ff */
[----:B----4-:R-:W-:Y:S01]  /*3c2f0*/  IMAD.X R17, R2, 0x1, R17, P1 ;  /* 0x0000000102117824 */ /* 0x010fe200008e0611 */
        /* <DEDUP_REMOVED lines=837> */
[----:B------:R-:W-:Y:S01]  /*3f750*/  STL [R1+0xc84], R23 ;  /* 0x000c841701007387 */ /* 0x000fe20000100800 */
[----:B------:R-:W-:-:S03]  /*3f760*/  IMAD.X R18, R2, 0x1, R18, P3 ;  /* 0x0000000102127824 */ /* 0x000fc600018e0612 */
[----:B------:R-:W-:Y:S01]  /*3f770*/  STL [R1+0xca8], R8 ;  /* 0x000ca80801007387 */ /* 0x000fe20000100800 */
[----:B------:R-:W-:-:S03]  /*3f780*/  IADD3 R19, P3, R3, R19, RZ ;  /* 0x0000001303137210 */ /* 0x000fc60007f7e0ff */
        /* <DEDUP_REMOVED lines=43> */
[----:B------:R-:W-:-:S03]  /*3fa40*/  IMAD.X R61, R2, 0x1, R61, P5 ;  /* 0x00000001023d7824 */ /* 0x000fc600028e063d */
[----:B------:R-:W-:Y:S01]  /*3fa50*/  STL [R1+0xc24], R40 ;  /* 0x000c242801007387 */ /* 0x000fe20000100800 */
[----:B------:R-:W-:-:S03]  /*3fa60*/  IMAD.X R55, R2, 0x1, R55, P3 ;  /* 0x0000000102377824 */ /* 0x000fc600018e0637 */
[----:B------:R-:W-:Y:S01]  /*3fa70*/  STL [R1+0xc48], R42 ;  /* 0x000c482a01007387 */ /* 0x000fe20000100800 */
[----:B------:R-:W-:-:S03]  /*3fa80*/  IMAD.X R60, R2, 0x1, R60, P4 ;  /* 0x00000001023c7824 */ /* 0x000fc600020e063c */
[----:B------:R-:W-:Y:S04]  /*3fa90*/  STL [R1+0xc1c], R43 ;  /* 0x000c1c2b01007387 */ /* 0x000fe80000100800 */
[----:B------:R-:W-:Y:S04]  /*3faa0*/  STL [R1+0xc40], R54 ;  /* 0x000c403601007387 */ /* 0x000fe80000100800 */
[----:B------:R-:W-:Y:S04]  /*3fab0*/  STL [R1+0xc28], R61 ;  /* 0x000c283d01007387 */ /* 0x000fe80000100800 */
[----:B------:R-:W-:Y:S04]  /*3fac0*/  STL [R1+0xc38], R55 ;  /* 0x000c383701007387 */ /* 0x000fe80000100800 */
[----:B------:R0:W-:Y:S04]  /*3fad0*/  STL [R1+0xc30], R60 ;  /* 0x000c303c01007387 */ /* 0x0001e80000100800 */
[----:B0-----:R-:W2:Y:S04]  /*3fae0*/  LDL.LU R60, [R1+0xc20] ;  /* 0x000c2000013c7983 */ /* 0x001ea80000300800 */
[----:B------:R-:W3:Y:S01]  /*3faf0*/  LDL.LU R61, [R1+0xc18] ;  /* 0x000c1800013d7983 */ /* 0x000ee20000300800 */
[----:B--2---:R-:W-:-:S02]  /*3fb00*/  IMAD.X R60, R2, 0x1, R60, P6 ;  /* 0x00000001023c7824 */ /* 0x004fc400030e063c */
[----:B---3--:R-:W-:-:S05]  /*3fb10*/  IMAD.X R61, R2, 0x1, R61, P1 ;  /* 0x00000001023d7824 */ /* 0x008fca00008e063d */
[----:B------:R1:W-:Y:S04]  /*3fb20*/  STL [R1+0xc18], R61 ;  /* 0x000c183d01007387 */ /* 0x0003e80000100800 */
[----:B------:R1:W-:Y:S01]  /*3fb30*/  STL [R1+0xc20], R60 ;  /* 0x000c203c01007387 */ /* 0x0003e20000100800 */
[----:B------:R-:W-:Y:S05]  /*3fb40*/  @P0 BRA `(.L_x_1) ;  /* 0xfffffd0000e40947 */ /* 0x000fea000383ffff */
.L_x_0:
[----:B------:R-:W2:Y:S01]  /*3fb50*/  LDL.LU R33, [R1+0x3a0] ;  /* 0x0003a00001217983 */ /* 0x000ea20000300800 */
[----:B------:R-:W-:Y:S01]  /*3fb60*/  ULDC.64 UR24, c[0x0][0x228] ;  /* 0x00008a0000187ab9 */ /* 0x000fe20000000a00 */
[----:B------:R-:W-:Y:S01]  /*3fb70*/  ULDC.64 UR6, c[0x0][0x228] ;  /* 0x00008a0000067ab9 */ /* 0x000fe20000000a00 */
[----:B------:R-:W-:Y:S01]  /*3fb80*/  ULDC.64 UR8, c[0x0][0x228] ;  /* 0x00008a0000087ab9 */ /* 0x000fe20000000a00 */
[----:B------:R-:W2:Y:S01]  /*3fb90*/  LDL.LU R32, [R1+0x3a4] ;  /* 0x0003a40001207983 */ /* 0x000ea20000300800 */
[----:B------:R-:W3:Y:S01]  /*3fba0*/  S2UR UR5, SR_CgaCtaId ;  /* 0x00000000000579c3 */ /* 0x000ee20000008800 */
[----:B------:R-:W-:Y:S01]  /*3fbb0*/  UMOV UR4, 0x400 ;  /* 0x0000040000047882 */ /* 0x000fe20000000000 */
[----:B------:R-:W-:Y:S01]  /*3fbc0*/  ULDC UR22, c[0x0][0x248] ;  /* 0x0000920000167ab9 */ /* 0x000fe20000000800 */
[----:B------:R-:W4:Y:S01]  /*3fbd0*/  LDL.LU R31, [R1+0x3a8] ;  /* 0x0003a800011f7983 */ /* 0x000f220000300800 */
[----:B------:R-:W-:Y:S01]  /*3fbe0*/  ULDC.64 UR26, c[0x0][0x228] ;  /* 0x00008a00001a7ab9 */ /* 0x000fe20000000a00 */
[----:B------:R-:W-:Y:S01]  /*3fbf0*/  ULDC.64 UR28, c[0x0][0x228] ;  /* 0x00008a00001c7ab9 */ /* 0x000fe20000000a00 */
[----:B------:R-:W-:Y:S01]  /*3fc00*/  ULDC.64 UR12, c[0x0][0x228] ;  /* 0x00008a00000c7ab9 */ /* 0x000fe20000000a00 */
[----:B------:R-:W4:Y:S01]  /*3fc10*/  LDL.LU R30, [R1+0x3ac] ;  /* 0x0003ac00011e7983 */ /* 0x000f220000300800 */
[----:B------:R-:W-:Y:S01]  /*3fc20*/  ULDC.64 UR10, c[0x0][0x228] ;  /* 0x00008a00000a7ab9 */ /* 0x000fe20000000a00 */
[----:B------:R-:W-:Y:S01]  /*3fc30*/  ULDC.64 UR16, c[0x0][0x228] ;  /* 0x00008a0000107ab9 */ /* 0x000fe20000000a00 */
[----:B------:R-:W-:Y:S01]  /*3fc40*/  ULDC.64 UR14, c[0x0][0x228] ;  /* 0x00008a00000e7ab9 */ /* 0x000fe20000000a00 */
[----:B------:R-:W3:Y:S01]  /*3fc50*/  LDL.LU R29, [R1+0x390] ;  /* 0x00039000011d7983 */ /* 0x000ee20000300800 */
[----:B------:R-:W-:Y:S01]  /*3fc60*/  ULDC.64 UR20, c[0x0][0x228] ;  /* 0x00008a0000147ab9 */ /* 0x000fe20000000a00 */
[----:B------:R-:W-:-:S02]  /*3fc70*/  ULDC.64 UR18, c[0x0][0x228] ;  /* 0x00008a0000127ab9 */ /* 0x000fc40000000a00 */
        /* <DEDUP_REMOVED lines=26> */
[----:B------:R-:W3:Y:S01]  /*3fe20*/  LDL.LU R2, [R1+0x37c] ;  /* 0x00037c0001027983 */ /* 0x000ee20000300800 */
[----:B--2---:R-:W-:-:S05]  /*3fe30*/  F2FP.SATFINITE.E4M3.F32.PACK_AB_MERGE_C R45, R32, R33, RZ ;  /* 0x00000021202d723e */ /* 0x004fca00048070ff */
[----:B------:R-:W-:Y:S01]  /*3fe40*/  STL [R1+0x194c], R45 ;  /* 0x00194c2d01007387 */ /* 0x000fe20000100800 */
[----:B----4-:R-:W-:-:S05]  /*3fe50*/  F2FP.SATFINITE.E4M3.F32.PACK_AB_MERGE_C R42, R30, R31, RZ ;  /* 0x0000001f1e2a723e */ /* 0x010fca00048070ff */
[----:B------:R-:W-:Y:S01]  /*3fe60*/  STL [R1+0x1950], R42 ;  /* 0x0019502a01007387 */ /* 0x000fe20000100800 */
[----:B---3--:R-:W-:-:S05]  /*3fe70*/  F2FP.SATFINITE.E4M3.F32.PACK_AB_MERGE_C R39, R28, R29, RZ ;  /* 0x0000001d1c27723e */ /* 0x008fca00048070ff */
[----:B------:R-:W-:Y:S01]  /*3fe80*/  STL [R1+0x1954], R39 ;  /* 0x0019542701007387 */ /* 0x000fe20000100800 */
[----:B------:R-:W-:-:S05]  /*3fe90*/  F2FP.SATFINITE.E4M3.F32.PACK_AB_MERGE_C R40, R26, R27, RZ ;  /* 0x0000001b1a28723e */ /* 0x000fca00048070ff */
        /* <DEDUP_REMOVED lines=11> */
[----:B-----5:R-:W-:Y:S02]  /*3ff50*/  F2FP.SATFINITE.E4M3.F32.PACK_AB_MERGE_C R0, R14, R15, RZ ;  /* 0x0000000f0e00723e */ /* 0x020fe400048070ff */
[----:B------:R-:W-:-:S05]  /*3ff60*/  F2FP.SATFINITE.E4M3.F32.PACK_AB_MERGE_C R58, R12, R13, RZ ;  /* 0x0000000d0c3a723e */ /* 0x000fca00048070ff */
[----:B------:R-:W-:Y:S01]  /*3ff70*/  STL [R1+0x1970], R58 ;  /* 0x0019703a01007387 */ /* 0x000fe20000100800 */
[----:B------:R-:W-:-:S03]  /*3ff80*/  F2FP.SATFINITE.E4M3.F32.PACK_AB_MERGE_C R10, R10, R11, RZ ;  /* 0x0000000b0a0a723e */ /* 0x000fc600048070ff */
[----:B------:R0:W-:Y:S04]  /*3ff90*/  STL [R1], R0 ;  /* 0x0000000001007387 */ /* 0x0001e80000100800 */
[----:B------:R-:W-:Y:S01]  /*3ffa0*/  STL [R1+0x8], R10 ;  /* 0x0000080a01007387 */ /* 0x000fe20000100800 */
[----:B0-----:R-:W-:Y:S02]  /*3ffb0*/  F2FP.SATFINITE.E4M3.F32.PACK_AB_MERGE_C R0, R8, R9, RZ ;  /* 0x000000090800723e */ /* 0x001fe400048070ff */
[----:B------:R-:W-:-:S03]  /*3ffc0*/  F2FP.SATFINITE.E4M3.F32.PACK_AB_MERGE_C R6, R6, R7, RZ ;  /* 0x000000070606723e */ /* 0x000fc600048070ff */
[----:B------:R0:W-:Y:S04]  /*3ffd0*/  STL [R1+0x4], R0 ;  /* 0x0000040001007387 */ /* 0x0001e80000100800 */
[----:B------:R2:W-:Y:S01]  /*3ffe0*/  STL [R1+0x10], R6 ;  /* 0x0000100601007387 */ /* 0x0005e20000100800 */
[----:B------:R-:W-:-:S03]  /*3fff0*/  F2FP.SATFINITE.E4M3.F32.PACK_AB_MERGE_C R4, R4, R5, RZ ;  /* 0x000000050404723e */ /* 0x000fc600048070ff */
[----:B------:R-:W3:Y:S04]  /*40000*/  LDL.LU R47, [R1+0x360] ;  /* 0x00036000012f7983 */ /* 0x000ee80000300800 */
[----:B------:R4:W-:Y:S01]  /*40010*/  STL [R1+0xc], R4 ;  /* 0x00000c0401007387 */ /* 0x0009e20000100800 */
[----:B0-----:R-:W-:-:S03]  /*40020*/  F2FP.SATFINITE.E4M3.F32.PACK_AB_MERGE_C R0, R2, R3, RZ ;  /* 0x000000030200723e */ /* 0x001fc600048070ff */
        /* <DEDUP_REMOVED lines=28> */
[----:B------:R-:W0:Y:S04]  /*401f0*/  LDL.LU R13, [R1+0x320] ;  /* 0x00032000010d7983 */ /* 0x000e280000300800 */
[----:B------:R-:W0:Y:S04]  /*40200*/  LDL.LU R12, [R1+0x324] ;  /* 0x00032400010c7983 */ /* 0x000e280000300800 */
[----:B------:R-:W1:Y:S04]  /*40210*/  LDL.LU R11, [R1+0x328] ;  /* 0x00032800010b7983 */ /* 0x000e680000300800 */
[----:B------:R-:W1:Y:S04]  /*40220*/  LDL.LU R10, [R1+0x32c] ;  /* 0x00032c00010a7983 */ /* 0x000e680000300800 */
[----:B------:R-:W3:Y:S04]  /*40230*/  LDL.LU R9, [R1+0x310] ;  /* 0x0003100001097983 */ /* 0x000ee80000300800 */
[----:B------:R-:W3:Y:S04]  /*40240*/  LDL.LU R3, [R1+0x314] ;  /* 0x0003140001037983 */ /* 0x000ee80000300800 */
[----:B------:R-:W3:Y:S04]  /*40250*/  LDL.LU R8, [R1+0x318] ;  /* 0x0003180001087983 */ /* 0x000ee80000300800 */
[----:B------:R-:W3:Y:S04]  /*40260*/  LDL.LU R7, [R1+0x31c] ;  /* 0x00031c0001077983 */ /* 0x000ee80000300800 */
[----:B--2---:R-:W2:Y:S04]  /*40270*/  LDL.LU R6, [R1+0x300] ;  /* 0x0003000001067983 */ /* 0x004ea80000300800 */
[----:B------:R-:W2:Y:S04]  /*40280*/  LDL.LU R2, [R1+0x304] ;  /* 0x0003040001027983 */ /* 0x000ea80000300800 */
[----:B------:R-:W2:Y:S04]  /*40290*/  LDL.LU R5, [R1+0x308] ;  /* 0x0003080001057983 */ /* 0x000ea80000300800 */
[----:B----4-:R-:W4:Y:S01]  /*402a0*/  LDL.LU R4, [R1+0x30c] ;  /* 0x00030c0001047983 */ /* 0x010f220000300800 */
[----:B---3--:R-:W-:-:S05]  /*402b0*/  F2FP.SATFINITE.E4M3.F32.PACK_AB_MERGE_C R36, R36, R47, RZ ;  /* 0x0000002f2424723e */ /* 0x008fca00048070ff */
[----:B------:R-:W-:Y:S01]  /*402c0*/  STL [R1+0x1974], R36 ;  /* 0x0019742401007387 */ /* 0x000fe20000100800 */
[----:B------:R-:W-:Y:S02]  /*402d0*/  F2FP.SATFINITE.E4M3.F32.PACK_AB_MERGE_C R33, R33, R46, RZ ;  /* 0x0000002e2121723e */ /* 0x000fe400048070ff */
[----:B------:R-:W-:-:S03]  /*402e0*/  F2FP.SATFINITE.E4M3.F32.PACK_AB_MERGE_C R35, R35, R44, RZ ;  /* 0x0000002c2323723e */ /* 0x000fc600048070ff */
[----:B------:R-:W-:Y:S01]  /*402f0*/  STL [R1+0x1978], R33 ;  /* 0x0019782101007387 */ /* 0x000fe20000100800 */
        /* <DEDUP_REMOVED lines=17> */
[----:B------:R-:W-:Y:S04]  /*40410*/  STL [R1+0x199c], R57 ;  /* 0x00199c3901007387 */ /* 0x000fe80000100800 */
[----:B------:R3:W-:Y:S01]  /*40420*/  STL [R1+0x19a0], R56 ;  /* 0x0019a03801007387 */ /* 0x0007e20000100800 */
[----:B0-----:R-:W-:Y:S02]  /*40430*/  F2FP.SATFINITE.E4M3.F32.PACK_AB_MERGE_C R0, R12, R13, RZ ;  /* 0x0000000d0c00723e */ /* 0x001fe400048070ff */
[----:B-1----:R-:W-:-:S05]  /*40440*/  F2FP.SATFINITE.E4M3.F32.PACK_AB_MERGE_C R61, R10, R11, RZ ;  /* 0x0000000b0a3d723e */ /* 0x002fca00048070ff */
[----:B------:R-:W-:Y:S04]  /*40450*/  STL [R1+0x1948], R61 ;  /* 0x0019483d01007387 */ /* 0x000fe80000100800 */
[----:B------:R0:W-:Y:S04]  /*40460*/  STL [R1+0x14], R0 ;  /* 0x0000140001007387 */ /* 0x0001e80000100800 */
[----:B---3--:R-:W3:Y:S01]  /*40470*/  LDL.LU R56, [R1+0xa0] ;  /* 0x0000a00001387983 */ /* 0x008ee20000300800 */
[----:B------:R-:W-:Y:S02]  /*40480*/  F2FP.SATFINITE.E4M3.F32.PACK_AB_MERGE_C R3, R3, R9, RZ ;  /* 0x000000090303723e */ /* 0x000fe400048070ff */
[----:B0-----:R-:W-:-:S02]  /*40490*/  F2FP.SATFINITE.E4M3.F32.PACK_AB_MERGE_C R0, R7, R8, RZ ;  /* 0x000000080700723e */ /* 0x001fc400048070ff */
[----:B--2---:R-:W-:Y:S02]  /*404a0*/  F2FP.SATFINITE.E4M3.F32.PACK_AB_MERGE_C R2, R2, R6, RZ ;  /* 0x000000060202723e */ /* 0x004fe400048070ff */
[----:B----4-:R-:W-:Y:S02]  /*404b0*/  F2FP.SATFINITE.E4M3.F32.PACK_AB_MERGE_C R4, R4, R5, RZ ;  /* 0x000000050404723e */ /* 0x010fe400048070ff */
[----:B------:R-:W3:Y:S04]  /*404c0*/  LDL.LU R5, [R1+0xa4] ;  /* 0x0000a40001057983 */ /* 0x000ee80000300800 */
        /* <DEDUP_REMOVED lines=13> */
[----:B------:R-:W-:-:S03]  /*405a0*/  F2FP.SATFINITE.E4M3.F32.PACK_AB_MERGE_C R59, R14, R15, RZ ;  /* 0x0000000f0e3b723e */ /* 0x000fc600048070ff */
        /* <DEDUP_REMOVED lines=41> */
[----:B---3--:R-:W-:-:S03]  /*40840*/  F2FP.SATFINITE.E4M3.F32.PACK_AB_MERGE_C R5, R5, R56, RZ ;  /* 0x000000380505723e */ /* 0x008fc600048070ff */
[----:B------:R-:W3:Y:S01]  /*40850*/  LDL.LU R56, [R1+0x19a0] ;  /* 0x0019a00001387983 */ /* 0x000ee20000300800 */
[----:B--2---:R-:W-:-:S03]  /*40860*/  F2FP.SATFINITE.E4M3.F32.PACK_AB_MERGE_C R6, R6, R57, RZ ;  /* 0x000000390606723e */ /* 0x004fc600048070ff */
[----:B------:R-:W2:Y:S01]  /*40870*/  LDL.LU R57, [R1+0x199c] ;  /* 0x00199c0001397983 */ /* 0x000ea20000300800 */
[----:B----4-:R-:W-:-:S03]  /*40880*/  F2FP.SATFINITE.E4M3.F32.PACK_AB_MERGE_C R7, R7, R52, RZ ;  /* 0x000000340707723e */ /* 0x010fc600048070ff */
[----:B------:R-:W4:Y:S01]  /*40890*/  LDL.LU R52, [R1+0x1998] ;  /* 0x0019980001347983 */ /* 0x000f220000300800 */
[----:B------:R-:W-:-:S03]  /*408a0*/  F2FP.SATFINITE.E4M3.F32.PACK_AB_MERGE_C R8, R8, R53, RZ ;  /* 0x000000350808723e */ /* 0x000fc600048070ff */
[----:B------:R-:W3:Y:S01]  /*408b0*/  LDL.LU R53, [R1+0x1994] ;  /* 0x0019940001357983 */ /* 0x000ee20000300800 */
[----:B------:R-:W-:-:S03]  /*408c0*/  F2FP.SATFINITE.E4M3.F32.PACK_AB_MERGE_C R9, R9, R48, RZ ;  /* 0x000000300909723e */ /* 0x000fc600048070ff */
[----:B------:R-:W2:Y:S01]  /*408d0*/  LDL.LU R48, [R1+0x1990] ;  /* 0x0019900001307983 */ /* 0x000ea20000300800 */
[----:B------:R-:W-:-:S03]  /*408e0*/  F2FP.SATFINITE.E4M3.F32.PACK_AB_MERGE_C R10, R10, R49, RZ ;  /* 0x000000310a0a723e */ /* 0x000fc600048070ff */
        /* <DEDUP_REMOVED lines=12> */
[----:B------:R-:W4:Y:S04]  /*409b0*/  LDL R46, [R1+0x5e4] ;  /* 0x0005e400012e7983 */ /* 0x000f280000100800 */
[----:B------:R0:W-:Y:S01]  /*409c0*/  STL [R1+0x1944], R16 ;  /* 0x0019441001007387 */ /* 0x0001e20000100800 */
[----:B------:R-:W-:-:S03]  /*409d0*/  F2FP.SATFINITE.E4M3.F32.PACK_AB_MERGE_C R17, R17, R36, RZ ;  /* 0x000000241111723e */ /* 0x000fc600048070ff */
[----:B0-----:R-:W3:Y:S01]  /*409e0*/  LDL.LU R16, [R1+0xf8] ;  /* 0x0000f80001107983 */ /* 0x001ee20000300800 */
[----:B------:R-:W-:-:S03]  /*409f0*/  F2FP.SATFINITE.E4M3.F32.PACK_AB_MERGE_C R18, R18, R58, RZ ;  /* 0x0000003a1212723e */ /* 0x000fc600048070ff */
[----:B------:R-:W3:Y:S04]  /*40a00*/  LDL.LU R36, [R1+0x1974] ;  /* 0x0019740001247983 */ /* 0x000ee80000300800 */
[----:B------:R-:W3:Y:S01]  /*40a10*/  LDL.LU R58, [R1+0x1970] ;  /* 0x00197000013a7983 */ /* 0x000ee20000300800 */
[----:B------:R-:W-:-:S03]  /*40a20*/  F2FP.SATFINITE.E4M3.F32.PACK_AB_MERGE_C R20, R20, R54, RZ ;  /* 0x000000361414723e */ /* 0x000fc600048070ff */
        /* <DEDUP_REMOVED lines=17> */
[----:B------:R-:W-:Y:S02]  /*40b40*/  LOP3.LUT R0, R0, 0xffff, RZ, 0xc0, !PT ;  /* 0x0000ffff00007812 */ /* 0x000fe400078ec0ff */
[----:B------:R-:W-:Y:S02]  /*40b50*/  LOP3.LUT R17, R17, 0xffff, RZ, 0xc0, !PT ;  /* 0x0000ffff11117812 */ /* 0x000fe400078ec0ff */
[----:B------:R-:W-:Y:S02]  /*40b60*/  LOP3.LUT R18, R18, 0xffff, RZ, 0xc0, !PT ;  /* 0x0000ffff12127812 */ /* 0x000fe400078ec0ff */
[----:B------:R-:W-:Y:S02]  /*40b70*/  F2FP.SATFINITE.E4M3.F32.PACK_AB_MERGE_C R44, R43, R44, RZ ;  /* 0x0000002c2b2c723e */ /* 0x000fe400048070ff */
[----:B------:R-:W-:Y:S02]  /*40b80*/  F2FP.SATFINITE.E4M3.F32.PACK_AB_MERGE_C R41, R41, R61, RZ ;  /* 0x0000003d2929723e */ /* 0x000fe400048070ff */
[----:B------:R-:W-:-:S02]  /*40b90*/  LOP3.LUT R2, R2, 0xffff, RZ, 0xc0, !PT ;  /* 0x0000ffff02027812 */ /* 0x000fc400078ec0ff */
[----:B------:R-:W-:Y:S02]  /*40ba0*/  F2FP.SATFINITE.E4M3.F32.PACK_AB_MERGE_C R24, R24, R51, RZ ;  /* 0x000000331818723e */ /* 0x000fe400048070ff */
[----:B------:R-:W-:-:S05]  /*40bb0*/  F2FP.SATFINITE.E4M3.F32.PACK_AB_MERGE_C R27, R27, R47, RZ ;  /* 0x0000002f1b1b723e */ /* 0x000fca00048070ff */
[----:B------:R0:W-:Y:S01]  /*40bc0*/  STL [R1+0x1940], R27 ;  /* 0x0019401b01007387 */ /* 0x0001e20000100800 */
[----:B------:R-:W-:Y:S02]  /*40bd0*/  LOP3.LUT R4, R4, 0xffff, RZ, 0xc0, !PT ;  /* 0x0000ffff04047812 */ /* 0x000fe400078ec0ff */
[----:B------:R-:W-:Y:S02]  /*40be0*/  LOP3.LUT R20, R20, 0xffff, RZ, 0xc0, !PT ;  /* 0x0000ffff14147812 */ /* 0x000fe400078ec0ff */
[----:B------:R-:W-:Y:S02]  /*40bf0*/  LOP3.LUT R22, R22, 0xffff, RZ, 0xc0, !PT ;  /* 0x0000ffff16167812 */ /* 0x000fe400078ec0ff */
[----:B------:R-:W-:Y:S02]  /*40c00*/  LOP3.LUT R5, R5, 0xffff, RZ, 0xc0, !PT ;  /* 0x0000ffff05057812 */ /* 0x000fe400078ec0ff */
[----:B------:R-:W-:Y:S02]  /*40c10*/  LOP3.LUT R7, R7, 0xffff, RZ, 0xc0, !PT ;  /* 0x0000ffff07077812 */ /* 0x000fe400078ec0ff */
[----:B------:R-:W-:-:S02]  /*40c20*/  LOP3.LUT R6, R6, 0xffff, RZ, 0xc0, !PT ;  /* 0x0000ffff06067812 */ /* 0x000fc400078ec0ff */
[----:B------:R-:W-:Y:S02]  /*40c30*/  LOP3.LUT R8, R8, 0xffff, RZ, 0xc0, !PT ;  /* 0x0000ffff08087812 */ /* 0x000fe400078ec0ff */
[----:B------:R-:W-:Y:S02]  /*40c40*/  LOP3.LUT R11, R11, 0xffff, RZ, 0xc0, !PT ;  /* 0x0000ffff0b0b7812 */ /* 0x000fe400078ec0ff */
[----:B------:R-:W-:Y:S01]  /*40c50*/  LOP3.LUT R9, R9, 0xffff, RZ, 0xc0, !PT ;  /* 0x0000ffff09097812 */ /* 0x000fe200078ec0ff */
[----:B----4-:R-:W-:-:S05]  /*40c60*/  VIADD R43, R46, 0x3f ;  /* 0x0000003f2e2b7836 */ /* 0x010fca0000000000 */
[----:B------:R-:W-:Y:S02]  /*40c70*/  ISETP.GE.AND P0, PT, R43, UR25, PT ;  /* 0x000000192b007c0c */ /* 0x000fe4000bf06270 */
[----:B------:R-:W-:Y:S02]  /*40c80*/  LOP3.LUT R43, R3, 0xffff, RZ, 0xc0, !PT ;  /* 0x0000ffff032b7812 */ /* 0x000fe400078ec0ff */
[----:B--2---:R-:W-:Y:S02]  /*40c90*/  LOP3.LUT R33, R33, 0xffff, RZ, 0xc0, !PT ;  /* 0x0000ffff21217812 */ /* 0x004fe400078ec0ff */
[----:B------:R-:W-:Y:S02]  /*40ca0*/  SHF.R.U32.HI R47, RZ, 0x8, R43 ;  /* 0x00000008ff2f7819 */ /* 0x000fe4000001162b */
[----:B---3--:R-:W-:Y:S02]  /*40cb0*/  F2FP.SATFINITE.E4M3.F32.PACK_AB_MERGE_C R29, R29, R16, RZ ;  /* 0x000000101d1d723e */ /* 0x008fe400048070ff */
[----:B------:R-:W-:-:S04]  /*40cc0*/  LOP3.LUT R36, R36, 0xffff, RZ, 0xc0, !PT ;  /* 0x0000ffff24247812 */ /* 0x000fc800078ec0ff */
[----:B0-----:R-:W-:Y:S01]  /*40cd0*/  PRMT R27, R36, 0x3340, R17 ;  /* 0x00003340241b7816 */ /* 0x001fe20000000011 */
[----:B------:R-:W-:Y:S01]  /*40ce0*/  VIADD R3, R46, 0x1 ;  /* 0x000000012e037836 */ /* 0x000fe20000000000 */
[----:B------:R-:W-:Y:S02]  /*40cf0*/  LOP3.LUT R47, R47, 0xffff, RZ, 0xc0, !PT ;  /* 0x0000ffff2f2f7812 */ /* 0x000fe400078ec0ff */
[----:B------:R-:W-:Y:S02]  /*40d00*/  LOP3.LUT R35, R35, 0xffff, RZ, 0xc0, !PT ;  /* 0x0000ffff23237812 */ /* 0x000fe400078ec0ff */
[----:B------:R-:W-:Y:S02]  /*40d10*/  ISETP.GE.AND P2, PT, R3, UR7, PT ;  /* 0x0000000703007c0c */ /* 0x000fe4000bf46270 */
[----:B------:R-:W-:Y:S01]  /*40d20*/  LOP3.LUT R32, R32, 0xffff, RZ, 0xc0, !PT ;  /* 0x0000ffff20207812 */ /* 0x000fe200078ec0ff */
[----:B------:R-:W-:Y:S01]  /*40d30*/  VIADD R46, R46, 0x2 ;  /* 0x000000022e2e7836 */ /* 0x000fe20000000000 */
[----:B------:R-:W-:-:S02]  /*40d40*/  LOP3.LUT R31, R31, 0xffff, RZ, 0xc0, !PT ;  /* 0x0000ffff1f1f7812 */ /* 0x000fc400078ec0ff */
[----:B------:R-:W-:Y:S02]  /*40d50*/  LOP3.LUT R39, R39, 0xffff, RZ, 0xc0, !PT ;  /* 0x0000ffff27277812 */ /* 0x000fe400078ec0ff */
[----:B------:R-:W-:Y:S02]  /*40d60*/  LOP3.LUT R42, R42, 0xffff, RZ, 0xc0, !PT ;  /* 0x0000ffff2a2a7812 */ /* 0x000fe400078ec0ff */
[----:B------:R-:W-:Y:S02]  /*40d70*/  LOP3.LUT R45, R45, 0xffff, RZ, 0xc0, !PT ;  /* 0x0000ffff2d2d7812 */ /* 0x000fe400078ec0ff */
[----:B------:R-:W-:Y:S02]  /*40d80*/  PRMT R16, R42, 0x3340, R0 ;  /* 0x000033402a107816 */ /* 0x000fe40000000000 */
[----:B------:R-:W-:Y:S02]  /*40d90*/  PRMT R61, R45, 0x3340, R43 ;  /* 0x000033402d3d7816 */ /* 0x000fe4000000002b */
[----:B------:R-:W-:-:S02]  /*40da0*/  SHF.R.U32.HI R43, RZ, 0x8, R42 ;  /* 0x00000008ff2b7819 */ /* 0x000fc4000001162a */
[----:B------:R-:W-:Y:S02]  /*40db0*/  SHF.R.U32.HI R42, RZ, 0x8, R0 ;  /* 0x00000008ff2a7819 */ /* 0x000fe40000011600 */
[----:B------:R-:W-:Y:S02]  /*40dc0*/  SHF.R.U32.HI R0, RZ, 0x8, R36 ;  /* 0x00000008ff007819 */ /* 0x000fe40000011624 */
[----:B------:R-:W-:Y:S02]  /*40dd0*/  SHF.R.U32.HI R51, RZ, 0x8, R45 ;  /* 0x00000008ff337819 */ /* 0x000fe4000001162d */
[----:B------:R-:W-:Y:S02]  /*40de0*/  SHF.R.U32.HI R36, RZ, 0x8, R17 ;  /* 0x00000008ff247819 */ /* 0x000fe40000011611 */
[----:B------:R-:W-:Y:S02]  /*40df0*/  SHF.R.U32.HI R17, RZ, 0x8, R33 ;  /* 0x00000008ff117819 */ /* 0x000fe40000011621 */
[----:B------:R-:W-:-:S02]  /*40e00*/  PRMT R45, R33, 0x3340, R18 ;  /* 0x00003340212d7816 */ /* 0x000fc40000000012 */
[----:B------:R-:W-:Y:S02]  /*40e10*/  SHF.R.U32.HI R33, RZ, 0x8, R18 ;  /* 0x00000008ff217819 */ /* 0x000fe40000011612 */
[----:B------:R-:W-:Y:S02]  /*40e20*/  SHF.R.U32.HI R18, RZ, 0x8, R39 ;  /* 0x00000008ff127819 */ /* 0x000fe40000011627 */
[--C-:B------:R-:W-:Y:S02]  /*40e30*/  PRMT R39, R39, 0x3340, R2.reuse ;  /* 0x0000334027277816 */ /* 0x100fe40000000002 */
[----:B------:R-:W-:Y:S01]  /*40e40*/  SHF.R.U32.HI R2, RZ, 0x8, R2 ;  /* 0x00000008ff027819 */ /* 0x000fe20000011602 */
[----:B------:R-:W-:Y:S01]  /*40e50*/  STL [R1+0x30], R45 ;  /* 0x0000302d01007387 */ /* 0x000fe20000100800 */
[----:B------:R-:W-:Y:S02]  /*40e60*/  LOP3.LUT R51, R51, 0xffff, RZ, 0xc0, !PT ;  /* 0x0000ffff33337812 */ /* 0x000fe400078ec0ff */
[----:B------:R-:W-:Y:S01]  /*40e70*/  LOP3.LUT R43, R43, 0xffff, RZ, 0xc0, !PT ;  /* 0x0000ffff2b2b7812 */ /* 0x000fe200078ec0ff */
[----:B------:R0:W-:Y:S01]  /*40e80*/  STL [R1+0x40], R39 ;  /* 0x0000402701007387 */ /* 0x0001e20000100800 */
[----:B------:R-:W-:-:S02]  /*40e90*/  LOP3.LUT R42, R42, 0xffff, RZ, 0xc0, !PT ;  /* 0x0000ffff2a2a7812 */ /* 0x000fc400078ec0ff */
[----:B------:R-:W-:Y:S02]  /*40ea0*/  LOP3.LUT R18, R18, 0xffff, RZ, 0xc0, !PT ;  /* 0x0000ffff12127812 */ /* 0x000fe400078ec0ff */
[----:B------:R-:W-:Y:S02]  /*40eb0*/  LOP3.LUT R17, R17, 0xffff, RZ, 0xc0, !PT ;  /* 0x0000ffff11117812 */ /* 0x000fe400078ec0ff */
[----:B------:R-:W-:Y:S02]  /*40ec0*/  LOP3.LUT R33, R33, 0xffff, RZ, 0xc0, !PT ;  /* 0x0000ffff21217812 */ /* 0x000fe400078ec0ff */
[----:B------:R-:W-:Y:S02]  /*40ed0*/  LOP3.LUT R40, R40, 0xffff, RZ, 0xc0, !PT ;  /* 0x0000ffff28287812 */ /* 0x000fe400078ec0ff */
[----:B0-----:R-:W-:Y:S02]  /*40ee0*/  LOP3.LUT R39, R2, 0xffff, RZ, 0xc0, !PT ;  /* 0x0000ffff02277812 */ /* 0x001fe400078ec0ff */
[----:B------:R-:W-:-:S02]  /*40ef0*/  PRMT R3, R51, 0x3340, R47 ;  /* 0x0000334033037816 */ /* 0x000fc4000000002f */
[----:B------:R-:W-:Y:S02]  /*40f00*/  PRMT R47, R43, 0x3340, R42 ;  /* 0x000033402b2f7816 */ /* 0x000fe4000000002a */
[----:B------:R-:W-:Y:S02]  /*40f10*/  PRMT R42, R18, 0x3340, R39 ;  /* 0x00003340122a7816 */ /* 0x000fe40000000027 */
[----:B------:R-:W-:Y:S02]  /*40f20*/  PRMT R2, R17, 0x3340, R33 ;  /* 0x0000334011027816 */ /* 0x000fe40000000021 */
[----:B------:R-:W-:Y:S02]  /*40f30*/  PRMT R18, R40, 0x3340, R4 ;  /* 0x0000334028127816 */ /* 0x000fe40000000004 */
[----:B------:R-:W-:-:S03]  /*40f40*/  PRMT R33, R35, 0x3340, R20 ;  /* 0x0000334023217816 */ /* 0x000fc60000000014 */
[----:B------:R-:W-:Y:S01]  /*40f50*/  STL [R1+0x28], R18 ;  /* 0x0000281201007387 */ /* 0x000fe20000100800 */
[----:B------:R-:W-:-:S03]  /*40f60*/  LOP3.LUT R38, R38, 0xffff, RZ, 0xc0, !PT ;  /* 0x0000ffff26267812 */ /* 0x000fc600078ec0ff */
[----:B------:R0:W-:Y:S02]  /*40f70*/  STL [R1+0x24], R33 ;  /* 0x0000242101007387 */ /* 0x0001e40000100800 */
[----:B0-----:R-:W-:Y:S02]  /*40f80*/  PRMT R33, R32, 0x3340, R22 ;  /* 0x0000334020217816 */ /* 0x001fe40000000016 */
[----:B------:R-:W-:Y:S02]  /*40f90*/  SHF.R.U32.HI R18, RZ, 0x8, R32 ;  /* 0x00000008ff127819 */ /* 0x000fe40000011620 */
[----:B------:R-:W-:Y:S01]  /*40fa0*/  SHF.R.U32.HI R32, RZ, 0x8, R22 ;  /* 0x00000008ff207819 */ /* 0x000fe20000011616 */
[----:B------:R0:W-:Y:S01]  /*40fb0*/  STL [R1+0x20], R33 ;  /* 0x0000202101007387 */ /* 0x0001e20000100800 */
[----:B------:R-:W-:Y:S02]  /*40fc0*/  SHF.R.U32.HI R22, RZ, 0x8, R38 ;  /* 0x00000008ff167819 */ /* 0x000fe40000011626 */
[----:B------:R-:W-:-:S02]  /*40fd0*/  SHF.R.U32.HI R17, RZ, 0x8, R4 ;  /* 0x00000008ff117819 */ /* 0x000fc40000011604 */
[----:B------:R-:W-:Y:S02]  /*40fe0*/  LOP3.LUT R22, R22, 0xffff, RZ, 0xc0, !PT ;  /* 0x0000ffff16167812 */ /* 0x000fe400078ec0ff */
[--C-:B0-----:R-:W-:Y:S02]  /*40ff0*/  PRMT R33, R38, 0x3340, R5.reuse ;  /* 0x0000334026217816 */ /* 0x101fe40000000005 */
[----:B------:R-:W-:Y:S02]  /*41000*/  SHF.R.U32.HI R5, RZ, 0x8, R5 ;  /* 0x00000008ff057819 */ /* 0x000fe40000011605 */
[----:B------:R-:W-:Y:S02]  /*41010*/  SHF.R.U32.HI R4, RZ, 0x8, R35 ;  /* 0x00000008ff047819 */ /* 0x000fe40000011623 */
[----:B------:R-:W-:Y:S02]  /*41020*/  LOP3.LUT R5, R5, 0xffff, RZ, 0xc0, !PT ;  /* 0x0000ffff05057812 */ /* 0x000fe400078ec0ff */
[----:B------:R-:W-:-:S02]  /*41030*/  SHF.R.U32.HI R20, RZ, 0x8, R20 ;  /* 0x00000008ff147819 */ /* 0x000fc40000011614 */
[----:B------:R-:W-:Y:S02]  /*41040*/  PRMT R22, R22, 0x3340, R5 ;  /* 0x0000334016167816 */ /* 0x000fe40000000005 */
[----:B------:R-:W-:Y:S02]  /*41050*/  LOP3.LUT R4, R4, 0xffff, RZ, 0xc0, !PT ;  /* 0x0000ffff04047812 */ /* 0x000fe400078ec0ff */
[----:B------:R-:W-:Y:S02]  /*41060*/  LOP3.LUT R20, R20, 0xffff, RZ, 0xc0, !PT ;  /* 0x0000ffff14147812 */ /* 0x000fe400078ec0ff */
[----:B------:R-:W-:Y:S02]  /*41070*/  LOP3.LUT R5, R21, 0xffff, RZ, 0xc0, !PT ;  /* 0x0000ffff15057812 */ /* 0x000fe400078ec0ff */
[----:B------:R-:W-:Y:S02]  /*41080*/  LOP3.LUT R0, R0, 0xffff, RZ, 0xc0, !PT ;  /* 0x0000ffff00007812 */ /* 0x000fe400078ec0ff */
[----:B------:R-:W-:-:S02]  /*41090*/  LOP3.LUT R36, R36, 0xffff, RZ, 0xc0, !PT ;  /* 0x0000ffff24247812 */ /* 0x000fc400078ec0ff */
[----:B------:R-:W-:Y:S02]  /*410a0*/  LOP3.LUT R21, R23, 0xffff, RZ, 0xc0, !PT ;  /* 0x0000ffff17157812 */ /* 0x000fe400078ec0ff */
[----:B------:R-:W-:Y:S02]  /*410b0*/  LOP3.LUT R37, R37, 0xffff, RZ, 0xc0, !PT ;  /* 0x0000ffff25257812 */ /* 0x000fe400078ec0ff */
[----:B------:R-:W-:Y:S02]  /*410c0*/  LOP3.LUT R18, R18, 0xffff, RZ, 0xc0, !PT ;  /* 0x0000ffff12127812 */ /* 0x000fe400078ec0ff */
[----:B------:R-:W-:Y:S01]  /*410d0*/  LOP3.LUT R32, R32, 0xffff, RZ, 0xc0, !PT ;  /* 0x0000ffff20207812 */ /* 0x000fe200078ec0ff */
[----:B------:R-:W-:Y:S01]  /*410e0*/  STL [R1+0x2c], R33 ;  /* 0x00002c2101007387 */ /* 0x000fe20000100800 */
[----:B------:R-:W-:Y:S02]  /*410f0*/  ISETP.GE.AND P3, PT, R46, UR9, PT ;  /* 0x000000092e007c0c */ /* 0x000fe4000bf66270 */
[----:B------:R-:W-:Y:S01]  /*41100*/  PRMT R43, R4, 0x3340, R20 ;  /* 0x00003340042b7816 */ /* 0x000fe20000000014 */
[----:B------:R-:W2:Y:S01]  /*41110*/  LDL.LU R35, [R1] ;  /* 0x0000000001237983 */ /* 0x000ea20000300800 */
[----:B------:R-:W-:-:S02]  /*41120*/  PRMT R46, R0, 0x3340, R36 ;  /* 0x00003340002e7816 */ /* 0x000fc40000000024 */
[----:B------:R-:W-:Y:S02]  /*41130*/  SHF.R.U32.HI R4, RZ, 0x8, R31 ;  /* 0x00000008ff047819 */ /* 0x000fe4000001161f */
[----:B------:R-:W-:Y:S02]  /*41140*/  PRMT R20, R31, 0x3340, R21 ;  /* 0x000033401f147816 */ /* 0x000fe40000000015 */
[----:B------:R-:W-:Y:S02]  /*41150*/  SHF.R.U32.HI R0, RZ, 0x8, R40 ;  /* 0x00000008ff007819 */ /* 0x000fe40000011628 */
[--C-:B------:R-:W-:Y:S02]  /*41160*/  PRMT R31, R37, 0x3340, R7.reuse ;  /* 0x00003340251f7816 */ /* 0x100fe40000000007 */
[----:B------:R-:W-:Y:S02]  /*41170*/  PRMT R40, R18, 0x3340, R32 ;  /* 0x0000334012287816 */ /* 0x000fe40000000020 */
[----:B------:R-:W-:-:S02]  /*41180*/  SHF.R.U32.HI R7, RZ, 0x8, R7 ;  /* 0x00000008ff077819 */ /* 0x000fc40000011607 */
[----:B------:R-:W-:Y:S02]  /*41190*/  SHF.R.U32.HI R18, RZ, 0x8, R37 ;  /* 0x00000008ff127819 */ /* 0x000fe40000011625 */
[----:B------:R-:W-:Y:S02]  /*411a0*/  LOP3.LUT R0, R0, 0xffff, RZ, 0xc0, !PT ;  /* 0x0000ffff00007812 */ /* 0x000fe400078ec0ff */
[----:B------:R-:W-:Y:S02]  /*411b0*/  LOP3.LUT R17, R17, 0xffff, RZ, 0xc0, !PT ;  /* 0x0000ffff11117812 */ /* 0x000fe400078ec0ff */
[----:B------:R-:W-:Y:S02]  /*411c0*/  LOP3.LUT R50, R50, 0xffff, RZ, 0xc0, !PT ;  /* 0x0000ffff32327812 */ /* 0x000fe400078ec0ff */
[----:B------:R-:W-:Y:S02]  /*411d0*/  LOP3.LUT R7, R7, 0xffff, RZ, 0xc0, !PT ;  /* 0x0000ffff07077812 */ /* 0x000fe400078ec0ff */
[----:B------:R-:W-:Y:S01]  /*411e0*/  LOP3.LUT R18, R18, 0xffff, RZ, 0xc0, !PT ;  /* 0x0000ffff12127812 */ /* 0x000fe200078ec0ff */
[----:B------:R0:W-:Y:S01]  /*411f0*/  STL [R1+0x18], R31 ;  /* 0x0000181f01007387 */ /* 0x0001e20000100800 */
[----:B------:R-:W-:-:S02]  /*41200*/  PRMT R45, R0, 0x3340, R17 ;  /* 0x00003340002d7816 */ /* 0x000fc40000000011 */
[----:B------:R-:W-:Y:S02]  /*41210*/  PRMT R38, R50, 0x3340, R6 ;  /* 0x0000334032267816 */ /* 0x000fe40000000006 */
[----:B------:R-:W-:Y:S02]  /*41220*/  SHF.R.U32.HI R17, RZ, 0x8, R50 ;  /* 0x00000008ff117819 */ /* 0x000fe40000011632 */
[----:B------:R-:W-:Y:S02]  /*41230*/  SHF.R.U32.HI R6, RZ, 0x8, R6 ;  /* 0x00000008ff067819 */ /* 0x000fe40000011606 */
[----:B------:R-:W-:Y:S02]  /*41240*/  PRMT R18, R18, 0x3340, R7 ;  /* 0x0000334012127816 */ /* 0x000fe40000000007 */
[----:B------:R-:W-:Y:S01]  /*41250*/  LOP3.LUT R34, R34, 0xffff, RZ, 0xc0, !PT ;  /* 0x0000ffff22227812 */ /* 0x000fe200078ec0ff */
[----:B------:R-:W3:Y:S01]  /*41260*/  LDL.LU R7, [R1+0x8] ;  /* 0x0000080001077983 */ /* 0x000ee20000300800 */
[----:B------:R-:W-:-:S02]  /*41270*/  LOP3.LUT R17, R17, 0xffff, RZ, 0xc0, !PT ;  /* 0x0000ffff11117812 */ /* 0x000fc400078ec0ff */
[----:B------:R-:W-:Y:S01]  /*41280*/  LOP3.LUT R6, R6, 0xffff, RZ, 0xc0, !PT ;  /* 0x0000ffff06067812 */ /* 0x000fe200078ec0ff */
[----:B0-----:R-:W4:Y:S01]  /*41290*/  LDL.LU R31, [R1+0x4] ;  /* 0x00000400011f7983 */ /* 0x001f220000300800 */
[--C-:B------:R-:W-:Y:S02]  /*412a0*/  PRMT R23, R34, 0x3340, R5.reuse ;  /* 0x0000334022177816 */ /* 0x100fe40000000005 */
[----:B------:R-:W-:Y:S02]  /*412b0*/  LOP3.LUT R55, R55, 0xffff, RZ, 0xc0, !PT ;  /* 0x0000ffff37377812 */ /* 0x000fe400078ec0ff */
[----:B------:R-:W-:Y:S02]  /*412c0*/  SHF.R.U32.HI R0, RZ, 0x8, R34 ;  /* 0x00000008ff007819 */ /* 0x000fe40000011622 */
[----:B------:R-:W-:Y:S02]  /*412d0*/  SHF.R.U32.HI R5, RZ, 0x8, R5 ;  /* 0x00000008ff057819 */ /* 0x000fe40000011605 */
[----:B------:R-:W-:-:S02]  /*412e0*/  LOP3.LUT R58, R58, 0xffff, RZ, 0xc0, !PT ;  /* 0x0000ffff3a3a7812 */ /* 0x000fc400078ec0ff */
[----:B------:R-:W-:Y:S02]  /*412f0*/  PRMT R39, R17, 0x3340, R6 ;  /* 0x0000334011277816 */ /* 0x000fe40000000006 */
[----:B------:R-:W-:Y:S02]  /*41300*/  LOP3.LUT R51, R48, 0xffff, RZ, 0xc0, !PT ;  /* 0x0000ffff30337812 */ /* 0x000fe400078ec0ff */
[--C-:B------:R-:W-:Y:S02]  /*41310*/  PRMT R48, R55, 0x3340, R8.reuse ;  /* 0x0000334037307816 */ /* 0x100fe40000000008 */
[----:B------:R-:W-:Y:S02]  /*41320*/  SHF.R.U32.HI R6, RZ, 0x8, R8 ;  /* 0x00000008ff067819 */ /* 0x000fe40000011608 */
[----:B------:R-:W-:Y:S02]  /*41330*/  LOP3.LUT R0, R0, 0xffff, RZ, 0xc0, !PT ;  /* 0x0000ffff00007812 */ /* 0x000fe400078ec0ff */
[----:B------:R-:W-:-:S02]  /*41340*/  LOP3.LUT R5, R5, 0xffff, RZ, 0xc0, !PT ;  /* 0x0000ffff05057812 */ /* 0x000fc400078ec0ff */
[----:B------:R-:W-:Y:S02]  /*41350*/  PRMT R8, R58, 0x3340, R11 ;  /* 0x000033403a087816 */ /* 0x000fe4000000000b */
[----:B------:R-:W-:Y:S02]  /*41360*/  LOP3.LUT R54, R54, 0xffff, RZ, 0xc0, !PT ;  /* 0x0000ffff36367812 */ /* 0x000fe400078ec0ff */
[----:B------:R-:W-:Y:S01]  /*41370*/  PRMT R37, R0, 0x3340, R5 ;  /* 0x0000334000257816 */ /* 0x000fe20000000005 */
[----:B------:R0:W-:Y:S01]  /*41380*/  STL [R1], R8 ;  /* 0x0000000801007387 */ /* 0x0001e20000100800 */
[----:B------:R-:W-:Y:S02]  /*41390*/  SHF.R.U32.HI R36, RZ, 0x8, R55 ;  /* 0x00000008ff247819 */ /* 0x000fe40000011637 */
[--C-:B------:R-:W-:Y:S02]  /*413a0*/  PRMT R55, R54, 0x3340, R9.reuse ;  /* 0x0000334036377816 */ /* 0x100fe40000000009 */
[----:B------:R-:W-:-:S02]  /*413b0*/  SHF.R.U32.HI R0, RZ, 0x8, R9 ;  /* 0x00000008ff007819 */ /* 0x000fc40000011609 */
[----:B------:R-:W4:Y:S04]  /*413c0*/  LDL.LU R9, [R1+0x10] ;  /* 0x0000100001097983 */ /* 0x000f280000300800 */
[----:B0-----:R-:W4:Y:S01]  /*413d0*/  LDL.LU R8, [R1+0xc] ;  /* 0x00000c0001087983 */ /* 0x001f220000300800 */
[----:B------:R-:W-:Y:S02]  /*413e0*/  SHF.R.U32.HI R21, RZ, 0x8, R21 ;  /* 0x00000008ff157819 */ /* 0x000fe40000011615 */
[----:B------:R-:W-:Y:S02]  /*413f0*/  LOP3.LUT R4, R4, 0xffff, RZ, 0xc0, !PT ;  /* 0x0000ffff04047812 */ /* 0x000fe400078ec0ff */
[----:B------:R-:W-:Y:S02]  /*41400*/  LOP3.LUT R21, R21, 0xffff, RZ, 0xc0, !PT ;  /* 0x0000ffff15157812 */ /* 0x000fe400078ec0ff */
[----:B------:R-:W-:-:S02]  /*41410*/  LOP3.LUT R30, R30, 0xffff, RZ, 0xc0, !PT ;  /* 0x0000ffff1e1e7812 */ /* 0x000fc400078ec0ff */
[----:B------:R-:W-:Y:S02]  /*41420*/  SHF.R.U32.HI R33, RZ, 0x8, R54 ;  /* 0x00000008ff217819 */ /* 0x000fe40000011636 */
[----:B------:R-:W-:Y:S02]  /*41430*/  PRMT R21, R4, 0x3340, R21 ;  /* 0x0000334004157816 */ /* 0x000fe40000000015 */
[----:B------:R-:W-:Y:S02]  /*41440*/  SHF.R.U32.HI R17, RZ, 0x8, R51 ;  /* 0x00000008ff117819 */ /* 0x000fe40000011633 */
[----:B------:R-:W-:Y:S02]  /*41450*/  SHF.R.U32.HI R4, RZ, 0x8, R30 ;  /* 0x00000008ff047819 */ /* 0x000fe4000001161e */
[----:B------:R-:W-:Y:S02]  /*41460*/  LOP3.LUT R49, R49, 0xffff, RZ, 0xc0, !PT ;  /* 0x0000ffff31317812 */ /* 0x000fe400078ec0ff */
[----:B------:R-:W-:-:S02]  /*41470*/  LOP3.LUT R5, R19, 0xffff, RZ, 0xc0, !PT ;  /* 0x0000ffff13057812 */ /* 0x000fc400078ec0ff */
[----:B------:R-:W-:Y:S02]  /*41480*/  LOP3.LUT R33, R33, 0xffff, RZ, 0xc0, !PT ;  /* 0x0000ffff21217812 */ /* 0x000fe400078ec0ff */
[----:B------:R-:W-:Y:S02]  /*41490*/  LOP3.LUT R0, R0, 0xffff, RZ, 0xc0, !PT ;  /* 0x0000ffff00007812 */ /* 0x000fe400078ec0ff */
[----:B------:R-:W-:Y:S02]  /*414a0*/  LOP3.LUT R17, R17, 0xffff, RZ, 0xc0, !PT ;  /* 0x0000ffff11117812 */ /* 0x000fe400078ec0ff */
[----:B------:R-:W-:Y:S02]  /*414b0*/  LOP3.LUT R4, R4, 0xffff, RZ, 0xc0, !PT ;  /* 0x0000ffff04047812 */ /* 0x000fe400078ec0ff */
[----:B------:R-:W-:Y:S02]  /*414c0*/  PRMT R50, R49, 0x3340, R5 ;  /* 0x0000334031327816 */ /* 0x000fe40000000005 */
[----:B------:R-:W-:-:S02]  /*414d0*/  LOP3.LUT R54, R52, 0xffff, RZ, 0xc0, !PT ;  /* 0x0000ffff34367812 */ /* 0x000fc400078ec0ff */
[----:B------:R-:W-:Y:S02]  /*414e0*/  LOP3.LUT R28, R28, 0xffff, RZ, 0xc0, !PT ;  /* 0x0000ffff1c1c7812 */ /* 0x000fe400078ec0ff */
[----:B------:R-:W-:Y:S02]  /*414f0*/  SHF.R.U32.HI R19, RZ, 0x8, R49 ;  /* 0x00000008ff137819 */ /* 0x000fe40000011631 */
[----:B------:R-:W-:Y:S02]  /*41500*/  SHF.R.U32.HI R5, RZ, 0x8, R5 ;  /* 0x00000008ff057819 */ /* 0x000fe40000011605 */
[----:B------:R-:W-:Y:S02]  /*41510*/  PRMT R33, R33, 0x3340, R0 ;  /* 0x0000334021217816 */ /* 0x000fe40000000000 */
[----:B------:R-:W-:Y:S02]  /*41520*/  LOP3.LUT R10, R10, 0xffff, RZ, 0xc0, !PT ;  /* 0x0000ffff0a0a7812 */ /* 0x000fe400078ec0ff */
[----:B------:R-:W-:-:S02]  /*41530*/  PRMT R17, R17, 0x3340, R4 ;  /* 0x0000334011117816 */ /* 0x000fc40000000004 */
[----:B------:R-:W-:Y:S02]  /*41540*/  SHF.R.U32.HI R32, RZ, 0x8, R54 ;  /* 0x00000008ff207819 */ /* 0x000fe40000011636 */
[----:B------:R-:W-:Y:S02]  /*41550*/  SHF.R.U32.HI R4, RZ, 0x8, R28 ;  /* 0x00000008ff047819 */ /* 0x000fe4000001161c */
[----:B------:R-:W-:Y:S02]  /*41560*/  LOP3.LUT R19, R19, 0xffff, RZ, 0xc0, !PT ;  /* 0x0000ffff13137812 */ /* 0x000fe400078ec0ff */
[----:B------:R-:W-:Y:S02]  /*41570*/  LOP3.LUT R5, R5, 0xffff, RZ, 0xc0, !PT ;  /* 0x0000ffff05057812 */ /* 0x000fe400078ec0ff */
[----:B------:R-:W-:Y:S02]  /*41580*/  LOP3.LUT R53, R53, 0xffff, RZ, 0xc0, !PT ;  /* 0x0000ffff35357812 */ /* 0x000fe400078ec0ff */
[----:B------:R-:W-:-:S02]  /*41590*/  LOP3.LUT R26, R26, 0xffff, RZ, 0xc0, !PT ;  /* 0x0000ffff1a1a7812 */ /* 0x000fc400078ec0ff */
[----:B------:R-:W-:Y:S02]  /*415a0*/  PRMT R54, R54, 0x3340, R28 ;  /* 0x0000334036367816 */ /* 0x000fe4000000001c */
[----:B------:R-:W-:Y:S02]  /*415b0*/  SHF.R.U32.HI R28, RZ, 0x8, R58 ;  /* 0x00000008ff1c7819 */ /* 0x000fe4000001163a */
[----:B------:R-:W-:Y:S02]  /*415c0*/  LOP3.LUT R36, R36, 0xffff, RZ, 0xc0, !PT ;  /* 0x0000ffff24247812 */ /* 0x000fe400078ec0ff */
[----:B------:R-:W-:Y:S02]  /*415d0*/  LOP3.LUT R6, R6, 0xffff, RZ, 0xc0, !PT ;  /* 0x0000ffff06067812 */ /* 0x000fe400078ec0ff */
[----:B------:R-:W-:Y:S02]  /*415e0*/  LOP3.LUT R32, R32, 0xffff, RZ, 0xc0, !PT ;  /* 0x0000ffff20207812 */ /* 0x000fe400078ec0ff */
[----:B------:R-:W-:-:S02]  /*415f0*/  LOP3.LUT R4, R4, 0xffff, RZ, 0xc0, !PT ;  /* 0x0000ffff04047812 */ /* 0x000fc400078ec0ff */
[----:B------:R-:W-:Y:S02]  /*41600*/  PRMT R19, R19, 0x3340, R5 ;  /* 0x0000334013137816 */ /* 0x000fe40000000005 */
[----:B------:R-:W-:Y:S02]  /*41610*/  SHF.R.U32.HI R34, RZ, 0x8, R53 ;  /* 0x00000008ff227819 */ /* 0x000fe40000011635 */
[----:B------:R-:W-:Y:S02]  /*41620*/  SHF.R.U32.HI R5, RZ, 0x8, R26 ;  /* 0x00000008ff057819 */ /* 0x000fe4000001161a */
[----:B------:R-:W-:Y:S02]  /*41630*/  LOP3.LUT R28, R28, 0xffff, RZ, 0xc0, !PT ;  /* 0x0000ffff1c1c7812 */ /* 0x000fe400078ec0ff */
[----:B------:R-:W-:Y:S02]  /*41640*/  PRMT R36, R36, 0x3340, R6 ;  /* 0x0000334024247816 */ /* 0x000fe40000000006 */
[----:B------:R-:W-:-:S02]  /*41650*/  PRMT R32, R32, 0x3340, R4 ;  /* 0x0000334020207816 */ /* 0x000fc40000000004 */
[----:B------:R-:W-:Y:S02]  /*41660*/  SHF.R.U32.HI R6, RZ, 0x8, R10 ;  /* 0x00000008ff067819 */ /* 0x000fe4000001160a */
        /* <DEDUP_REMOVED lines=12> */
[----:B------:R-:W-:Y:S02]  /*41730*/  LOP3.LUT R30, R30, 0xffff, RZ, 0xc0, !PT ;  /* 0x0000ffff1e1e7812 */ /* 0x000fe400078ec0ff */
[----:B------:R-:W-:Y:S02]  /*41740*/  LOP3.LUT R5, R5, 0xffff, RZ, 0xc0, !PT ;  /* 0x0000ffff05057812 */ /* 0x000fe400078ec0ff */
[----:B------:R-:W-:Y:S02]  /*41750*/  LOP3.LUT R41, R41, 0xffff, RZ, 0xc0, !PT ;  /* 0x0000ffff29297812 */ /* 0x000fe400078ec0ff */
[----:B------:R-:W-:Y:S02]  /*41760*/  PRMT R30, R30, 0x3340, R5 ;  /* 0x000033401e1e7816 */ /* 0x000fe40000000005 */
[----:B------:R-:W-:-:S02]  /*41770*/  LOP3.LUT R14, R14, 0xffff, RZ, 0xc0, !PT ;  /* 0x0000ffff0e0e7812 */ /* 0x000fc400078ec0ff */
[----:B------:R-:W-:Y:S02]  /*41780*/  LOP3.LUT R15, R15, 0xffff, RZ, 0xc0, !PT ;  /* 0x0000ffff0f0f7812 */ /* 0x000fe400078ec0ff */
[----:B------:R-:W-:Y:S02]  /*41790*/  PRMT R57, R57, 0x3340, R25 ;  /* 0x0000334039397816 */ /* 0x000fe40000000019 */
[----:B------:R-:W-:Y:S02]  /*417a0*/  PRMT R53, R53, 0x3340, R26 ;  /* 0x0000334035357816 */ /* 0x000fe4000000001a */
[----:B--2---:R-:W-:-:S04]  /*417b0*/  LOP3.LUT R0, R35, 0xffff, RZ, 0xc0, !PT ;  /* 0x0000ffff23007812 */ /* 0x004fc800078ec0ff */
[----:B------:R-:W-:Y:S02]  /*417c0*/  SHF.R.U32.HI R35, RZ, 0x8, R0 ;  /* 0x00000008ff237819 */ /* 0x000fe40000011600 */
[----:B------:R-:W-:Y:S02]  /*417d0*/  PRMT R52, R0, 0x3340, R10 ;  /* 0x0000334000347816 */ /* 0x000fe4000000000a */
[----:B------:R-:W-:-:S04]  /*417e0*/  SHF.R.U32.HI R0, RZ, 0x8, R11 ;  /* 0x00000008ff007819 */ /* 0x000fc8000001160b */
[----:B------:R-:W-:Y:S02]  /*417f0*/  LOP3.LUT R0, R0, 0xffff, RZ, 0xc0, !PT ;  /* 0x0000ffff00007812 */ /* 0x000fe400078ec0ff */
[----:B------:R-:W-:Y:S02]  /*41800*/  LOP3.LUT R35, R35, 0xffff, RZ, 0xc0, !PT ;  /* 0x0000ffff23237812 */ /* 0x000fe400078ec0ff */
[----:B------:R-:W-:Y:S02]  /*41810*/  PRMT R28, R28, 0x3340, R0 ;  /* 0x000033401c1c7816 */ /* 0x000fe40000000000 */
[----:B------:R-:W-:Y:S02]  /*41820*/  PRMT R35, R35, 0x3340, R6 ;  /* 0x0000334023237816 */ /* 0x000fe40000000006 */
[----:B------:R-:W-:-:S04]  /*41830*/  SHF.R.U32.HI R6, RZ, 0x8, R12 ;  /* 0x00000008ff067819 */ /* 0x000fc8000001160c */
[----:B------:R-:W-:Y:S02]  /*41840*/  LOP3.LUT R6, R6, 0xffff, RZ, 0xc0, !PT ;  /* 0x0000ffff06067812 */ /* 0x000fe400078ec0ff */
[----:B---3--:R-:W-:Y:S02]  /*41850*/  LOP3.LUT R4, R7, 0xffff, RZ, 0xc0, !PT ;  /* 0x0000ffff07047812 */ /* 0x008fe400078ec0ff */
[----:B------:R-:W-:Y:S02]  /*41860*/  LOP3.LUT R7, R29, 0xffff, RZ, 0xc0, !PT ;  /* 0x0000ffff1d077812 */ /* 0x000fe400078ec0ff */
[----:B----4-:R-:W-:Y:S02]  /*41870*/  LOP3.LUT R0, R31, 0xffff, RZ, 0xc0, !PT ;  /* 0x0000ffff1f007812 */ /* 0x010fe400078ec0ff */
[----:B------:R-:W-:Y:S02]  /*41880*/  SHF.R.U32.HI R29, RZ, 0x8, R4 ;  /* 0x00000008ff1d7819 */ /* 0x000fe40000011604 */
[----:B------:R-:W-:-:S02]  /*41890*/  PRMT R56, R4, 0x3340, R12 ;  /* 0x0000334004387816 */ /* 0x000fc4000000000c */
[----:B------:R-:W-:Y:S02]  /*418a0*/  SHF.R.U32.HI R31, RZ, 0x8, R58 ;  /* 0x00000008ff1f7819 */ /* 0x000fe4000001163a */
[--C-:B------:R-:W-:Y:S02]  /*418b0*/  SHF.R.U32.HI R4, RZ, 0x8, R7.reuse ;  /* 0x00000008ff047819 */ /* 0x100fe40000011607 */
[----:B------:R-:W-:Y:S02]  /*418c0*/  PRMT R58, R58, 0x3340, R7 ;  /* 0x000033403a3a7816 */ /* 0x000fe40000000007 */
[----:B------:R-:W-:Y:S02]  /*418d0*/  SHF.R.U32.HI R49, RZ, 0x8, R0 ;  /* 0x00000008ff317819 */ /* 0x000fe40000011600 */
[--C-:B------:R-:W-:Y:S02]  /*418e0*/  PRMT R7, R0, 0x3340, R13.reuse ;  /* 0x0000334000077816 */ /* 0x100fe4000000000d */
[----:B------:R-:W-:-:S02]  /*418f0*/  SHF.R.U32.HI R0, RZ, 0x8, R13 ;  /* 0x00000008ff007819 */ /* 0x000fc4000001160d */
[----:B------:R-:W-:Y:S02]  /*41900*/  LOP3.LUT R31, R31, 0xffff, RZ, 0xc0, !PT ;  /* 0x0000ffff1f1f7812 */ /* 0x000fe400078ec0ff */
[----:B------:R-:W-:Y:S02]  /*41910*/  LOP3.LUT R4, R4, 0xffff, RZ, 0xc0, !PT ;  /* 0x0000ffff04047812 */ /* 0x000fe400078ec0ff */
[----:B------:R-:W-:Y:S02]  /*41920*/  LOP3.LUT R49, R49, 0xffff, RZ, 0xc0, !PT ;  /* 0x0000ffff31317812 */ /* 0x000fe400078ec0ff */
[----:B------:R-:W-:Y:S02]  /*41930*/  LOP3.LUT R0, R0, 0xffff, RZ, 0xc0, !PT ;  /* 0x0000ffff00007812 */ /* 0x000fe400078ec0ff */
[----:B------:R-:W-:Y:S02]  /*41940*/  LOP3.LUT R29, R29, 0xffff, RZ, 0xc0, !PT ;  /* 0x0000ffff1d1d7812 */ /* 0x000fe400078ec0ff */
[----:B------:R-:W-:-:S02]  /*41950*/  PRMT R31, R31, 0x3340, R4 ;  /* 0x000033401f1f7816 */ /* 0x000fc40000000004 */
[----:B------:R-:W-:Y:S02]  /*41960*/  LOP3.LUT R4, R60, 0xffff, RZ, 0xc0, !PT ;  /* 0x0000ffff3c047812 */ /* 0x000fe400078ec0ff */
[----:B------:R-:W-:Y:S02]  /*41970*/  PRMT R49, R49, 0x3340, R0 ;  /* 0x0000334031317816 */ /* 0x000fe40000000000 */
[----:B------:R-:W-:Y:S01]  /*41980*/  LOP3.LUT R5, R9, 0xffff, RZ, 0xc0, !PT ;  /* 0x0000ffff09057812 */ /* 0x000fe200078ec0ff */
[----:B------:R0:W-:Y:S01]  /*41990*/  STL [R1+0x4], R7 ;  /* 0x0000040701007387 */ /* 0x0001e20000100800 */
[----:B------:R-:W-:Y:S02]  /*419a0*/  PRMT R29, R29, 0x3340, R6 ;  /* 0x000033401d1d7816 */ /* 0x000fe40000000006 */
[----:B------:R-:W-:Y:S01]  /*419b0*/  LOP3.LUT R0, R8, 0xffff, RZ, 0xc0, !PT ;  /* 0x0000ffff08007812 */ /* 0x000fe200078ec0ff */
[----:B------:R-:W2:Y:S01]  /*419c0*/  LDL.LU R13, [R1+0x30] ;  /* 0x00003000010d7983 */ /* 0x000ea20000300800 */
[----:B------:R-:W-:-:S02]  /*419d0*/  SHF.R.U32.HI R6, RZ, 0x8, R4 ;  /* 0x00000008ff067819 */ /* 0x000fc40000011604 */
[----:B------:R-:W-:Y:S01]  /*419e0*/  SHF.R.U32.HI R8, RZ, 0x8, R41 ;  /* 0x00000008ff087819 */ /* 0x000fe20000011629 */
[----:B------:R-:W3:Y:S01]  /*419f0*/  LDL.LU R25, [R1+0x1c] ;  /* 0x00001c0001197983 */ /* 0x000ee20000300800 */
[----:B------:R-:W-:Y:S02]  /*41a00*/  LOP3.LUT R60, R59, 0xffff, RZ, 0xc0, !PT ;  /* 0x0000ffff3b3c7812 */ /* 0x000fe400078ec0ff */
[----:B0-----:R-:W-:Y:S01]  /*41a10*/  SHF.R.U32.HI R7, RZ, 0x8, R5 ;  /* 0x00000008ff077819 */ /* 0x001fe20000011605 */
[----:B------:R-:W4:Y:S01]  /*41a20*/  LDL.LU R26, [R1+0x14] ;  /* 0x00001400011a7983 */ /* 0x000f220000300800 */
[----:B------:R-:W-:Y:S02]  /*41a30*/  SHF.R.U32.HI R9, RZ, 0x8, R14 ;  /* 0x00000008ff097819 */ /* 0x000fe4000001160e */
[----:B------:R-:W-:Y:S02]  /*41a40*/  PRMT R59, R4, 0x3340, R41 ;  /* 0x00003340043b7816 */ /* 0x000fe40000000029 */
[----:B------:R-:W-:-:S02]  /*41a50*/  SHF.R.U32.HI R41, RZ, 0x8, R0 ;  /* 0x00000008ff297819 */ /* 0x000fc40000011600 */
[----:B------:R-:W-:Y:S02]  /*41a60*/  PRMT R0, R0, 0x3340, R15 ;  /* 0x0000334000007816 */ /* 0x000fe4000000000f */
[----:B------:R-:W-:Y:S02]  /*41a70*/  LOP3.LUT R6, R6, 0xffff, RZ, 0xc0, !PT ;  /* 0x0000ffff06067812 */ /* 0x000fe400078ec0ff */
[----:B------:R-:W-:Y:S02]  /*41a80*/  LOP3.LUT R8, R8, 0xffff, RZ, 0xc0, !PT ;  /* 0x0000ffff08087812 */ /* 0x000fe400078ec0ff */
[----:B------:R-:W-:Y:S02]  /*41a90*/  LOP3.LUT R7, R7, 0xffff, RZ, 0xc0, !PT ;  /* 0x0000ffff07077812 */ /* 0x000fe400078ec0ff */
[----:B------:R-:W-:Y:S01]  /*41aa0*/  LOP3.LUT R9, R9, 0xffff, RZ, 0xc0, !PT ;  /* 0x0000ffff09097812 */ /* 0x000fe200078ec0ff */
[----:B------:R0:W-:Y:S01]  /*41ab0*/  STL [R1+0x8], R0 ;  /* 0x0000080001007387 */ /* 0x0001e20000100800 */
[----:B------:R-:W-:-:S02]  /*41ac0*/  PRMT R6, R6, 0x3340, R8 ;  /* 0x0000334006067816 */ /* 0x000fc40000000008 */
[----:B------:R-:W-:Y:S02]  /*41ad0*/  PRMT R7, R7, 0x3340, R9 ;  /* 0x0000334007077816 */ /* 0x000fe40000000009 */
[----:B------:R-:W-:Y:S02]  /*41ae0*/  PRMT R8, R61, 0x5410, R3 ;  /* 0x000054103d087816 */ /* 0x000fe40000000003 */
[----:B------:R-:W4:Y:S01]  /*41af0*/  LDL.LU R61, [R1+0x1948] ;  /* 0x00194800013d7983 */ /* 0x000f220000300800 */
[----:B------:R-:W-:-:S03]  /*41b00*/  PRMT R9, R16, 0x5410, R47 ;  /* 0x0000541010097816 */ /* 0x000fc6000000002f */
[----:B------:R-:W4:Y:S01]  /*41b10*/  LDL.LU R16, [R1+0x1944] ;  /* 0x0019440001107983 */ /* 0x000f220000300800 */
[----:B------:R-:W1:Y:S01]  /*41b20*/  S2R R12, SR_TID.X ;  /* 0x00000000000c7919 */ /* 0x000e620000002100 */
[----:B------:R-:W-:Y:S02]  /*41b30*/  SHF.R.U32.HI R10, RZ, 0x8, R60 ;  /* 0x00000008ff0a7819 */ /* 0x000fe4000001163c */
[----:B------:R-:W-:Y:S02]  /*41b40*/  LOP3.LUT R11, R44, 0xffff, RZ, 0xc0, !PT ;  /* 0x0000ffff2c0b7812 */ /* 0x000fe400078ec0ff */
[----:B0-----:R-:W-:Y:S02]  /*41b50*/  LOP3.LUT R0, R10, 0xffff, RZ, 0xc0, !PT ;  /* 0x0000ffff0a007812 */ /* 0x001fe400078ec0ff */
[----:B------:R-:W-:Y:S02]  /*41b60*/  PRMT R10, R27, 0x5410, R46 ;  /* 0x000054101b0a7816 */ /* 0x000fe4000000002e */
[----:B------:R-:W4:Y:S01]  /*41b70*/  LDL.LU R27, [R1+0x1940] ;  /* 0x00194000011b7983 */ /* 0x000f220000300800 */
[----:B------:R-:W-:Y:S01]  /*41b80*/  SHF.R.U32.HI R4, RZ, 0x8, R15 ;  /* 0x00000008ff047819 */ /* 0x000fe2000001160f */
[----:B------:R-:W-:Y:S01]  /*41b90*/  ULEA UR4, UR5, UR4, 0x18 ;  /* 0x0000000405047291 */ /* 0x000fe2000f8ec03f */
[----:B------:R-:W-:Y:S01]  /*41ba0*/  PRMT R44, R5, 0x3340, R14 ;  /* 0x00003340052c7816 */ /* 0x000fe2000000000e */
[----:B------:R-:W4:Y:S01]  /*41bb0*/  LDL.LU R15, [R1+0x28] ;  /* 0x00002800010f7983 */ /* 0x000f220000300800 */
[----:B------:R-:W-:-:S02]  /*41bc0*/  PRMT R60, R60, 0x3340, R11 ;  /* 0x000033403c3c7816 */ /* 0x000fc4000000000b */
[----:B------:R-:W-:Y:S02]  /*41bd0*/  SHF.R.U32.HI R5, RZ, 0x8, R11 ;  /* 0x00000008ff057819 */ /* 0x000fe4000001160b */
[----:B------:R-:W-:Y:S02]  /*41be0*/  LOP3.LUT R41, R41, 0xffff, RZ, 0xc0, !PT ;  /* 0x0000ffff29297812 */ /* 0x000fe400078ec0ff */
[----:B------:R-:W-:Y:S02]  /*41bf0*/  LOP3.LUT R4, R4, 0xffff, RZ, 0xc0, !PT ;  /* 0x0000ffff04047812 */ /* 0x000fe400078ec0ff */
[----:B------:R-:W-:Y:S02]  /*41c00*/  LOP3.LUT R24, R24, 0xffff, RZ, 0xc0, !PT ;  /* 0x0000ffff18187812 */ /* 0x000fe400078ec0ff */
[----:B------:R-:W-:Y:S01]  /*41c10*/  PRMT R41, R41, 0x3340, R4 ;  /* 0x0000334029297816 */ /* 0x000fe20000000004 */
[----:B------:R-:W-:Y:S01]  /*41c20*/  BAR.SYNC.DEFER_BLOCKING 0x0 ;  /* 0x0000000000007b1d */ /* 0x000fe20000010000 */
[----:B--2---:R-:W-:-:S02]  /*41c30*/  PRMT R11, R13, 0x5410, R2 ;  /* 0x000054100d0b7816 */ /* 0x004fc40000000002 */
[----:B-1----:R-:W-:Y:S02]  /*41c40*/  LOP3.LUT R2, R12, 0x1f, RZ, 0xc0, !PT ;  /* 0x0000001f0c027812 */ /* 0x002fe400078ec0ff */
[----:B---3--:R-:W-:Y:S02]  /*41c50*/  LOP3.LUT R46, R25, 0xffff, RZ, 0xc0, !PT ;  /* 0x0000ffff192e7812 */ /* 0x008fe400078ec0ff */
[----:B------:R-:W2:Y:S01]  /*41c60*/  LDL.LU R25, [R1+0x24] ;  /* 0x0000240001197983 */ /* 0x000ea20000300800 */
[----:B----4-:R-:W-:Y:S02]  /*41c70*/  LOP3.LUT R47, R26, 0xffff, RZ, 0xc0, !PT ;  /* 0x0000ffff1a2f7812 */ /* 0x010fe400078ec0ff */
[----:B------:R-:W-:Y:S01]  /*41c80*/  SHF.R.U32.HI R3, RZ, 0x8, R46 ;  /* 0x00000008ff037819 */ /* 0x000fe2000001162e */
[----:B------:R-:W3:Y:S01]  /*41c90*/  LDL.LU R26, [R1+0x20] ;  /* 0x00002000011a7983 */ /* 0x000ee20000300800 */
[----:B------:R-:W-:Y:S01]  /*41ca0*/  LEA R2, R2, UR4, 0x4 ;  /* 0x0000000402027c11 */ /* 0x000fe2000f8e20ff */
[----:B------:R-:W-:Y:S01]  /*41cb0*/  ULDC UR4, c[0x0][0x244] ;  /* 0x0000910000047ab9 */ /* 0x000fe20000000800 */
[----:B------:R-:W-:-:S02]  /*41cc0*/  SHF.R.U32.HI R4, RZ, 0x8, R47 ;  /* 0x00000008ff047819 */ /* 0x000fc4000001162f */
[--C-:B------:R-:W-:Y:S02]  /*41cd0*/  PRMT R47, R47, 0x3340, R24.reuse ;  /* 0x000033402f2f7816 */ /* 0x100fe40000000018 */
[----:B------:R-:W-:Y:S01]  /*41ce0*/  SHF.R.U32.HI R13, RZ, 0x8, R24 ;  /* 0x00000008ff0d7819 */ /* 0x000fe20000011618 */
[----:B------:R0:W-:Y:S01]  /*41cf0*/  STSM.16.M88.4 [R2], R8 ;  /* 0x0000000802007844 */ /* 0x0001e20000000200 */
[----:B------:R-:W-:-:S04]  /*41d00*/  LOP3.LUT R16, R16, 0xffff, RZ, 0xc0, !PT ;  /* 0x0000ffff10107812 */ /* 0x000fc800078ec0ff */
[--C-:B------:R-:W-:Y:S02]  /*41d10*/  PRMT R46, R46, 0x3340, R16.reuse ;  /* 0x000033402e2e7816 */ /* 0x100fe40000000010 */
[----:B------:R-:W-:Y:S02]  /*41d20*/  SHF.R.U32.HI R14, RZ, 0x8, R16 ;  /* 0x00000008ff0e7819 */ /* 0x000fe40000011610 */
[----:B------:R-:W4:Y:S04]  /*41d30*/  LDL.LU R16, [R1+0x18] ;  /* 0x0000180001107983 */ /* 0x000f280000300800 */
[----:B------:R-:W4:Y:S04]  /*41d40*/  LDL.LU R24, [R1+0x40] ;  /* 0x0000400001187983 */ /* 0x000f280000300800 */
[----:B0-----:R-:W4:Y:S01]  /*41d50*/  LDL.LU R11, [R1+0x2c] ;  /* 0x00002c00010b7983 */ /* 0x001f220000300800 */
[----:B------:R-:W-:-:S02]  /*41d60*/  LOP3.LUT R5, R5, 0xffff, RZ, 0xc0, !PT ;  /* 0x0000ffff05057812 */ /* 0x000fc400078ec0ff */
[----:B------:R-:W-:Y:S02]  /*41d70*/  LOP3.LUT R61, R61, 0xffff, RZ, 0xc0, !PT ;  /* 0x0000ffff3d3d7812 */ /* 0x000fe400078ec0ff */
[----:B------:R-:W-:Y:S02]  /*41d80*/  LOP3.LUT R27, R27, 0xffff, RZ, 0xc0, !PT ;  /* 0x0000ffff1b1b7812 */ /* 0x000fe400078ec0ff */
[----:B------:R-:W-:Y:S02]  /*41d90*/  PRMT R0, R0, 0x3340, R5 ;  /* 0x0000334000007816 */ /* 0x000fe40000000005 */
[----:B------:R-:W-:Y:S02]  /*41da0*/  SHF.R.U32.HI R5, RZ, 0x8, R61 ;  /* 0x00000008ff057819 */ /* 0x000fe4000001163d */
[----:B------:R-:W-:Y:S02]  /*41db0*/  SHF.R.U32.HI R12, RZ, 0x8, R27 ;  /* 0x00000008ff0c7819 */ /* 0x000fe4000001161b */
[----:B------:R-:W-:-:S02]  /*41dc0*/  LOP3.LUT R4, R4, 0xffff, RZ, 0xc0, !PT ;  /* 0x0000ffff04047812 */ /* 0x000fc400078ec0ff */
[----:B------:R-:W-:Y:S02]  /*41dd0*/  LOP3.LUT R13, R13, 0xffff, RZ, 0xc0, !PT ;  /* 0x0000ffff0d0d7812 */ /* 0x000fe400078ec0ff */
[----:B------:R-:W-:Y:S02]  /*41de0*/  LOP3.LUT R3, R3, 0xffff, RZ, 0xc0, !PT ;  /* 0x0000ffff03037812 */ /* 0x000fe400078ec0ff */
[----:B------:R-:W-:Y:S02]  /*41df0*/  LOP3.LUT R14, R14, 0xffff, RZ, 0xc0, !PT ;  /* 0x0000ffff0e0e7812 */ /* 0x000fe400078ec0ff */
[----:B------:R-:W-:Y:S02]  /*41e00*/  LOP3.LUT R5, R5, 0xffff, RZ, 0xc0, !PT ;  /* 0x0000ffff05057812 */ /* 0x000fe400078ec0ff */
[----:B------:R-:W-:Y:S02]  /*41e10*/  LOP3.LUT R12, R12, 0xffff, RZ, 0xc0, !PT ;  /* 0x0000ffff0c0c7812 */ /* 0x000fe400078ec0ff */
[----:B------:R-:W-:-:S02]  /*41e20*/  PRMT R4, R4, 0x3340, R13 ;  /* 0x0000334004047816 */ /* 0x000fc4000000000d */
[----:B------:R-:W-:Y:S02]  /*41e30*/  PRMT R3, R3, 0x3340, R14 ;  /* 0x0000334003037816 */ /* 0x000fe4000000000e */
[----:B------:R-:W-:Y:S02]  /*41e40*/  PRMT R5, R5, 0x3340, R12 ;  /* 0x0000334005057816 */ /* 0x000fe4000000000c */
[----:B------:R-:W-:Y:S02]  /*41e50*/  PRMT R13, R15, 0x5410, R45 ;  /* 0x000054100f0d7816 */ /* 0x000fe4000000002d */
[----:B------:R-:W-:Y:S02]  /*41e60*/  PRMT R61, R61, 0x3340, R27 ;  /* 0x000033403d3d7816 */ /* 0x000fe4000000001b */
[----:B------:R-:W-:Y:S02]  /*41e70*/  PRMT R9, R38, 0x5410, R39 ;  /* 0x0000541026097816 */ /* 0x000fe40000000027 */
[----:B------:R-:W-:Y:S01]  /*41e80*/  PRMT R10, R23, 0x5410, R37 ;  /* 0x00005410170a7816 */ /* 0x000fe20000000025 */
[----:B------:R-:W-:Y:S01]  /*41e90*/  NOP ;  /* 0x0000000000007918 */ /* 0x000fe20000000000 */
[----:B--2---:R-:W-:-:S02]  /*41ea0*/  PRMT R14, R25, 0x5410, R43 ;  /* 0x00005410190e7816 */ /* 0x004fc4000000002b */
[----:B------:R-:W2:Y:S01]  /*41eb0*/  LDL.LU R43, [R1] ;  /* 0x00000000012b7983 */ /* 0x000ea20000300800 */
[----:B---3--:R-:W-:-:S03]  /*41ec0*/  PRMT R15, R26, 0x5410, R40 ;  /* 0x000054101a0f7816 */ /* 0x008fc60000000028 */
[----:B------:R-:W3:Y:S01]  /*41ed0*/  LDL.LU R45, [R1+0x4] ;  /* 0x00000400012d7983 */ /* 0x000ee20000300800 */
[----:B----4-:R-:W-:-:S03]  /*41ee0*/  PRMT R12, R24, 0x5410, R42 ;  /* 0x00005410180c7816 */ /* 0x010fc6000000002a */
[----:B------:R-:W0:Y:S01]  /*41ef0*/  LDS.128 R24, [R2] ;  /* 0x0000000002187984 */ /* 0x000e220000000c00 */
[----:B------:R-:W-:Y:S01]  /*41f00*/  NOP ;  /* 0x0000000000007918 */ /* 0x000fe20000000000 */
[----:B------:R-:W-:Y:S02]  /*41f10*/  PRMT R8, R11, 0x5410, R22 ;  /* 0x000054100b087816 */ /* 0x000fe40000000016 */
[----:B------:R-:W-:Y:S01]  /*41f20*/  STSM.16.M88.4 [R2], R12 ;  /* 0x0000000c02007844 */ /* 0x000fe20000000200 */
[----:B------:R-:W-:Y:S01]  /*41f30*/  PRMT R11, R20, 0x5410, R21 ;  /* 0x00005410140b7816 */ /* 0x000fe20000000015 */
[----:B------:R-:W-:Y:S02]  /*41f40*/  NOP ;  /* 0x0000000000007918 */ /* 0x000fe40000000000 */
[----:B------:R-:W1:Y:S01]  /*41f50*/  LDS.128 R20, [R2] ;  /* 0x0000000002147984 */ /* 0x000e620000000c00 */
[----:B------:R-:W-:-:S03]  /*41f60*/  NOP ;  /* 0x0000000000007918 */ /* 0x000fc60000000000 */
[----:B------:R4:W-:Y:S04]  /*41f70*/  STSM.16.M88.4 [R2], R8 ;  /* 0x0000000802007844 */ /* 0x0009e80000000200 */
[----:B------:R-:W3:Y:S01]  /*41f80*/  LDL.LU R42, [R1+0x8] ;  /* 0x00000800012a7983 */ /* 0x000ee20000300800 */
[----:B----4-:R-:W-:-:S03]  /*41f90*/  PRMT R10, R50, 0x5410, R19 ;  /* 0x00005410320a7816 */ /* 0x010fc60000000013 */
[----:B------:R-:W4:Y:S01]  /*41fa0*/  LDL.LU R50, [R1+0x7f4] ;  /* 0x0007f40001327983 */ /* 0x000f220000300800 */
[----:B------:R-:W-:-:S03]  /*41fb0*/  PRMT R11, R51, 0x5410, R17 ;  /* 0x00005410330b7816 */ /* 0x000fc60000000011 */
[----:B------:R-:W4:Y:S01]  /*41fc0*/  LDL.LU R51, [R1+0x5e4] ;  /* 0x0005e40001337983 */ /* 0x000f220000300800 */
[----:B------:R-:W-:-:S03]  /*41fd0*/  PRMT R9, R48, 0x5410, R36 ;  /* 0x0000541030097816 */ /* 0x000fc60000000024 */
[----:B------:R-:W4:Y:S01]  /*41fe0*/  LDL.LU R48, [R1+0x7f8] ;  /* 0x0007f80001307983 */ /* 0x000f220000300800 */
[----:B------:R-:W-:Y:S01]  /*41ff0*/  PRMT R8, R16, 0x5410, R18 ;  /* 0x0000541010087816 */ /* 0x000fe20000000012 */
[----:B------:R-:W-:Y:S02]  /*42000*/  NOP ;  /* 0x0000000000007918 */ /* 0x000fe40000000000 */
[----:B------:R-:W1:Y:S01]  /*42010*/  LDS.128 R16, [R2] ;  /* 0x0000000002107984 */ /* 0x000e620000000c00 */
[----:B------:R-:W-:-:S03]  /*42020*/  NOP ;  /* 0x0000000000007918 */ /* 0x000fc60000000000 */
[----:B------:R0:W-:Y:S01]  /*42030*/  STSM.16.M88.4 [R2], R8 ;  /* 0x0000000802007844 */ /* 0x0001e20000000200 */
[----:B------:R-:W-:-:S03]  /*42040*/  NOP ;  /* 0x0000000000007918 */ /* 0x000fc60000000000 */
[----:B------:R-:W1:Y:S01]  /*42050*/  LDS.128 R12, [R2] ;  /* 0x00000000020c7984 */ /* 0x000e620000000c00 */
[----:B------:R-:W-:Y:S02]  /*42060*/  PRMT R29, R56, 0x5410, R29 ;  /* 0x00005410381d7816 */ /* 0x000fe4000000001d */
[----:B------:R-:W-:Y:S02]  /*42070*/  PRMT R30, R57, 0x5410, R30 ;  /* 0x00005410391e7816 */ /* 0x000fe4000000001e */
[----:B------:R-:W-:Y:S02]  /*42080*/  PRMT R31, R58, 0x5410, R31 ;  /* 0x000054103a1f7816 */ /* 0x000fe4000000001f */
[----:B0-----:R-:W-:Y:S02]  /*42090*/  PRMT R8, R55, 0x5410, R33 ;  /* 0x0000541037087816 */ /* 0x001fe40000000021 */
[----:B------:R-:W-:Y:S02]  /*420a0*/  PRMT R9, R52, 0x5410, R35 ;  /* 0x0000541034097816 */ /* 0x000fe40000000023 */
[----:B------:R-:W-:-:S02]  /*420b0*/  PRMT R10, R53, 0x5410, R34 ;  /* 0x00005410350a7816 */ /* 0x000fc40000000022 */
[----:B------:R-:W-:Y:S01]  /*420c0*/  PRMT R11, R54, 0x5410, R32 ;  /* 0x00005410360b7816 */ /* 0x000fe20000000020 */
[----:B------:R-:W-:-:S04]  /*420d0*/  NOP ;  /* 0x0000000000007918 */ /* 0x000fc80000000000 */
[----:B------:R-:W-:Y:S01]  /*420e0*/  STSM.16.M88.4 [R2], R8 ;  /* 0x0000000802007844 */ /* 0x000fe20000000200 */
[----:B------:R-:W-:-:S03]  /*420f0*/  NOP ;  /* 0x0000000000007918 */ /* 0x000fc60000000000 */
[----:B------:R-:W0:Y:S01]  /*42100*/  LDS.128 R8, [R2] ;  /* 0x0000000002087984 */ /* 0x000e220000000c00 */
[----:B--2---:R-:W-:Y:S01]  /*42110*/  PRMT R28, R43, 0x5410, R28 ;  /* 0x000054102b1c7816 */ /* 0x004fe2000000001c */
[----:B------:R-:W-:-:S04]  /*42120*/  NOP ;  /* 0x0000000000007918 */ /* 0x000fc80000000000 */
[----:B------:R3:W-:Y:S01]  /*42130*/  STSM.16.M88.4 [R2], R28 ;  /* 0x0000001c02007844 */ /* 0x0007e20000000200 */
[----:B------:R-:W-:-:S03]  /*42140*/  NOP ;  /* 0x0000000000007918 */ /* 0x000fc60000000000 */
[----:B------:R-:W2:Y:S01]  /*42150*/  LDS.128 R32, [R2] ;  /* 0x0000000002207984 */ /* 0x000ea20000000c00 */
[----:B---3--:R-:W-:Y:S02]  /*42160*/  PRMT R28, R45, 0x5410, R49 ;  /* 0x000054102d1c7816 */ /* 0x008fe40000000031 */
[----:B------:R-:W-:Y:S02]  /*42170*/  PRMT R29, R44, 0x5410, R7 ;  /* 0x000054102c1d7816 */ /* 0x000fe40000000007 */
[----:B------:R-:W-:Y:S02]  /*42180*/  PRMT R30, R59, 0x5410, R6 ;  /* 0x000054103b1e7816 */ /* 0x000fe40000000006 */
[----:B------:R-:W-:Y:S01]  /*42190*/  PRMT R31, R60, 0x5410, R0 ;  /* 0x000054103c1f7816 */ /* 0x000fe20000000000 */
[----:B------:R-:W-:-:S04]  /*421a0*/  NOP ;  /* 0x0000000000007918 */ /* 0x000fc80000000000 */
[----:B------:R3:W-:Y:S01]  /*421b0*/  STSM.16.M88.4 [R2], R28 ;  /* 0x0000001c02007844 */ /* 0x0007e20000000200 */
[----:B------:R-:W-:Y:S02]  /*421c0*/  PRMT R45, R24, 0x7770, RZ ;  /* 0x00007770182d7816 */ /* 0x000fe400000000ff */
[----:B---3--:R-:W-:Y:S02]  /*421d0*/  PRMT R29, R46, 0x5410, R3 ;  /* 0x000054102e1d7816 */ /* 0x008fe40000000003 */
[----:B------:R-:W-:Y:S02]  /*421e0*/  PRMT R30, R47, 0x5410, R4 ;  /* 0x000054102f1e7816 */ /* 0x000fe40000000004 */
[----:B------:R-:W-:Y:S02]  /*421f0*/  PRMT R31, R61, 0x5410, R5 ;  /* 0x000054103d1f7816 */ /* 0x000fe40000000005 */
[----:B------:R-:W-:Y:S01]  /*42200*/  PRMT R28, R42, 0x5410, R41 ;  /* 0x000054102a1c7816 */ /* 0x000fe20000000029 */
[----:B------:R-:W-:Y:S01]  /*42210*/  NOP ;  /* 0x0000000000007918 */ /* 0x000fe20000000000 */
[C---:B----4-:R-:W-:Y:S01]  /*42220*/  IMAD R6, R50.reuse, UR4, RZ ;  /* 0x0000000432067c24 */ /* 0x050fe2000f8e02ff */
[----:B------:R-:W-:Y:S01]  /*42230*/  ISETP.GE.AND P1, PT, R50, UR6, PT ;  /* 0x0000000632007c0c */ /* 0x000fe2000bf26270 */
[----:B------:R-:W-:Y:S01]  /*42240*/  ULDC.64 UR6, c[0x0][0x220] ;  /* 0x0000880000067ab9 */ /* 0x000fe20000000a00 */
[----:B------:R-:W-:-:S02]  /*42250*/  IMAD R41, R51, UR22, RZ ;  /* 0x0000001633297c24 */ /* 0x000fc4000f8e02ff */
[C---:B------:R-:W-:Y:S02]  /*42260*/  IADD3 R0, P4, R6.reuse, UR6, RZ ;  /* 0x0000000606007c10 */ /* 0x040fe4000ff9e0ff */
[----:B------:R-:W-:Y:S02]  /*42270*/  ISETP.LT.AND P1, PT, R51, UR27, !P1 ;  /* 0x0000001b33007c0c */ /* 0x000fe4000cf21270 */
[----:B------:R-:W-:Y:S02]  /*42280*/  LEA.HI.X.SX32 R3, R6, UR7, 0x1, P4 ;  /* 0x0000000706037c11 */ /* 0x000fe4000a0f0eff */
[----:B------:R-:W-:Y:S01]  /*42290*/  SHF.R.S32.HI R40, RZ, 0x1f, R41 ;  /* 0x0000001fff287819 */ /* 0x000fe20000011429 */
[----:B------:R-:W-:Y:S01]  /*422a0*/  IMAD R37, R48, UR4, RZ ;  /* 0x0000000430257c24 */ /* 0x000fe2000f8e02ff */
[----:B------:R-:W-:Y:S01]  /*422b0*/  IADD3 R38, P4, R41, R0, RZ ;  /* 0x0000000029267210 */ /* 0x000fe20007f9e0ff */
[----:B------:R-:W3:Y:S01]  /*422c0*/  LDS.128 R4, [R2] ;  /* 0x0000000002047984 */ /* 0x000ee20000000c00 */
[----:B------:R-:W-:-:S03]  /*422d0*/  NOP ;  /* 0x0000000000007918 */ /* 0x000fc60000000000 */
[----:B------:R-:W-:Y:S01]  /*422e0*/  IMAD.X R39, R40, 0x1, R3, P4 ;  /* 0x0000000128277824 */ /* 0x000fe200020e0603 */
[----:B------:R-:W-:Y:S01]  /*422f0*/  ISETP.GE.AND P4, PT, R48, UR8, PT ;  /* 0x0000000830007c0c */ /* 0x000fe2000bf86270 */
[----:B------:R4:W-:Y:S01]  /*42300*/  STSM.16.M88.4 [R2], R28 ;  /* 0x0000001c02007844 */ /* 0x0009e20000000200 */
[----:B------:R-:W-:Y:S01]  /*42310*/  IADD3 R36, P5, R37, UR6, RZ ;  /* 0x0000000625247c10 */ /* 0x000fe2000ffbe0ff */
[----:B------:R-:W-:Y:S01]  /*42320*/  NOP ;  /* 0x0000000000007918 */ /* 0x000fe20000000000 */
[----:B------:R-:W-:Y:S01]  /*42330*/  ISETP.LT.AND P4, PT, R51, UR29, !P4 ;  /* 0x0000001d33007c0c */ /* 0x000fe2000e781270 */
[----:B------:R1:W-:Y:S01]  /*42340*/  @P1 STG.E.U8 desc[UR32][R38.64], R45 ;  /* 0x0000002d26001986 */ /* 0x0003e2000c101120 */
[----:B------:R-:W-:Y:S01]  /*42350*/  LEA.HI.X.SX32 R37, R37, UR7, 0x1, P5 ;  /* 0x0000000725257c11 */ /* 0x000fe2000a8f0eff */
[----:B------:R-:W-:Y:S01]  /*42360*/  ULDC.64 UR4, c[0x0][0x228] ;  /* 0x00008a0000047ab9 */ /* 0x000fe20000000a00 */
[C---:B------:R-:W-:Y:S01]  /*42370*/  VIADD R43, R41.reuse, UR22 ;  /* 0x00000016292b7c36 */ /* 0x040fe20008000000 */
[----:B------:R-:W-:Y:S01]  /*42380*/  PRMT R49, R24, 0x7771, RZ ;  /* 0x0000777118317816 */ /* 0x000fe200000000ff */
[----:B------:R-:W-:Y:S01]  /*42390*/  ULDC.64 UR8, c[0x0][0x228] ;  /* 0x00008a0000087ab9 */ /* 0x000fe20000000a00 */
[----:B----4-:R-:W-:Y:S01]  /*423a0*/  IADD3 R28, P1, R41, R36, RZ ;  /* 0x00000024291c7210 */ /* 0x010fe20007f3e0ff */
[----:B------:R-:W-:Y:S01]  /*423b0*/  ULDC.64 UR6, c[0x0][0x228] ;  /* 0x00008a0000067ab9 */ /* 0x000fe20000000a00 */
[----:B------:R-:W-:Y:S01]  /*423c0*/  ISETP.LT.AND P5, PT, R50, UR4, !P2 ;  /* 0x0000000432007c0c */ /* 0x000fe2000d7a1270 */
[----:B------:R-:W-:-:S02]  /*423d0*/  ULDC UR4, c[0x0][0x22c] ;  /* 0x00008b0000047ab9 */ /* 0x000fc40000000800 */
[----:B------:R-:W-:Y:S01]  /*423e0*/  IMAD.X R29, R40, 0x1, R37, P1 ;  /* 0x00000001281d7824 */ /* 0x000fe200008e0625 */
[----:B------:R-:W-:Y:S01]  /*423f0*/  SHF.R.S32.HI R42, RZ, 0x1f, R43 ;  /* 0x0000001fff2a7819 */ /* 0x000fe2000001142b */
[----:B-1----:R-:W-:Y:S01]  /*42400*/  VIADD R38, R51, 0x3 ;  /* 0x0000000333267836 */ /* 0x002fe20000000000 */
[C---:B------:R-:W-:Y:S02]  /*42410*/  IADD3 R30, P6, R43.reuse, R0, RZ ;  /* 0x000000002b1e7210 */ /* 0x040fe40007fde0ff */
[----:B------:R1:W-:Y:S01]  /*42420*/  @P4 STG.E.U8 desc[UR32][R28.64], R49 ;  /* 0x000000311c004986 */ /* 0x0003e2000c101120 */
[----:B------:R-:W-:Y:S02]  /*42430*/  ISETP.LT.AND P4, PT, R48, UR8, !P2 ;  /* 0x0000000830007c0c */ /* 0x000fe4000d781270 */
[----:B------:R-:W-:Y:S01]  /*42440*/  PRMT R47, R24, 0x7772, RZ ;  /* 0x00007772182f7816 */ /* 0x000fe200000000ff */
[----:B------:R-:W-:Y:S01]  /*42450*/  IMAD.X R31, R42, 0x1, R3, P6 ;  /* 0x000000012a1f7824 */ /* 0x000fe200030e0603 */
[----:B------:R-:W-:Y:S01]  /*42460*/  ISETP.GE.AND P1, PT, R38, UR4, PT ;  /* 0x0000000426007c0c */ /* 0x000fe2000bf26270 */
[C---:B------:R-:W-:Y:S01]  /*42470*/  VIADD R45, R43.reuse, UR22 ;  /* 0x000000162b2d7c36 */ /* 0x040fe20008000000 */
[----:B------:R-:W-:Y:S01]  /*42480*/  IADD3 R38, P2, R43, R36, RZ ;  /* 0x000000242b267210 */ /* 0x000fe20007f5e0ff */
[----:B------:R-:W-:Y:S01]  /*42490*/  ULDC UR4, c[0x0][0x22c] ;  /* 0x00008b0000047ab9 */ /* 0x000fe20000000800 */
[----:B------:R4:W-:Y:S01]  /*424a0*/  @P5 STG.E.U8 desc[UR32][R30.64], R47 ;  /* 0x0000002f1e005986 */ /* 0x0009e2000c101120 */
[----:B------:R-:W-:Y:S01]  /*424b0*/  ISETP.LT.AND P5, PT, R50, UR6, !P3 ;  /* 0x0000000632007c0c */ /* 0x000fe2000dfa1270 */
[----:B------:R-:W-:Y:S01]  /*424c0*/  ULDC UR6, c[0x0][0x228] ;  /* 0x00008a0000067ab9 */ /* 0x000fe20000000800 */
[----:B------:R-:W-:Y:S01]  /*424d0*/  IMAD.X R39, R42, 0x1, R37, P2 ;  /* 0x000000012a277824 */ /* 0x000fe200010e0625 */
[----:B-1----:R-:W-:Y:S01]  /*424e0*/  PRMT R49, R24, 0x7773, RZ ;  /* 0x0000777318317816 */ /* 0x002fe200000000ff */
[----:B------:R-:W-:Y:S01]  /*424f0*/  VIADD R28, R51, 0x4 ;  /* 0x00000004331c7836 */ /* 0x000fe20000000000 */
[----:B------:R-:W-:Y:S01]  /*42500*/  SHF.R.S32.HI R44, RZ, 0x1f, R45 ;  /* 0x0000001fff2c7819 */ /* 0x000fe2000001142d */
[----:B------:R-:W-:Y:S01]  /*42510*/  ULDC UR8, c[0x0][0x228] ;  /* 0x00008a0000087ab9 */ /* 0x000fe20000000800 */
[----:B------:R-:W-:Y:S01]  /*42520*/  IADD3 R40, P6, R45, R0, RZ ;  /* 0x000000002d287210 */ /* 0x000fe20007fde0ff */
[----:B------:R-:W-:Y:S01]  /*42530*/  @P4 STG.E.U8 desc[UR32][R38.64], R49 ;  /* 0x0000003126004986 */ /* 0x000fe2000c101120 */
[----:B------:R-:W-:-:S02]  /*42540*/  ISETP.LT.AND P4, PT, R48, UR12, !P3 ;  /* 0x0000000c30007c0c */ /* 0x000fc4000df81270 */
[----:B----4-:R-:W-:Y:S01]  /*42550*/  PRMT R47, R25, 0x7770, RZ ;  /* 0x00007770192f7816 */ /* 0x010fe200000000ff */
[----:B------:R-:W-:Y:S01]  /*42560*/  IMAD.X R41, R44, 0x1, R3, P6 ;  /* 0x000000012c297824 */ /* 0x000fe200030e0603 */
[C---:B------:R-:W-:Y:S01]  /*42570*/  IADD3 R30, P3, R45.reuse, R36, RZ ;  /* 0x000000242d1e7210 */ /* 0x040fe20007f7e0ff */
[----:B------:R-:W-:Y:S01]  /*42580*/  VIADD R29, R45, UR22 ;  /* 0x000000162d1d7c36 */ /* 0x000fe20008000000 */
[----:B------:R-:W-:Y:S02]  /*42590*/  PRMT R45, R25, 0x7771, RZ ;  /* 0x00007771192d7816 */ /* 0x000fe400000000ff */
[----:B------:R1:W-:Y:S01]  /*425a0*/  @P5 STG.E.U8 desc[UR32][R40.64], R47 ;  /* 0x0000002f28005986 */ /* 0x0003e2000c101120 */
[----:B------:R-:W-:Y:S01]  /*425b0*/  ISETP.LT.AND P5, PT, R50, UR10, !P1 ;  /* 0x0000000a32007c0c */ /* 0x000fe2000cfa1270 */
[----:B------:R-:W-:Y:S01]  /*425c0*/  IMAD.X R31, R44, 0x1, R37, P3 ;  /* 0x000000012c1f7824 */ /* 0x000fe200018e0625 */
[----:B------:R-:W-:Y:S01]  /*425d0*/  ISETP.GE.AND P2, PT, R28, UR4, PT ;  /* 0x000000041c007c0c */ /* 0x000fe2000bf46270 */
[----:B------:R-:W-:Y:S01]  /*425e0*/  VIADD R28, R51, 0x5 ;  /* 0x00000005331c7836 */ /* 0x000fe20000000000 */
[----:B------:R-:W-:Y:S01]  /*425f0*/  SHF.R.S32.HI R24, RZ, 0x1f, R29 ;  /* 0x0000001fff187819 */ /* 0x000fe2000001141d */
[----:B------:R-:W-:Y:S01]  /*42600*/  ULDC UR4, c[0x0][0x22c] ;  /* 0x00008b0000047ab9 */ /* 0x000fe20000000800 */
[----:B------:R-:W-:Y:S01]  /*42610*/  IADD3 R42, P6, R29, R0, RZ ;  /* 0x000000001d2a7210 */ /* 0x000fe20007fde0ff */
[----:B------:R4:W-:Y:S01]  /*42620*/  @P4 STG.E.U8 desc[UR32][R30.64], R45 ;  /* 0x0000002d1e004986 */ /* 0x0009e2000c101120 */
[----:B------:R-:W-:-:S02]  /*42630*/  ISETP.LT.AND P4, PT, R48, UR16, !P1 ;  /* 0x0000001030007c0c */ /* 0x000fc4000cf81270 */
[----:B------:R-:W-:Y:S01]  /*42640*/  ISETP.GE.AND P3, PT, R28, UR4, PT ;  /* 0x000000041c007c0c */ /* 0x000fe2000bf66270 */
[----:B------:R-:W-:Y:S01]  /*42650*/  IMAD.X R43, R24, 0x1, R3, P6 ;  /* 0x00000001182b7824 */ /* 0x000fe200030e0603 */
[----:B-1----:R-:W-:Y:S01]  /*42660*/  PRMT R41, R25, 0x7772, RZ ;  /* 0x0000777219297816 */ /* 0x002fe200000000ff */
[C---:B------:R-:W-:Y:S01]  /*42670*/  VIADD R39, R29.reuse, UR22 ;  /* 0x000000161d277c36 */ /* 0x040fe20008000000 */
[----:B------:R-:W-:Y:S01]  /*42680*/  IADD3 R28, P1, R29, R36, RZ ;  /* 0x000000241d1c7210 */ /* 0x000fe20007f3e0ff */
[----:B------:R-:W-:Y:S01]  /*42690*/  VIADD R40, R51, 0x6 ;  /* 0x0000000633287836 */ /* 0x000fe20000000000 */
[----:B------:R-:W-:Y:S01]  /*426a0*/  ULDC UR4, c[0x0][0x22c] ;  /* 0x00008b0000047ab9 */ /* 0x000fe20000000800 */
[----:B------:R1:W-:Y:S01]  /*426b0*/  @P5 STG.E.U8 desc[UR32][R42.64], R41 ;  /* 0x000000292a005986 */ /* 0x0003e2000c101120 */
[----:B------:R-:W-:Y:S01]  /*426c0*/  ISETP.LT.AND P5, PT, R50, UR14, !P2 ;  /* 0x0000000e32007c0c */ /* 0x000fe2000d7a1270 */
[----:B------:R-:W-:Y:S01]  /*426d0*/  IMAD.X R29, R24, 0x1, R37, P1 ;  /* 0x00000001181d7824 */ /* 0x000fe200008e0625 */
[----:B----4-:R-:W-:-:S02]  /*426e0*/  PRMT R45, R25, 0x7773, RZ ;  /* 0x00007773192d7816 */ /* 0x010fc400000000ff */
[----:B------:R-:W-:Y:S02]  /*426f0*/  SHF.R.S32.HI R38, RZ, 0x1f, R39 ;  /* 0x0000001fff267819 */ /* 0x000fe40000011427 */
[----:B------:R-:W-:Y:S01]  /*42700*/  IADD3 R24, P6, R39, R0, RZ ;  /* 0x0000000027187210 */ /* 0x000fe20007fde0ff */
[----:B------:R4:W-:Y:S01]  /*42710*/  @P4 STG.E.U8 desc[UR32][R28.64], R45 ;  /* 0x0000002d1c004986 */ /* 0x0009e2000c101120 */
[----:B------:R-:W-:-:S03]  /*42720*/  ISETP.LT.AND P4, PT, R48, UR20, !P2 ;  /* 0x0000001430007c0c */ /* 0x000fc6000d781270 */
[----:B------:R-:W-:Y:S01]  /*42730*/  IMAD.X R25, R38, 0x1, R3, P6 ;  /* 0x0000000126197824 */ /* 0x000fe200030e0603 */
[----:B-1----:R-:W-:Y:S02]  /*42740*/  PRMT R41, R26, 0x7770, RZ ;  /* 0x000077701a297816 */ /* 0x002fe400000000ff */
[C---:B------:R-:W-:Y:S01]  /*42750*/  IADD3 R30, P2, R39.reuse, R36, RZ ;  /* 0x00000024271e7210 */ /* 0x040fe20007f5e0ff */
[----:B------:R-:W-:Y:S01]  /*42760*/  VIADD R39, R39, UR22 ;  /* 0x0000001627277c36 */ /* 0x000fe20008000000 */
[----:B------:R-:W-:Y:S01]  /*42770*/  ISETP.GE.AND P1, PT, R40, UR4, PT ;  /* 0x0000000428007c0c */ /* 0x000fe2000bf26270 */
[----:B------:R1:W-:Y:S01]  /*42780*/  @P5 STG.E.U8 desc[UR32][R24.64], R41 ;  /* 0x0000002918005986 */ /* 0x0003e2000c101120 */
[----:B------:R-:W-:Y:S01]  /*42790*/  ISETP.LT.AND P5, PT, R50, UR18, !P3 ;  /* 0x0000001232007c0c */ /* 0x000fe2000dfa1270 */
[C---:B------:R-:W-:Y:S01]  /*427a0*/  VIADD R40, R51.reuse, 0x7 ;  /* 0x0000000733287836 */ /* 0x040fe20000000000 */
[----:B------:R-:W-:Y:S01]  /*427b0*/  PRMT R43, R26, 0x7771, RZ ;  /* 0x000077711a2b7816 */ /* 0x000fe200000000ff */
[----:B------:R-:W-:Y:S01]  /*427c0*/  IMAD.X R31, R38, 0x1, R37, P2 ;  /* 0x00000001261f7824 */ /* 0x000fe200010e0625 */
[----:B------:R-:W-:Y:S01]  /*427d0*/  SHF.R.S32.HI R38, RZ, 0x1f, R39 ;  /* 0x0000001fff267819 */ /* 0x000fe20000011427 */
[----:B------:R-:W-:Y:S01]  /*427e0*/  ULDC UR4, c[0x0][0x22c] ;  /* 0x00008b0000047ab9 */ /* 0x000fe20000000800 */
[----:B----4-:R-:W-:Y:S01]  /*427f0*/  VIADD R28, R51, 0x8 ;  /* 0x00000008331c7836 */ /* 0x010fe20000000000 */
[----:B------:R-:W-:Y:S01]  /*42800*/  ISETP.GE.AND P2, PT, R40, UR4, PT ;  /* 0x0000000428007c0c */ /* 0x000fe2000bf46270 */
[----:B------:R4:W-:Y:S01]  /*42810*/  @P4 STG.E.U8 desc[UR32][R30.64], R43 ;  /* 0x0000002b1e004986 */ /* 0x0009e2000c101120 */
[----:B------:R-:W-:Y:S01]  /*42820*/  ULDC UR4, c[0x0][0x22c] ;  /* 0x00008b0000047ab9 */ /* 0x000fe20000000800 */
[----:B-1----:R-:W-:-:S02]  /*42830*/  IADD3 R24, P6, R39, R0, RZ ;  /* 0x0000000027187210 */ /* 0x002fc40007fde0ff */
[----:B------:R-:W-:Y:S02]  /*42840*/  ISETP.LT.AND P4, PT, R48, UR24, !P3 ;  /* 0x0000001830007c0c */ /* 0x000fe4000df81270 */
[----:B------:R-:W-:Y:S01]  /*42850*/  PRMT R41, R26, 0x7772, RZ ;  /* 0x000077721a297816 */ /* 0x000fe200000000ff */
[----:B------:R-:W-:Y:S01]  /*42860*/  IMAD.X R25, R38, 0x1, R3, P6 ;  /* 0x0000000126197824 */ /* 0x000fe200030e0603 */
[----:B------:R-:W-:Y:S01]  /*42870*/  ISETP.GE.AND P3, PT, R28, UR4, PT ;  /* 0x000000041c007c0c */ /* 0x000fe2000bf66270 */
[----:B------:R-:W-:Y:S01]  /*42880*/  ULDC UR4, c[0x0][0x22c] ;  /* 0x00008b0000047ab9 */ /* 0x000fe20000000800 */
[C---:B------:R-:W-:Y:S01]  /*42890*/  IADD3 R28, P6, R39.reuse, R36, RZ ;  /* 0x00000024271c7210 */ /* 0x040fe20007fde0ff */
[----:B------:R-:W-:Y:S01]  /*428a0*/  VIADD R39, R39, UR22 ;  /* 0x0000001627277c36 */ /* 0x000fe20008000000 */
[----:B------:R1:W-:Y:S01]  /*428b0*/  @P5 STG.E.U8 desc[UR32][R24.64], R41 ;  /* 0x0000002918005986 */ /* 0x0003e2000c101120 */
[----:B------:R-:W-:Y:S01]  /*428c0*/  ISETP.LT.AND P5, PT, R50, UR26, !P1 ;  /* 0x0000001a32007c0c */ /* 0x000fe2000cfa1270 */
[----:B----4-:R-:W-:Y:S01]  /*428d0*/  VIADD R31, R51, 0x9 ;  /* 0x00000009331f7836 */ /* 0x010fe20000000000 */
[----:B------:R-:W-:Y:S01]  /*428e0*/  PRMT R43, R26, 0x7773, RZ ;  /* 0x000077731a2b7816 */ /* 0x000fe200000000ff */
[----:B------:R-:W-:Y:S01]  /*428f0*/  IMAD.X R29, R38, 0x1, R37, P6 ;  /* 0x00000001261d7824 */ /* 0x000fe200030e0625 */
[----:B------:R-:W-:-:S02]  /*42900*/  SHF.R.S32.HI R26, RZ, 0x1f, R39 ;  /* 0x0000001fff1a7819 */ /* 0x000fc40000011427 */
[----:B------:R-:W-:Y:S02]  /*42910*/  IADD3 R30, P6, R39, R0, RZ ;  /* 0x00000000271e7210 */ /* 0x000fe40007fde0ff */
[----:B------:R4:W-:Y:S01]  /*42920*/  @P4 STG.E.U8 desc[UR32][R28.64], R43 ;  /* 0x0000002b1c004986 */ /* 0x0009e2000c101120 */
[----:B------:R-:W-:Y:S01]  /*42930*/  ISETP.GE.AND P4, PT, R31, UR4, PT ;  /* 0x000000041f007c0c */ /* 0x000fe2000bf86270 */
[----:B------:R-:W-:Y:S01]  /*42940*/  ULDC UR4, c[0x0][0x228] ;  /* 0x00008a0000047ab9 */ /* 0x000fe20000000800 */
[----:B------:R-:W-:Y:S01]  /*42950*/  IMAD.X R31, R26, 0x1, R3, P6 ;  /* 0x000000011a1f7824 */ /* 0x000fe200030e0603 */
[----:B-1----:R-:W-:Y:S02]  /*42960*/  PRMT R41, R27, 0x7770, RZ ;  /* 0x000077701b297816 */ /* 0x002fe400000000ff */
[C---:B------:R-:W-:Y:S01]  /*42970*/  IADD3 R24, P6, R39.reuse, R36, RZ ;  /* 0x0000002427187210 */ /* 0x040fe20007fde0ff */
[----:B------:R-:W-:Y:S01]  /*42980*/  VIADD R39, R39, UR22 ;  /* 0x0000001627277c36 */ /* 0x000fe20008000000 */
[----:B------:R-:W-:Y:S01]  /*42990*/  ISETP.LT.AND P1, PT, R48, UR28, !P1 ;  /* 0x0000001c30007c0c */ /* 0x000fe2000cf21270 */
[----:B------:R1:W-:Y:S01]  /*429a0*/  @P5 STG.E.U8 desc[UR32][R30.64], R41 ;  /* 0x000000291e005986 */ /* 0x0003e2000c101120 */
[----:B------:R-:W-:Y:S01]  /*429b0*/  ISETP.LT.AND P5, PT, R50, UR4, !P2 ;  /* 0x0000000432007c0c */ /* 0x000fe2000d7a1270 */
[----:B------:R-:W-:Y:S01]  /*429c0*/  IMAD.X R25, R26, 0x1, R37, P6 ;  /* 0x000000011a197824 */ /* 0x000fe200030e0625 */
[----:B------:R-:W-:Y:S01]  /*429d0*/  SHF.R.S32.HI R38, RZ, 0x1f, R39 ;  /* 0x0000001fff267819 */ /* 0x000fe20000011427 */
[----:B------:R-:W-:Y:S01]  /*429e0*/  ULDC UR4, c[0x0][0x228] ;  /* 0x00008a0000047ab9 */ /* 0x000fe20000000800 */
[----:B------:R-:W-:-:S02]  /*429f0*/  IADD3 R26, P6, R39, R0, RZ ;  /* 0x00000000271a7210 */ /* 0x000fc40007fde0ff */
[C---:B------:R-:W-:Y:S02]  /*42a00*/  PRMT R47, R27.reuse, 0x7771, RZ ;  /* 0x000077711b2f7816 */ /* 0x040fe400000000ff */
[C---:B----4-:R-:W-:Y:S02]  /*42a10*/  PRMT R43, R27.reuse, 0x7773, RZ ;  /* 0x000077731b2b7816 */ /* 0x050fe400000000ff */
[----:B------:R-:W-:Y:S01]  /*42a20*/  PRMT R45, R27, 0x7772, RZ ;  /* 0x000077721b2d7816 */ /* 0x000fe200000000ff */
[----:B------:R-:W-:Y:S01]  /*42a30*/  IMAD.X R27, R38, 0x1, R3, P6 ;  /* 0x00000001261b7824 */ /* 0x000fe200030e0603 */
[----:B------:R-:W-:Y:S01]  /*42a40*/  ISETP.LT.AND P2, PT, R48, UR4, !P2 ;  /* 0x0000000430007c0c */ /* 0x000fe2000d741270 */
[C---:B-1----:R-:W-:Y:S01]  /*42a50*/  VIADD R41, R39.reuse, UR22 ;  /* 0x0000001627297c36 */ /* 0x042fe20008000000 */
[----:B------:R1:W-:Y:S01]  /*42a60*/  @P1 STG.E.U8 desc[UR32][R24.64], R47 ;  /* 0x0000002f18001986 */ /* 0x0003e2000c101120 */
[----:B------:R-:W-:Y:S01]  /*42a70*/  ISETP.LT.AND P6, PT, R50, UR6, !P3 ;  /* 0x0000000632007c0c */ /* 0x000fe2000dfc1270 */
[----:B------:R-:W-:Y:S01]  /*42a80*/  ULDC UR4, c[0x0][0x22c] ;  /* 0x00008b0000047ab9 */ /* 0x000fe20000000800 */
[----:B------:R-:W-:Y:S01]  /*42a90*/  IADD3 R28, P1, R39, R36, RZ ;  /* 0x00000024271c7210 */ /* 0x000fe20007f3e0ff */
[----:B------:R4:W-:Y:S01]  /*42aa0*/  @P5 STG.E.U8 desc[UR32][R26.64], R45 ;  /* 0x0000002d1a005986 */ /* 0x0009e2000c101120 */
[----:B------:R-:W-:Y:S01]  /*42ab0*/  SHF.R.S32.HI R40, RZ, 0x1f, R41 ;  /* 0x0000001fff287819 */ /* 0x000fe20000011429 */
[----:B------:R-:W-:Y:S01]  /*42ac0*/  ULDC UR6, c[0x0][0x228] ;  /* 0x00008a0000067ab9 */ /* 0x000fe20000000800 */
[----:B------:R-:W-:Y:S01]  /*42ad0*/  IADD3 R30, P5, R41, R0, RZ ;  /* 0x00000000291e7210 */ /* 0x000fe20007fbe0ff */
[----:B------:R-:W-:-:S02]  /*42ae0*/  IMAD.X R29, R38, 0x1, R37, P1 ;  /* 0x00000001261d7824 */ /* 0x000fc400008e0625 */
[----:B-1----:R-:W-:Y:S01]  /*42af0*/  VIADD R24, R51, 0xa ;  /* 0x0000000a33187836 */ /* 0x002fe20000000000 */
[----:B------:R-:W-:Y:S01]  /*42b00*/  PRMT R47, R20, 0x7770, RZ ;  /* 0x00007770142f7816 */ /* 0x000fe200000000ff */
[----:B------:R-:W-:-:S03]  /*42b10*/  IMAD.X R31, R40, 0x1, R3, P5 ;  /* 0x00000001281f7824 */ /* 0x000fc600028e0603 */
[----:B------:R-:W-:Y:S01]  /*42b20*/  ISETP.GE.AND P1, PT, R24, UR4, PT ;  /* 0x0000000418007c0c */ /* 0x000fe2000bf26270 */
[----:B------:R-:W-:Y:S01]  /*42b30*/  ULDC UR4, c[0x0][0x228] ;  /* 0x00008a0000047ab9 */ /* 0x000fe20000000800 */
[C---:B------:R-:W-:Y:S01]  /*42b40*/  VIADD R39, R41.reuse, UR22 ;  /* 0x0000001629277c36 */ /* 0x040fe20008000000 */
[----:B------:R-:W-:Y:S01]  /*42b50*/  ISETP.LT.AND P3, PT, R48, UR4, !P3 ;  /* 0x0000000430007c0c */ /* 0x000fe2000df61270 */
[----:B------:R1:W-:Y:S01]  /*42b60*/  @P2 STG.E.U8 desc[UR32][R28.64], R43 ;  /* 0x0000002b1c002986 */ /* 0x0003e2000c101120 */
[----:B------:R-:W-:Y:S01]  /*42b70*/  ISETP.LT.AND P5, PT, R50, UR6, !P4 ;  /* 0x0000000632007c0c */ /* 0x000fe2000e7a1270 */
[----:B------:R-:W-:Y:S01]  /*42b80*/  ULDC UR4, c[0x0][0x22c] ;  /* 0x00008b0000047ab9 */ /* 0x000fe20000000800 */
[----:B------:R-:W-:Y:S01]  /*42b90*/  IADD3 R24, P2, R41, R36, RZ ;  /* 0x0000002429187210 */ /* 0x000fe20007f5e0ff */
[----:B------:R0:W-:Y:S01]  /*42ba0*/  @P6 STG.E.U8 desc[UR32][R30.64], R47 ;  /* 0x0000002f1e006986 */ /* 0x0001e2000c101120 */
[----:B------:R-:W-:Y:S01]  /*42bb0*/  SHF.R.S32.HI R38, RZ, 0x1f, R39 ;  /* 0x0000001fff267819 */ /* 0x000fe20000011427 */
[----:B------:R-:W-:Y:S01]  /*42bc0*/  ULDC UR6, c[0x0][0x228] ;  /* 0x00008a0000067ab9 */ /* 0x000fe20000000800 */
[----:B----4-:R-:W-:Y:S01]  /*42bd0*/  IADD3 R26, P6, R39, R0, RZ ;  /* 0x00000000271a7210 */ /* 0x010fe20007fde0ff */
[----:B------:R-:W-:-:S02]  /*42be0*/  IMAD.X R25, R40, 0x1, R37, P2 ;  /* 0x0000000128197824 */ /* 0x000fc400010e0625 */
[----:B-1----:R-:W-:Y:S01]  /*42bf0*/  VIADD R28, R51, 0xb ;  /* 0x0000000b331c7836 */ /* 0x002fe20000000000 */
[----:B------:R-:W-:Y:S01]  /*42c00*/  PRMT R45, R20, 0x7771, RZ ;  /* 0x00007771142d7816 */ /* 0x000fe200000000ff */
[----:B------:R-:W-:Y:S01]  /*42c10*/  IMAD.X R27, R38, 0x1, R3, P6 ;  /* 0x00000001261b7824 */ /* 0x000fe200030e0603 */
[----:B------:R-:W-:Y:S02]  /*42c20*/  PRMT R43, R20, 0x7772, RZ ;  /* 0x00007772142b7816 */ /* 0x000fe400000000ff */
[----:B------:R-:W-:Y:S01]  /*42c30*/  ISETP.GE.AND P2, PT, R28, UR4, PT ;  /* 0x000000041c007c0c */ /* 0x000fe2000bf46270 */
[----:B------:R-:W-:Y:S02]  /*42c40*/  ULDC UR4, c[0x0][0x228] ;  /* 0x00008a0000047ab9 */ /* 0x000fe40000000800 */
[----:B------:R-:W-:Y:S01]  /*42c50*/  ISETP.LT.AND P4, PT, R48, UR4, !P4 ;  /* 0x0000000430007c0c */ /* 0x000fe2000e781270 */
[----:B------:R1:W-:Y:S01]  /*42c60*/  @P3 STG.E.U8 desc[UR32][R24.64], R45 ;  /* 0x0000002d18003986 */ /* 0x0003e2000c101120 */
[C---:B------:R-:W-:Y:S01]  /*42c70*/  VIADD R41, R39.reuse, UR22 ;  /* 0x0000001627297c36 */ /* 0x040fe20008000000 */
[----:B------:R-:W-:Y:S01]  /*42c80*/  IADD3 R28, P3, R39, R36, RZ ;  /* 0x00000024271c7210 */ /* 0x000fe20007f7e0ff */
[----:B------:R-:W-:Y:S01]  /*42c90*/  ULDC UR4, c[0x0][0x22c] ;  /* 0x00008b0000047ab9 */ /* 0x000fe20000000800 */
[----:B------:R4:W-:Y:S01]  /*42ca0*/  @P5 STG.E.U8 desc[UR32][R26.64], R43 ;  /* 0x0000002b1a005986 */ /* 0x0009e2000c101120 */
[----:B------:R-:W-:Y:S01]  /*42cb0*/  ISETP.LT.AND P5, PT, R50, UR6, !P1 ;  /* 0x0000000632007c0c */ /* 0x000fe2000cfa1270 */
[----:B------:R-:W-:Y:S01]  /*42cc0*/  ULDC UR6, c[0x0][0x228] ;  /* 0x00008a0000067ab9 */ /* 0x000fe20000000800 */
[----:B------:R-:W-:Y:S01]  /*42cd0*/  SHF.R.S32.HI R40, RZ, 0x1f, R41 ;  /* 0x0000001fff287819 */ /* 0x000fe20000011429 */
[----:B------:R-:W-:Y:S01]  /*42ce0*/  IMAD.X R29, R38, 0x1, R37, P3 ;  /* 0x00000001261d7824 */ /* 0x000fe200018e0625 */
[----:B0-----:R-:W-:Y:S01]  /*42cf0*/  IADD3 R30, P6, R41, R0, RZ ;  /* 0x00000000291e7210 */ /* 0x001fe20007fde0ff */
[----:B-1----:R-:W-:Y:S01]  /*42d00*/  VIADD R24, R51, 0xc ;  /* 0x0000000c33187836 */ /* 0x002fe20000000000 */
[----:B------:R-:W-:-:S03]  /*42d10*/  PRMT R45, R20, 0x7773, RZ ;  /* 0x00007773142d7816 */ /* 0x000fc600000000ff */
[----:B------:R-:W-:Y:S01]  /*42d20*/  IMAD.X R31, R40, 0x1, R3, P6 ;  /* 0x00000001281f7824 */ /* 0x000fe200030e0603 */
[----:B----4-:R-:W-:Y:S02]  /*42d30*/  PRMT R43, R21, 0x7770, RZ ;  /* 0x00007770152b7816 */ /* 0x010fe400000000ff */
[----:B------:R-:W-:Y:S01]  /*42d40*/  ISETP.GE.AND P3, PT, R24, UR4, PT ;  /* 0x0000000418007c0c */ /* 0x000fe2000bf66270 */
[----:B------:R-:W-:Y:S01]  /*42d50*/  ULDC UR4, c[0x0][0x228] ;  /* 0x00008a0000047ab9 */ /* 0x000fe20000000800 */
[----:B------:R-:W-:Y:S01]  /*42d60*/  @P4 STG.E.U8 desc[UR32][R28.64], R45 ;  /* 0x0000002d1c004986 */ /* 0x000fe2000c101120 */
[----:B------:R-:W-:Y:S01]  /*42d70*/  ISETP.LT.AND P4, PT, R48, UR4, !P1 ;  /* 0x0000000430007c0c */ /* 0x000fe2000cf81270 */
[C---:B------:R-:W-:Y:S01]  /*42d80*/  VIADD R39, R41.reuse, UR22 ;  /* 0x0000001629277c36 */ /* 0x040fe20008000000 */
[----:B------:R-:W-:Y:S01]  /*42d90*/  IADD3 R24, P1, R41, R36, RZ ;  /* 0x0000002429187210 */ /* 0x000fe20007f3e0ff */
[----:B------:R0:W-:Y:S01]  /*42da0*/  @P5 STG.E.U8 desc[UR32][R30.64], R43 ;  /* 0x0000002b1e005986 */ /* 0x0001e2000c101120 */
[----:B------:R-:W-:Y:S01]  /*42db0*/  ISETP.LT.AND P5, PT, R50, UR6, !P2 ;  /* 0x0000000632007c0c */ /* 0x000fe2000d7a1270 */
[----:B------:R-:W-:Y:S01]  /*42dc0*/  VIADD R20, R51, 0xd ;  /* 0x0000000d33147836 */ /* 0x000fe20000000000 */
[----:B------:R-:W-:Y:S01]  /*42dd0*/  SHF.R.S32.HI R38, RZ, 0x1f, R39 ;  /* 0x0000001fff267819 */ /* 0x000fe20000011427 */
[----:B------:R-:W-:Y:S01]  /*42de0*/  IMAD.X R25, R40, 0x1, R37, P1 ;  /* 0x0000000128197824 */ /* 0x000fe200008e0625 */
[----:B------:R-:W-:Y:S01]  /*42df0*/  IADD3 R26, P6, R39, R0, RZ ;  /* 0x00000000271a7210 */ /* 0x000fe20007fde0ff */
[----:B------:R-:W-:Y:S01]  /*42e00*/  ULDC UR4, c[0x0][0x22c] ;  /* 0x00008b0000047ab9 */ /* 0x000fe20000000800 */
[----:B------:R-:W-:Y:S01]  /*42e10*/  PRMT R41, R21, 0x7772, RZ ;  /* 0x0000777215297816 */ /* 0x000fe200000000ff */
[----:B------:R-:W-:Y:S01]  /*42e20*/  ULDC UR6, c[0x0][0x228] ;  /* 0x00008a0000067ab9 */ /* 0x000fe20000000800 */
[----:B------:R-:W-:-:S02]  /*42e30*/  ISETP.GE.AND P1, PT, R20, UR4, PT ;  /* 0x0000000414007c0c */ /* 0x000fc4000bf26270 */
[----:B0-----:R-:W-:Y:S01]  /*42e40*/  PRMT R43, R21, 0x7771, RZ ;  /* 0x00007771152b7816 */ /* 0x001fe200000000ff */
[----:B------:R-:W-:Y:S01]  /*42e50*/  IMAD.X R27, R38, 0x1, R3, P6 ;  /* 0x00000001261b7824 */ /* 0x000fe200030e0603 */
[----:B------:R-:W-:-:S03]  /*42e60*/  ULDC UR4, c[0x0][0x228] ;  /* 0x00008a0000047ab9 */ /* 0x000fc60000000800 */
[----:B------:R0:W-:Y:S01]  /*42e70*/  @P4 STG.E.U8 desc[UR32][R24.64], R43 ;  /* 0x0000002b18004986 */ /* 0x0001e2000c101120 */
[----:B------:R-:W-:Y:S01]  /*42e80*/  ISETP.LT.AND P4, PT, R48, UR4, !P2 ;  /* 0x0000000430007c0c */ /* 0x000fe2000d781270 */
[C---:B------:R-:W-:Y:S01]  /*42e90*/  VIADD R31, R39.reuse, UR22 ;  /* 0x00000016271f7c36 */ /* 0x040fe20008000000 */
[----:B------:R-:W-:Y:S01]  /*42ea0*/  IADD3 R28, P2, R39, R36, RZ ;  /* 0x00000024271c7210 */ /* 0x000fe20007f5e0ff */
[----:B------:R1:W-:Y:S01]  /*42eb0*/  @P5 STG.E.U8 desc[UR32][R26.64], R41 ;  /* 0x000000291a005986 */ /* 0x0003e2000c101120 */
[----:B------:R-:W-:Y:S01]  /*42ec0*/  ISETP.LT.AND P5, PT, R50, UR6, !P3 ;  /* 0x0000000632007c0c */ /* 0x000fe2000dfa1270 */
[----:B------:R-:W-:Y:S01]  /*42ed0*/  ULDC UR4, c[0x0][0x22c] ;  /* 0x00008b0000047ab9 */ /* 0x000fe20000000800 */
[----:B------:R-:W-:Y:S01]  /*42ee0*/  SHF.R.S32.HI R30, RZ, 0x1f, R31 ;  /* 0x0000001fff1e7819 */ /* 0x000fe2000001141f */
[----:B------:R-:W-:Y:S01]  /*42ef0*/  IMAD.X R29, R38, 0x1, R37, P2 ;  /* 0x00000001261d7824 */ /* 0x000fe200010e0625 */
[----:B------:R-:W-:Y:S01]  /*42f00*/  IADD3 R20, P6, R31, R0, RZ ;  /* 0x000000001f147210 */ /* 0x000fe20007fde0ff */
[----:B------:R-:W-:Y:S01]  /*42f10*/  ULDC UR6, c[0x0][0x228] ;  /* 0x00008a0000067ab9 */ /* 0x000fe20000000800 */
[----:B------:R-:W-:Y:S01]  /*42f20*/  PRMT R39, R21, 0x7773, RZ ;  /* 0x0000777315277816 */ /* 0x000fe200000000ff */
[----:B0-----:R-:W-:-:S02]  /*42f30*/  VIADD R24, R51, 0xe ;  /* 0x0000000e33187836 */ /* 0x001fc40000000000 */
[----:B------:R-:W-:Y:S01]  /*42f40*/  IMAD.X R21, R30, 0x1, R3, P6 ;  /* 0x000000011e157824 */ /* 0x000fe200030e0603 */
[----:B-1----:R-:W-:Y:S01]  /*42f50*/  PRMT R27, R22, 0x7770, RZ ;  /* 0x00007770161b7816 */ /* 0x002fe200000000ff */
[----:B------:R0:W-:Y:S01]  /*42f60*/  @P4 STG.E.U8 desc[UR32][R28.64], R39 ;  /* 0x000000271c004986 */ /* 0x0001e2000c101120 */
[----:B------:R-:W-:Y:S01]  /*42f70*/  ISETP.GE.AND P2, PT, R24, UR4, PT ;  /* 0x0000000418007c0c */ /* 0x000fe2000bf46270 */
[----:B------:R-:W-:Y:S01]  /*42f80*/  VIADD R26, R51, 0xf ;  /* 0x0000000f331a7836 */ /* 0x000fe20000000000 */
[----:B------:R-:W-:Y:S01]  /*42f90*/  ISETP.LT.AND P4, PT, R48, UR6, !P3 ;  /* 0x0000000630007c0c */ /* 0x000fe2000df81270 */
[----:B------:R1:W-:Y:S01]  /*42fa0*/  @P5 STG.E.U8 desc[UR32][R20.64], R27 ;  /* 0x0000001b14005986 */ /* 0x0003e2000c101120 */
[C---:B------:R-:W-:Y:S01]  /*42fb0*/  IADD3 R24, P3, R31.reuse, R36, RZ ;  /* 0x000000241f187210 */ /* 0x040fe20007f7e0ff */
[----:B------:R-:W-:Y:S01]  /*42fc0*/  VIADD R31, R31, UR22 ;  /* 0x000000161f1f7c36 */ /* 0x000fe20008000000 */
[----:B------:R-:W-:Y:S01]  /*42fd0*/  ISETP.LT.AND P5, PT, R50, UR8, !P1 ;  /* 0x0000000832007c0c */ /* 0x000fe2000cfa1270 */
[----:B------:R-:W-:Y:S01]  /*42fe0*/  ULDC UR4, c[0x0][0x22c] ;  /* 0x00008b0000047ab9 */ /* 0x000fe20000000800 */
[----:B------:R-:W-:Y:S01]  /*42ff0*/  PRMT R41, R22, 0x7771, RZ ;  /* 0x0000777116297816 */ /* 0x000fe200000000ff */
[----:B------:R-:W-:Y:S01]  /*43000*/  IMAD.X R25, R30, 0x1, R37, P3 ;  /* 0x000000011e197824 */ /* 0x000fe200018e0625 */
[----:B------:R-:W-:Y:S01]  /*43010*/  ULDC UR6, c[0x0][0x228] ;  /* 0x00008a0000067ab9 */ /* 0x000fe20000000800 */
[----:B0-----:R-:W-:Y:S01]  /*43020*/  SHF.R.S32.HI R28, RZ, 0x1f, R31 ;  /* 0x0000001fff1c7819 */ /* 0x001fe2000001141f */
[----:B------:R-:W-:Y:S01]  /*43030*/  ULDC UR8, c[0x0][0x228] ;  /* 0x00008a0000087ab9 */ /* 0x000fe20000000800 */
[----:B-1----:R-:W-:-:S02]  /*43040*/  IADD3 R20, P6, R31, R0, RZ ;  /* 0x000000001f147210 */ /* 0x002fc40007fde0ff */
[----:B------:R-:W-:Y:S01]  /*43050*/  ISETP.GE.AND P3, PT, R26, UR4, PT ;  /* 0x000000041a007c0c */ /* 0x000fe2000bf66270 */
[----:B------:R-:W-:Y:S01]  /*43060*/  ULDC UR4, c[0x0][0x228] ;  /* 0x00008a0000047ab9 */ /* 0x000fe20000000800 */
[----:B------:R-:W-:Y:S01]  /*43070*/  PRMT R29, R22, 0x7772, RZ ;  /* 0x00007772161d7816 */ /* 0x000fe200000000ff */
[----:B------:R-:W-:Y:S01]  /*43080*/  IMAD.X R21, R28, 0x1, R3, P6 ;  /* 0x000000011c157824 */ /* 0x000fe200030e0603 */
[----:B------:R0:W-:Y:S01]  /*43090*/  @P4 STG.E.U8 desc[UR32][R24.64], R41 ;  /* 0x0000002918004986 */ /* 0x0001e2000c101120 */
[----:B------:R-:W-:Y:S01]  /*430a0*/  ISETP.LT.AND P4, PT, R48, UR4, !P1 ;  /* 0x0000000430007c0c */ /* 0x000fe2000cf81270 */
[----:B------:R-:W-:Y:S01]  /*430b0*/  VIADD R30, R51, 0x10 ;  /* 0x00000010331e7836 */ /* 0x000fe20000000000 */
[C---:B------:R-:W-:Y:S01]  /*430c0*/  IADD3 R26, P1, R31.reuse, R36, RZ ;  /* 0x000000241f1a7210 */ /* 0x040fe20007f3e0ff */
[----:B------:R-:W-:Y:S01]  /*430d0*/  VIADD R31, R31, UR22 ;  /* 0x000000161f1f7c36 */ /* 0x000fe20008000000 */
[----:B------:R1:W-:Y:S01]  /*430e0*/  @P5 STG.E.U8 desc[UR32][R20.64], R29 ;  /* 0x0000001d14005986 */ /* 0x0003e2000c101120 */
[----:B------:R-:W-:Y:S01]  /*430f0*/  ISETP.LT.AND P5, PT, R50, UR6, !P2 ;  /* 0x0000000632007c0c */ /* 0x000fe2000d7a1270 */
[----:B------:R-:W-:Y:S01]  /*43100*/  ULDC UR4, c[0x0][0x22c] ;  /* 0x00008b0000047ab9 */ /* 0x000fe20000000800 */
[----:B------:R-:W-:Y:S01]  /*43110*/  PRMT R39, R22, 0x7773, RZ ;  /* 0x0000777316277816 */ /* 0x000fe200000000ff */
[----:B------:R-:W-:Y:S01]  /*43120*/  IMAD.X R27, R28, 0x1, R37, P1 ;  /* 0x000000011c1b7824 */ /* 0x000fe200008e0625 */
[----:B------:R-:W-:Y:S01]  /*43130*/  SHF.R.S32.HI R22, RZ, 0x1f, R31 ;  /* 0x0000001fff167819 */ /* 0x000fe2000001141f */
[----:B------:R-:W-:Y:S01]  /*43140*/  ULDC UR6, c[0x0][0x228] ;  /* 0x00008a0000067ab9 */ /* 0x000fe20000000800 */
[----:B0-----:R-:W-:Y:S01]  /*43150*/  VIADD R24, R51, 0x11 ;  /* 0x0000001133187836 */ /* 0x001fe20000000000 */
[----:B------:R-:W-:Y:S01]  /*43160*/  ISETP.GE.AND P1, PT, R30, UR4, PT ;  /* 0x000000041e007c0c */ /* 0x000fe2000bf26270 */
[----:B------:R-:W-:Y:S01]  /*43170*/  ULDC UR4, c[0x0][0x22c] ;  /* 0x00008b0000047ab9 */ /* 0x000fe20000000800 */
[----:B-1----:R-:W-:Y:S01]  /*43180*/  IADD3 R20, P6, R31, R0, RZ ;  /* 0x000000001f147210 */ /* 0x002fe20007fde0ff */
[----:B------:R0:W-:Y:S01]  /*43190*/  @P4 STG.E.U8 desc[UR32][R26.64], R39 ;  /* 0x000000271a004986 */ /* 0x0001e2000c101120 */
[----:B------:R-:W-:-:S03]  /*431a0*/  PRMT R29, R23, 0x7770, RZ ;  /* 0x00007770171d7816 */ /* 0x000fc600000000ff */
[----:B------:R-:W-:Y:S01]  /*431b0*/  IMAD.X R21, R22, 0x1, R3, P6 ;  /* 0x0000000116157824 */ /* 0x000fe200030e0603 */
[----:B------:R-:W-:Y:S01]  /*431c0*/  ISETP.GE.AND P4, PT, R24, UR4, PT ;  /* 0x0000000418007c0c */ /* 0x000fe2000bf86270 */
[----:B------:R-:W-:Y:S01]  /*431d0*/  ULDC UR4, c[0x0][0x228] ;  /* 0x00008a0000047ab9 */ /* 0x000fe20000000800 */
[----:B------:R-:W-:Y:S01]  /*431e0*/  ISETP.LT.AND P2, PT, R48, UR6, !P2 ;  /* 0x0000000630007c0c */ /* 0x000fe2000d741270 */
[----:B------:R-:W-:Y:S01]  /*431f0*/  ULDC UR6, c[0x0][0x228] ;  /* 0x00008a0000067ab9 */ /* 0x000fe20000000800 */
[C---:B------:R-:W-:Y:S01]  /*43200*/  IADD3 R24, P6, R31.reuse, R36, RZ ;  /* 0x000000241f187210 */ /* 0x040fe20007fde0ff */
[----:B------:R-:W-:Y:S01]  /*43210*/  VIADD R31, R31, UR22 ;  /* 0x000000161f1f7c36 */ /* 0x000fe20008000000 */
[----:B------:R1:W-:Y:S01]  /*43220*/  @P5 STG.E.U8 desc[UR32][R20.64], R29 ;  /* 0x0000001d14005986 */ /* 0x0003e2000c101120 */
[----:B------:R-:W-:Y:S01]  /*43230*/  ISETP.LT.AND P5, PT, R50, UR4, !P3 ;  /* 0x0000000432007c0c */ /* 0x000fe2000dfa1270 */
[----:B------:R-:W-:Y:S01]  /*43240*/  ULDC UR4, c[0x0][0x228] ;  /* 0x00008a0000047ab9 */ /* 0x000fe20000000800 */
[----:B------:R-:W-:Y:S01]  /*43250*/  IMAD.X R25, R22, 0x1, R37, P6 ;  /* 0x0000000116197824 */ /* 0x000fe200030e0625 */
[----:B------:R-:W-:-:S02]  /*43260*/  SHF.R.S32.HI R28, RZ, 0x1f, R31 ;  /* 0x0000001fff1c7819 */ /* 0x000fc4000001141f */
[----:B------:R-:W-:Y:S02]  /*43270*/  IADD3 R22, P6, R31, R0, RZ ;  /* 0x000000001f167210 */ /* 0x000fe40007fde0ff */
[C---:B------:R-:W-:Y:S02]  /*43280*/  PRMT R43, R23.reuse, 0x7771, RZ ;  /* 0x00007771172b7816 */ /* 0x040fe400000000ff */
[C---:B0-----:R-:W-:Y:S02]  /*43290*/  PRMT R39, R23.reuse, 0x7773, RZ ;  /* 0x0000777317277816 */ /* 0x041fe400000000ff */
[----:B------:R-:W-:Y:S01]  /*432a0*/  PRMT R41, R23, 0x7772, RZ ;  /* 0x0000777217297816 */ /* 0x000fe200000000ff */
[----:B------:R-:W-:Y:S01]  /*432b0*/  IMAD.X R23, R28, 0x1, R3, P6 ;  /* 0x000000011c177824 */ /* 0x000fe200030e0603 */
[----:B------:R-:W-:Y:S01]  /*432c0*/  ISETP.LT.AND P3, PT, R48, UR4, !P3 ;  /* 0x0000000430007c0c */ /* 0x000fe2000df61270 */
[----:B------:R0:W-:Y:S01]  /*432d0*/  @P2 STG.E.U8 desc[UR32][R24.64], R43 ;  /* 0x0000002b18002986 */ /* 0x0001e2000c101120 */
[C---:B-1----:R-:W-:Y:S01]  /*432e0*/  VIADD R29, R31.reuse, UR22 ;  /* 0x000000161f1d7c36 */ /* 0x042fe20008000000 */
[----:B------:R-:W-:Y:S01]  /*432f0*/  IADD3 R20, P2, R31, R36, RZ ;  /* 0x000000241f147210 */ /* 0x000fe20007f5e0ff */
[----:B------:R-:W-:Y:S01]  /*43300*/  ULDC UR4, c[0x0][0x22c] ;  /* 0x00008b0000047ab9 */ /* 0x000fe20000000800 */
[----:B------:R-:W-:Y:S01]  /*43310*/  ISETP.LT.AND P6, PT, R50, UR6, !P1 ;  /* 0x0000000632007c0c */ /* 0x000fe2000cfc1270 */
[----:B------:R1:W-:Y:S01]  /*43320*/  @P5 STG.E.U8 desc[UR32][R22.64], R41 ;  /* 0x0000002916005986 */ /* 0x0003e2000c101120 */
[----:B------:R-:W-:Y:S01]  /*43330*/  SHF.R.S32.HI R30, RZ, 0x1f, R29 ;  /* 0x0000001fff1e7819 */ /* 0x000fe2000001141d */
[----:B------:R-:W-:Y:S01]  /*43340*/  IMAD.X R21, R28, 0x1, R37, P2 ;  /* 0x000000011c157824 */ /* 0x000fe200010e0625 */
[----:B------:R-:W-:Y:S01]  /*43350*/  IADD3 R26, P5, R29, R0, RZ ;  /* 0x000000001d1a7210 */ /* 0x000fe20007fbe0ff */
[----:B------:R-:W-:Y:S01]  /*43360*/  ULDC UR6, c[0x0][0x228] ;  /* 0x00008a0000067ab9 */ /* 0x000fe20000000800 */
[----:B0-----:R-:W-:Y:S01]  /*43370*/  VIADD R24, R51, 0x12 ;  /* 0x0000001233187836 */ /* 0x001fe20000000000 */
[----:B------:R-:W-:-:S02]  /*43380*/  PRMT R43, R16, 0x7770, RZ ;  /* 0x00007770102b7816 */ /* 0x000fc400000000ff */
[----:B------:R-:W-:Y:S01]  /*43390*/  IMAD.X R27, R30, 0x1, R3, P5 ;  /* 0x000000011e1b7824 */ /* 0x000fe200028e0603 */
[----:B------:R0:W-:Y:S01]  /*433a0*/  @P3 STG.E.U8 desc[UR32][R20.64], R39 ;  /* 0x0000002714003986 */ /* 0x0001e2000c101120 */
[----:B------:R-:W-:Y:S01]  /*433b0*/  ISETP.GE.AND P2, PT, R24, UR4, PT ;  /* 0x0000000418007c0c */ /* 0x000fe2000bf46270 */
[----:B------:R-:W-:Y:S01]  /*433c0*/  ULDC UR4, c[0x0][0x228] ;  /* 0x00008a0000047ab9 */ /* 0x000fe20000000800 */
[C---:B------:R-:W-:Y:S01]  /*433d0*/  VIADD R31, R29.reuse, UR22 ;  /* 0x000000161d1f7c36 */ /* 0x040fe20008000000 */
[----:B------:R-:W-:Y:S02]  /*433e0*/  ISETP.LT.AND P3, PT, R48, UR4, !P1 ;  /* 0x0000000430007c0c */ /* 0x000fe4000cf61270 */
[----:B------:R-:W-:Y:S01]  /*433f0*/  ISETP.LT.AND P5, PT, R50, UR6, !P4 ;  /* 0x0000000632007c0c */ /* 0x000fe2000e7a1270 */
[----:B------:R4:W-:Y:S01]  /*43400*/  @P6 STG.E.U8 desc[UR32][R26.64], R43 ;  /* 0x0000002b1a006986 */ /* 0x0009e2000c101120 */
[----:B-1----:R-:W-:Y:S01]  /*43410*/  IADD3 R22, P1, R29, R36, RZ ;  /* 0x000000241d167210 */ /* 0x002fe20007f3e0ff */
[----:B------:R-:W-:Y:S01]  /*43420*/  ULDC UR4, c[0x0][0x22c] ;  /* 0x00008b0000047ab9 */ /* 0x000fe20000000800 */
[----:B------:R-:W-:Y:S01]  /*43430*/  SHF.R.S32.HI R28, RZ, 0x1f, R31 ;  /* 0x0000001fff1c7819 */ /* 0x000fe2000001141f */
[----:B0-----:R-:W-:Y:S01]  /*43440*/  VIADD R20, R51, 0x13 ;  /* 0x0000001333147836 */ /* 0x001fe20000000000 */
[----:B------:R-:W-:Y:S01]  /*43450*/  IADD3 R24, P6, R31, R0, RZ ;  /* 0x000000001f187210 */ /* 0x000fe20007fde0ff */
[----:B------:R-:W-:Y:S01]  /*43460*/  IMAD.X R23, R30, 0x1, R37, P1 ;  /* 0x000000011e177824 */ /* 0x000fe200008e0625 */
[----:B------:R-:W-:Y:S01]  /*43470*/  PRMT R41, R16, 0x7771, RZ ;  /* 0x0000777110297816 */ /* 0x000fe200000000ff */
[----:B------:R-:W-:Y:S01]  /*43480*/  ULDC UR6, c[0x0][0x228] ;  /* 0x00008a0000067ab9 */ /* 0x000fe20000000800 */
[----:B------:R-:W-:Y:S01]  /*43490*/  ISETP.GE.AND P1, PT, R20, UR4, PT ;  /* 0x0000000414007c0c */ /* 0x000fe2000bf26270 */
[----:B------:R-:W-:Y:S01]  /*434a0*/  IMAD.X R25, R28, 0x1, R3, P6 ;  /* 0x000000011c197824 */ /* 0x000fe200030e0603 */
[----:B------:R-:W-:Y:S01]  /*434b0*/  PRMT R39, R16, 0x7772, RZ ;  /* 0x0000777210277816 */ /* 0x000fe200000000ff */
[----:B------:R-:W-:-:S02]  /*434c0*/  ULDC UR4, c[0x0][0x228] ;  /* 0x00008a0000047ab9 */ /* 0x000fc40000000800 */
        /* <DEDUP_REMOVED lines=10> */
[----:B----4-:R-:W-:Y:S01]  /*43570*/  IADD3 R26, P6, R29, R0, RZ ;  /* 0x000000001d1a7210 */ /* 0x010fe20007fde0ff */
[----:B0-----:R-:W-:Y:S01]  /*43580*/  VIADD R22, R51, 0x14 ;  /* 0x0000001433167836 */ /* 0x001fe20000000000 */
[----:B------:R-:W-:-:S03]  /*43590*/  PRMT R41, R16, 0x7773, RZ ;  /* 0x0000777310297816 */ /* 0x000fc600000000ff */
[----:B------:R-:W-:Y:S01]  /*435a0*/  IMAD.X R27, R30, 0x1, R3, P6 ;  /* 0x000000011e1b7824 */ /* 0x000fe200030e0603 */
[----:B-1----:R-:W-:Y:S02]  /*435b0*/  PRMT R39, R17, 0x7770, RZ ;  /* 0x0000777011277816 */ /* 0x002fe400000000ff */
        /* <DEDUP_REMOVED lines=30> */
[----:B0-----:R-:W-:Y:S01]  /*437a0*/  VIADD R22, R51, 0x16 ;  /* 0x0000001633167836 */ /* 0x001fe20000000000 */
[----:B-1----:R-:W-:-:S02]  /*437b0*/  PRMT R29, R17, 0x7773, RZ ;  /* 0x00007773111d7816 */ /* 0x002fc400000000ff */
[----:B------:R-:W-:Y:S01]  /*437c0*/  IMAD.X R17, R26, 0x1, R3, P6 ;  /* 0x000000011a117824 */ /* 0x000fe200030e0603 */
[----:B------:R-:W-:Y:S02]  /*437d0*/  PRMT R25, R18, 0x7770, RZ ;  /* 0x0000777012197816 */ /* 0x000fe400000000ff */
[----:B------:R-:W-:Y:S01]  /*437e0*/  ISETP.GE.AND P1, PT, R22, UR4, PT ;  /* 0x0000000416007c0c */ /* 0x000fe2000bf26270 */
[----:B------:R-:W-:Y:S01]  /*437f0*/  @P4 STG.E.U8 desc[UR32][R20.64], R29 ;  /* 0x0000001d14004986 */ /* 0x000fe2000c101120 */
[----:B------:R-:W-:Y:S01]  /*43800*/  ISETP.LT.AND P4, PT, R48, UR6, !P3 ;  /* 0x0000000630007c0c */ /* 0x000fe2000df81270 */
[----:B------:R-:W-:Y:S01]  /*43810*/  VIADD R28, R51, 0x17 ;  /* 0x00000017331c7836 */ /* 0x000fe20000000000 */
[C---:B------:R-:W-:Y:S01]  /*43820*/  IADD3 R22, P3, R27.reuse, R36, RZ ;  /* 0x000000241b167210 */ /* 0x040fe20007f7e0ff */
[----:B------:R-:W-:Y:S01]  /*43830*/  VIADD R27, R27, UR22 ;  /* 0x000000161b1b7c36 */ /* 0x000fe20008000000 */
[----:B------:R0:W-:Y:S01]  /*43840*/  @P5 STG.E.U8 desc[UR32][R16.64], R25 ;  /* 0x0000001910005986 */ /* 0x0001e2000c101120 */
[----:B------:R-:W-:Y:S01]  /*43850*/  ISETP.LT.AND P5, PT, R50, UR8, !P2 ;  /* 0x0000000832007c0c */ /* 0x000fe2000d7a1270 */
[----:B------:R-:W-:Y:S01]  /*43860*/  ULDC UR4, c[0x0][0x22c] ;  /* 0x00008b0000047ab9 */ /* 0x000fe20000000800 */
[----:B------:R-:W-:Y:S01]  /*43870*/  IMAD.X R23, R26, 0x1, R37, P3 ;  /* 0x000000011a177824 */ /* 0x000fe200018e0625 */
[----:B------:R-:W-:Y:S01]  /*43880*/  SHF.R.S32.HI R24, RZ, 0x1f, R27 ;  /* 0x0000001fff187819 */ /* 0x000fe2000001141b */
[----:B------:R-:W-:Y:S01]  /*43890*/  ULDC UR6, c[0x0][0x228] ;  /* 0x00008a0000067ab9 */ /* 0x000fe20000000800 */
[----:B------:R-:W-:Y:S01]  /*438a0*/  PRMT R31, R18, 0x7771, RZ ;  /* 0x00007771121f7816 */ /* 0x000fe200000000ff */
[----:B------:R-:W-:Y:S01]  /*438b0*/  ULDC UR8, c[0x0][0x228] ;  /* 0x00008a0000087ab9 */ /* 0x000fe20000000800 */
[----:B------:R-:W-:Y:S01]  /*438c0*/  ISETP.GE.AND P3, PT, R28, UR4, PT ;  /* 0x000000041c007c0c */ /* 0x000fe2000bf66270 */
[----:B------:R-:W-:Y:S01]  /*438d0*/  ULDC UR4, c[0x0][0x228] ;  /* 0x00008a0000047ab9 */ /* 0x000fe20000000800 */
[----:B0-----:R-:W-:Y:S01]  /*438e0*/  IADD3 R16, P6, R27, R0, RZ ;  /* 0x000000001b107210 */ /* 0x001fe20007fde0ff */
[----:B------:R0:W-:Y:S01]  /*438f0*/  @P4 STG.E.U8 desc[UR32][R22.64], R31 ;  /* 0x0000001f16004986 */ /* 0x0001e2000c101120 */
[----:B------:R-:W-:-:S03]  /*43900*/  PRMT R25, R18, 0x7772, RZ ;  /* 0x0000777212197816 */ /* 0x000fc600000000ff */
[----:B------:R-:W-:Y:S01]  /*43910*/  IMAD.X R17, R24, 0x1, R3, P6 ;  /* 0x0000000118117824 */ /* 0x000fe200030e0603 */
        /* <DEDUP_REMOVED lines=10> */
[----:B0-----:R-:W-:Y:S01]  /*439c0*/  VIADD R22, R51, 0x19 ;  /* 0x0000001933167836 */ /* 0x001fe20000000000 */
[----:B------:R-:W-:Y:S01]  /*439d0*/  ISETP.GE.AND P2, PT, R26, UR4, PT ;  /* 0x000000041a007c0c */ /* 0x000fe2000bf46270 */
[----:B------:R-:W-:Y:S01]  /*439e0*/  ULDC UR4, c[0x0][0x22c] ;  /* 0x00008b0000047ab9 */ /* 0x000fe20000000800 */
        /* <DEDUP_REMOVED lines=239> */
[----:B------:R-:W-:Y:S01]  /*448e0*/  @P4 STG.E.U8 desc[UR32][R12.64], R21 ;  /* 0x000000150c004986 */ /* 0x000fe2000c101120 */
        /* <DEDUP_REMOVED lines=10> */
[----:B------:R-:W-:Y:S01]  /*44990*/  SHF.R.S32.HI R16, RZ, 0x1f, R17 ;  /* 0x0000001fff107819 */ /* 0x000fe20000011411 */
[----:B------:R-:W-:Y:S01]  /*449a0*/  ULDC UR6, c[0x0][0x228] ;  /* 0x00008a0000067ab9 */ /* 0x000fe20000000800 */
[----:B0-----:R-:W-:Y:S01]  /*449b0*/  IADD3 R8, P6, R17, R0, RZ ;  /* 0x0000000011087210 */ /* 0x001fe20007fde0ff */
[----:B------:R-:W-:Y:S01]  /*449c0*/  ULDC UR8, c[0x0][0x228] ;  /* 0x00008a0000087ab9 */ /* 0x000fe20000000800 */
        /* <DEDUP_REMOVED lines=21> */
[----:B------:R-:W-:-:S02]  /*44b20*/  PRMT R19, R11, 0x7770, RZ ;  /* 0x000077700b137816 */ /* 0x000fc400000000ff */
[----:B------:R-:W-:Y:S01]  /*44b30*/  ISETP.LT.AND P1, PT, R48, UR6, !P1 ;  /* 0x0000000630007c0c */ /* 0x000fe2000cf21270 */
[----:B------:R-:W-:Y:S01]  /*44b40*/  IMAD.X R9, R10, 0x1, R3, P6 ;  /* 0x000000010a097824 */ /* 0x000fe200030e0603 */
[----:B------:R-:W-:Y:S01]  /*44b50*/  ISETP.GE.AND P4, PT, R14, UR4, PT ;  /* 0x000000040e007c0c */ /* 0x000fe2000bf86270 */
[----:B------:R-:W-:Y:S01]  /*44b60*/  ULDC UR4, c[0x0][0x228] ;  /* 0x00008a0000047ab9 */ /* 0x000fe20000000800 */
[C---:B------:R-:W-:Y:S01]  /*44b70*/  IADD3 R14, P6, R17.reuse, R36, RZ ;  /* 0x00000024110e7210 */ /* 0x040fe20007fde0ff */
[----:B------:R-:W-:Y:S01]  /*44b80*/  VIADD R17, R17, UR22 ;  /* 0x0000001611117c36 */ /* 0x000fe20008000000 */
[----:B------:R1:W-:Y:S01]  /*44b90*/  @P5 STG.E.U8 desc[UR32][R8.64], R19 ;  /* 0x0000001308005986 */ /* 0x0003e2000c101120 */
[----:B------:R-:W-:Y:S01]  /*44ba0*/  ISETP.LT.AND P5, PT, R50, UR4, !P3 ;  /* 0x0000000432007c0c */ /* 0x000fe2000dfa1270 */
[----:B------:R-:W-:Y:S01]  /*44bb0*/  ULDC UR4, c[0x0][0x228] ;  /* 0x00008a0000047ab9 */ /* 0x000fe20000000800 */
[----:B------:R-:W-:Y:S01]  /*44bc0*/  IMAD.X R15, R10, 0x1, R37, P6 ;  /* 0x000000010a0f7824 */ /* 0x000fe200030e0625 */
[----:B------:R-:W-:Y:S01]  /*44bd0*/  PRMT R25, R11, 0x7771, RZ ;  /* 0x000077710b197816 */ /* 0x000fe200000000ff */
[----:B------:R-:W-:Y:S01]  /*44be0*/  ULDC UR6, c[0x0][0x228] ;  /* 0x00008a0000067ab9 */ /* 0x000fe20000000800 */
[----:B------:R-:W-:-:S02]  /*44bf0*/  SHF.R.S32.HI R16, RZ, 0x1f, R17 ;  /* 0x0000001fff107819 */ /* 0x000fc40000011411 */
[----:B------:R-:W-:Y:S02]  /*44c00*/  IADD3 R10, P6, R17, R0, RZ ;  /* 0x00000000110a7210 */ /* 0x000fe40007fde0ff */
[----:B------:R-:W-:Y:S01]  /*44c10*/  ISETP.LT.AND P3, PT, R48, UR4, !P3 ;  /* 0x0000000430007c0c */ /* 0x000fe2000df61270 */
[----:B------:R4:W-:Y:S01]  /*44c20*/  @P1 STG.E.U8 desc[UR32][R14.64], R25 ;  /* 0x000000190e001986 */ /* 0x0009e2000c101120 */
[C---:B0-----:R-:W-:Y:S02]  /*44c30*/  PRMT R21, R11.reuse, 0x7773, RZ ;  /* 0x000077730b157816 */ /* 0x041fe400000000ff */
[----:B------:R-:W-:Y:S01]  /*44c40*/  PRMT R23, R11, 0x7772, RZ ;  /* 0x000077720b177816 */ /* 0x000fe200000000ff */
[----:B------:R-:W-:Y:S01]  /*44c50*/  IMAD.X R11, R16, 0x1, R3, P6 ;  /* 0x00000001100b7824 */ /* 0x000fe200030e0603 */
[C---:B-1----:R-:W-:Y:S01]  /*44c60*/  IADD3 R8, P1, R17.reuse, R36, RZ ;  /* 0x0000002411087210 */ /* 0x042fe20007f3e0ff */
[----:B------:R-:W-:Y:S01]  /*44c70*/  VIADD R19, R17, UR22 ;  /* 0x0000001611137c36 */ /* 0x000fe20008000000 */
[----:B------:R-:W-:Y:S01]  /*44c80*/  ISETP.LT.AND P6, PT, R50, UR6, !P2 ;  /* 0x0000000632007c0c */ /* 0x000fe2000d7c1270 */
[----:B------:R-:W-:Y:S01]  /*44c90*/  ULDC UR4, c[0x0][0x22c] ;  /* 0x00008b0000047ab9 */ /* 0x000fe20000000800 */
[----:B------:R0:W-:Y:S01]  /*44ca0*/  @P5 STG.E.U8 desc[UR32][R10.64], R23 ;  /* 0x000000170a005986 */ /* 0x0001e2000c101120 */
[----:B------:R-:W-:-:S02]  /*44cb0*/  IMAD.X R9, R16, 0x1, R37, P1 ;  /* 0x0000000110097824 */ /* 0x000fc400008e0625 */
[----:B----4-:R-:W-:Y:S01]  /*44cc0*/  VIADD R14, R51, 0x2a ;  /* 0x0000002a330e7836 */ /* 0x010fe20000000000 */
[----:B------:R-:W-:Y:S01]  /*44cd0*/  SHF.R.S32.HI R18, RZ, 0x1f, R19 ;  /* 0x0000001fff127819 */ /* 0x000fe20000011413 */
[----:B------:R-:W-:Y:S01]  /*44ce0*/  ULDC UR6, c[0x0][0x228] ;  /* 0x00008a0000067ab9 */ /* 0x000fe20000000800 */
[C---:B------:R-:W-:Y:S02]  /*44cf0*/  IADD3 R12, P5, R19.reuse, R0, RZ ;  /* 0x00000000130c7210 */ /* 0x040fe40007fbe0ff */
[----:B------:R-:W-:Y:S01]  /*44d00*/  ISETP.GE.AND P1, PT, R14, UR4, PT ;  /* 0x000000040e007c0c */ /* 0x000fe2000bf26270 */
[----:B------:R-:W-:Y:S01]  /*44d10*/  ULDC UR4, c[0x0][0x228] ;  /* 0x00008a0000047ab9 */ /* 0x000fe20000000800 */
[----:B------:R1:W-:Y:S01]  /*44d20*/  @P3 STG.E.U8 desc[UR32][R8.64], R21 ;  /* 0x0000001508003986 */ /* 0x0003e2000c101120 */
[----:B------:R-:W-:Y:S01]  /*44d30*/  IMAD.X R13, R18, 0x1, R3, P5 ;  /* 0x00000001120d7824 */ /* 0x000fe200028e0603 */
[----:B--2---:R-:W-:Y:S01]  /*44d40*/  PRMT R25, R32, 0x7770, RZ ;  /* 0x0000777020197816 */ /* 0x004fe200000000ff */
[C---:B------:R-:W-:Y:S01]  /*44d50*/  VIADD R17, R19.reuse, UR22 ;  /* 0x0000001613117c36 */ /* 0x040fe20008000000 */
[----:B------:R-:W-:Y:S01]  /*44d60*/  ISETP.LT.AND P3, PT, R48, UR4, !P2 ;  /* 0x0000000430007c0c */ /* 0x000fe2000d761270 */
[----:B------:R-:W-:Y:S01]  /*44d70*/  ULDC UR4, c[0x0][0x22c] ;  /* 0x00008b0000047ab9 */ /* 0x000fe20000000800 */
[----:B0-----:R-:W-:-:S02]  /*44d80*/  IADD3 R10, P2, R19, R36, RZ ;  /* 0x00000024130a7210 */ /* 0x001fc40007f5e0ff */
[----:B------:R-:W-:Y:S01]  /*44d90*/  ISETP.LT.AND P5, PT, R50, UR6, !P4 ;  /* 0x0000000632007c0c */ /* 0x000fe2000e7a1270 */
[----:B------:R0:W-:Y:S01]  /*44da0*/  @P6 STG.E.U8 desc[UR32][R12.64], R25 ;  /* 0x000000190c006986 */ /* 0x0001e2000c101120 */
[----:B-1----:R-:W-:Y:S01]  /*44db0*/  VIADD R8, R51, 0x2b ;  /* 0x0000002b33087836 */ /* 0x002fe20000000000 */
[----:B------:R-:W-:Y:S01]  /*44dc0*/  SHF.R.S32.HI R16, RZ, 0x1f, R17 ;  /* 0x0000001fff107819 */ /* 0x000fe20000011411 */
[----:B------:R-:W-:Y:S01]  /*44dd0*/  IMAD.X R11, R18, 0x1, R37, P2 ;  /* 0x00000001120b7824 */ /* 0x000fe200010e0625 */
[----:B------:R-:W-:Y:S01]  /*44de0*/  IADD3 R14, P6, R17, R0, RZ ;  /* 0x00000000110e7210 */ /* 0x000fe20007fde0ff */
[----:B------:R-:W-:Y:S01]  /*44df0*/  ULDC UR6, c[0x0][0x228] ;  /* 0x00008a0000067ab9 */ /* 0x000fe20000000800 */
[----:B------:R-:W-:Y:S02]  /*44e00*/  PRMT R23, R32, 0x7771, RZ ;  /* 0x0000777120177816 */ /* 0x000fe400000000ff */
[----:B------:R-:W-:Y:S01]  /*44e10*/  ISETP.GE.AND P2, PT, R8, UR4, PT ;  /* 0x0000000408007c0c */ /* 0x000fe2000bf46270 */
[----:B------:R-:W-:Y:S01]  /*44e20*/  ULDC UR4, c[0x0][0x228] ;  /* 0x00008a0000047ab9 */ /* 0x000fe20000000800 */
[----:B------:R-:W-:Y:S01]  /*44e30*/  IMAD.X R15, R16, 0x1, R3, P6 ;  /* 0x00000001100f7824 */ /* 0x000fe200030e0603 */
[----:B------:R-:W-:-:S02]  /*44e40*/  PRMT R21, R32, 0x7772, RZ ;  /* 0x0000777220157816 */ /* 0x000fc400000000ff */
[----:B------:R-:W-:Y:S01]  /*44e50*/  ISETP.LT.AND P4, PT, R48, UR4, !P4 ;  /* 0x0000000430007c0c */ /* 0x000fe2000e781270 */
[----:B------:R1:W-:Y:S01]  /*44e60*/  @P3 STG.E.U8 desc[UR32][R10.64], R23 ;  /* 0x000000170a003986 */ /* 0x0003e2000c101120 */
[C---:B------:R-:W-:Y:S01]  /*44e70*/  IADD3 R8, P3, R17.reuse, R36, RZ ;  /* 0x0000002411087210 */ /* 0x040fe20007f7e0ff */
[----:B------:R-:W-:Y:S01]  /*44e80*/  VIADD R19, R17, UR22 ;  /* 0x0000001611137c36 */ /* 0x000fe20008000000 */
[----:B------:R-:W-:Y:S01]  /*44e90*/  ULDC UR4, c[0x0][0x22c] ;  /* 0x00008b0000047ab9 */ /* 0x000fe20000000800 */
[----:B------:R2:W-:Y:S01]  /*44ea0*/  @P5 STG.E.U8 desc[UR32][R14.64], R21 ;  /* 0x000000150e005986 */ /* 0x0005e2000c101120 */
[----:B------:R-:W-:Y:S01]  /*44eb0*/  ISETP.LT.AND P5, PT, R50, UR6, !P1 ;  /* 0x0000000632007c0c */ /* 0x000fe2000cfa1270 */
[----:B------:R-:W-:Y:S01]  /*44ec0*/  IMAD.X R9, R16, 0x1, R37, P3 ;  /* 0x0000000110097824 */ /* 0x000fe200018e0625 */
[----:B------:R-:W-:Y:S01]  /*44ed0*/  SHF.R.S32.HI R18, RZ, 0x1f, R19 ;  /* 0x0000001fff127819 */ /* 0x000fe20000011413 */
[----:B------:R-:W-:Y:S01]  /*44ee0*/  ULDC UR6, c[0x0][0x228] ;  /* 0x00008a0000067ab9 */ /* 0x000fe20000000800 */
[----:B0-----:R-:W-:Y:S01]  /*44ef0*/  IADD3 R12, P6, R19, R0, RZ ;  /* 0x00000000130c7210 */ /* 0x001fe20007fde0ff */
[----:B-1----:R-:W-:Y:S01]  /*44f00*/  VIADD R10, R51, 0x2c ;  /* 0x0000002c330a7836 */ /* 0x002fe20000000000 */
[----:B------:R-:W-:-:S03]  /*44f10*/  PRMT R23, R32, 0x7773, RZ ;  /* 0x0000777320177816 */ /* 0x000fc600000000ff */
[----:B------:R-:W-:Y:S01]  /*44f20*/  IMAD.X R13, R18, 0x1, R3, P6 ;  /* 0x00000001120d7824 */ /* 0x000fe200030e0603 */
[----:B------:R-:W-:Y:S01]  /*44f30*/  ISETP.GE.AND P3, PT, R10, UR4, PT ;  /* 0x000000040a007c0c */ /* 0x000fe2000bf66270 */
[----:B------:R-:W-:Y:S01]  /*44f40*/  ULDC UR4, c[0x0][0x228] ;  /* 0x00008a0000047ab9 */ /* 0x000fe20000000800 */
[----:B------:R0:W-:Y:S01]  /*44f50*/  @P4 STG.E.U8 desc[UR32][R8.64], R23 ;  /* 0x0000001708004986 */ /* 0x0001e2000c101120 */
[----:B--2---:R-:W-:Y:S02]  /*44f60*/  PRMT R21, R33, 0x7770, RZ ;  /* 0x0000777021157816 */ /* 0x004fe400000000ff */
[----:B------:R-:W-:Y:S01]  /*44f70*/  ISETP.LT.AND P4, PT, R48, UR4, !P1 ;  /* 0x0000000430007c0c */ /* 0x000fe2000cf81270 */
[C---:B------:R-:W-:Y:S01]  /*44f80*/  VIADD R17, R19.reuse, UR22 ;  /* 0x0000001613117c36 */ /* 0x040fe20008000000 */
[----:B------:R-:W-:Y:S01]  /*44f90*/  IADD3 R10, P1, R19, R36, RZ ;  /* 0x00000024130a7210 */ /* 0x000fe20007f3e0ff */
[----:B------:R1:W-:Y:S01]  /*44fa0*/  @P5 STG.E.U8 desc[UR32][R12.64], R21 ;  /* 0x000000150c005986 */ /* 0x0003e2000c101120 */
[----:B------:R-:W-:Y:S01]  /*44fb0*/  ISETP.LT.AND P5, PT, R50, UR6, !P2 ;  /* 0x0000000632007c0c */ /* 0x000fe2000d7a1270 */
[----:B------:R-:W-:Y:S01]  /*44fc0*/  ULDC UR4, c[0x0][0x22c] ;  /* 0x00008b0000047ab9 */ /* 0x000fe20000000800 */
[----:B------:R-:W-:Y:S01]  /*44fd0*/  SHF.R.S32.HI R16, RZ, 0x1f, R17 ;  /* 0x0000001fff107819 */ /* 0x000fe20000011411 */
[----:B------:R-:W-:-:S02]  /*44fe0*/  IMAD.X R11, R18, 0x1, R37, P1 ;  /* 0x00000001120b7824 */ /* 0x000fc400008e0625 */
[----:B0-----:R-:W-:Y:S01]  /*44ff0*/  VIADD R8, R51, 0x2d ;  /* 0x0000002d33087836 */ /* 0x001fe20000000000 */
[----:B------:R-:W-:Y:S01]  /*45000*/  PRMT R23, R33, 0x7771, RZ ;  /* 0x0000777121177816 */ /* 0x000fe200000000ff */
[----:B------:R-:W-:Y:S01]  /*45010*/  ULDC UR6, c[0x0][0x228] ;  /* 0x00008a0000067ab9 */ /* 0x000fe20000000800 */
[----:B------:R-:W-:Y:S02]  /*45020*/  IADD3 R14, P6, R17, R0, RZ ;  /* 0x00000000110e7210 */ /* 0x000fe40007fde0ff */
[----:B------:R-:W-:Y:S01]  /*45030*/  ISETP.GE.AND P1, PT, R8, UR4, PT ;  /* 0x0000000408007c0c */ /* 0x000fe2000bf26270 */
[----:B------:R-:W-:Y:S01]  /*45040*/  ULDC UR4, c[0x0][0x228] ;  /* 0x00008a0000047ab9 */ /* 0x000fe20000000800 */
[----:B------:R0:W-:Y:S01]  /*45050*/  @P4 STG.E.U8 desc[UR32][R10.64], R23 ;  /* 0x000000170a004986 */ /* 0x0001e2000c101120 */
[----:B------:R-:W-:Y:S01]  /*45060*/  IMAD.X R15, R16, 0x1, R3, P6 ;  /* 0x00000001100f7824 */ /* 0x000fe200030e0603 */
[----:B-1----:R-:W-:Y:S02]  /*45070*/  PRMT R21, R33, 0x7772, RZ ;  /* 0x0000777221157816 */ /* 0x002fe400000000ff */
[----:B------:R-:W-:Y:S01]  /*45080*/  ISETP.LT.AND P4, PT, R48, UR4, !P2 ;  /* 0x0000000430007c0c */ /* 0x000fe2000d781270 */
[C---:B------:R-:W-:Y:S01]  /*45090*/  VIADD R19, R17.reuse, UR22 ;  /* 0x0000001611137c36 */ /* 0x040fe20008000000 */
[----:B------:R-:W-:Y:S01]  /*450a0*/  IADD3 R8, P2, R17, R36, RZ ;  /* 0x0000002411087210 */ /* 0x000fe20007f5e0ff */
[----:B------:R1:W-:Y:S01]  /*450b0*/  @P5 STG.E.U8 desc[UR32][R14.64], R21 ;  /* 0x000000150e005986 */ /* 0x0003e2000c101120 */
[----:B------:R-:W-:Y:S01]  /*450c0*/  ISETP.LT.AND P5, PT, R50, UR6, !P3 ;  /* 0x0000000632007c0c */ /* 0x000fe2000dfa1270 */
[----:B------:R-:W-:Y:S01]  /*450d0*/  ULDC UR6, c[0x0][0x228] ;  /* 0x00008a0000067ab9 */ /* 0x000fe20000000800 */
[----:B------:R-:W-:Y:S01]  /*450e0*/  PRMT R33, R33, 0x7773, RZ ;  /* 0x0000777321217816 */ /* 0x000fe200000000ff */
[----:B------:R-:W-:Y:S01]  /*450f0*/  IMAD.X R9, R16, 0x1, R37, P2 ;  /* 0x0000000110097824 */ /* 0x000fe200010e0625 */
[----:B------:R-:W-:Y:S01]  /*45100*/  SHF.R.S32.HI R18, RZ, 0x1f, R19 ;  /* 0x0000001fff127819 */ /* 0x000fe20000011413 */
[----:B0-----:R-:W-:Y:S01]  /*45110*/  VIADD R10, R51, 0x2e ;  /* 0x0000002e330a7836 */ /* 0x001fe20000000000 */
[----:B------:R-:W-:Y:S01]  /*45120*/  IADD3 R12, P6, R19, R0, RZ ;  /* 0x00000000130c7210 */ /* 0x000fe20007fde0ff */
[----:B------:R-:W-:-:S02]  /*45130*/  ULDC UR4, c[0x0][0x22c] ;  /* 0x00008b0000047ab9 */ /* 0x000fc40000000800 */
[----:B------:R0:W-:Y:S01]  /*45140*/  @P4 STG.E.U8 desc[UR32][R8.64], R33 ;  /* 0x0000002108004986 */ /* 0x0001e2000c101120 */
[----:B------:R-:W-:Y:S01]  /*45150*/  ISETP.LT.AND P4, PT, R48, UR6, !P3 ;  /* 0x0000000630007c0c */ /* 0x000fe2000df81270 */
[----:B------:R-:W-:Y:S01]  /*45160*/  IMAD.X R13, R18, 0x1, R3, P6 ;  /* 0x00000001120d7824 */ /* 0x000fe200030e0603 */
[----:B-1----:R-:W-:Y:S01]  /*45170*/  PRMT R15, R34, 0x7770, RZ ;  /* 0x00007770220f7816 */ /* 0x002fe200000000ff */
[----:B------:R-:W-:Y:S01]  /*45180*/  VIADD R16, R51, 0x2f ;  /* 0x0000002f33107836 */ /* 0x000fe20000000000 */
        /* <DEDUP_REMOVED lines=11> */
[----:B0-----:R-:W-:Y:S02]  /*45240*/  IADD3 R8, P6, R19, R0, RZ ;  /* 0x0000000013087210 */ /* 0x001fe40007fde0ff */
[----:B------:R-:W-:Y:S01]  /*45250*/  ISETP.GE.AND P3, PT, R16, UR4, PT ;  /* 0x0000000410007c0c */ /* 0x000fe2000bf66270 */
[----:B------:R-:W-:Y:S01]  /*45260*/  ULDC UR4, c[0x0][0x228] ;  /* 0x00008a0000047ab9 */ /* 0x000fe20000000800 */
[----:B------:R0:W-:Y:S01]  /*45270*/  @P4 STG.E.U8 desc[UR32][R10.64], R21 ;  /* 0x000000150a004986 */ /* 0x0001e2000c101120 */
[----:B------:R-:W-:Y:S01]  /*45280*/  IMAD.X R9, R14, 0x1, R3, P6 ;  /* 0x000000010e097824 */ /* 0x000fe200030e0603 */
[----:B-1----:R-:W-:Y:S02]  /*45290*/  PRMT R15, R34, 0x7772, RZ ;  /* 0x00007772220f7816 */ /* 0x002fe400000000ff */
        /* <DEDUP_REMOVED lines=8> */
[----:B------:R-:W-:Y:S01]  /*45320*/  PRMT R17, R34, 0x7773, RZ ;  /* 0x0000777322117816 */ /* 0x000fe200000000ff */
[----:B0-----:R-:W-:Y:S01]  /*45330*/  VIADD R10, R51, 0x31 ;  /* 0x00000031330a7836 */ /* 0x001fe20000000000 */
[----:B------:R-:W-:Y:S01]  /*45340*/  SHF.R.S32.HI R14, RZ, 0x1f, R19 ;  /* 0x0000001fff0e7819 */ /* 0x000fe20000011413 */
[----:B------:R-:W-:Y:S01]  /*45350*/  ULDC UR6, c[0x0][0x228] ;  /* 0x00008a0000067ab9 */ /* 0x000fe20000000800 */
[----:B------:R-:W-:Y:S01]  /*45360*/  ISETP.GE.AND P1, PT, R16, UR4, PT ;  /* 0x0000000410007c0c */ /* 0x000fe2000bf26270 */
[----:B------:R-:W-:Y:S01]  /*45370*/  ULDC UR4, c[0x0][0x22c] ;  /* 0x00008b0000047ab9 */ /* 0x000fe20000000800 */
[----:B-1----:R-:W-:Y:S01]  /*45380*/  IADD3 R8, P6, R19, R0, RZ ;  /* 0x0000000013087210 */ /* 0x002fe20007fde0ff */
[----:B------:R0:W-:Y:S01]  /*45390*/  @P4 STG.E.U8 desc[UR32][R12.64], R17 ;  /* 0x000000110c004986 */ /* 0x0001e2000c101120 */
[----:B------:R-:W-:Y:S01]  /*453a0*/  ISETP.LT.AND P2, PT, R48, UR6, !P2 ;  /* 0x0000000630007c0c */ /* 0x000fe2000d741270 */
[----:B------:R-:W-:Y:S01]  /*453b0*/  ULDC UR6, c[0x0][0x228] ;  /* 0x00008a0000067ab9 */ /* 0x000fe20000000800 */
        /* <DEDUP_REMOVED lines=10> */
[----:B------:R-:W-:-:S02]  /*45460*/  PRMT R23, R35, 0x7771, RZ ;  /* 0x0000777123177816 */ /* 0x000fc400000000ff */
[----:B------:R-:W-:Y:S02]  /*45470*/  SHF.R.S32.HI R16, RZ, 0x1f, R19 ;  /* 0x0000001fff107819 */ /* 0x000fe40000011413 */
[C---:B0-----:R-:W-:Y:S02]  /*45480*/  IADD3 R12, P6, R19.reuse, R0, RZ ;  /* 0x00000000130c7210 */ /* 0x041fe40007fde0ff */
[----:B------:R-:W-:Y:S01]  /*45490*/  ISETP.LT.AND P3, PT, R48, UR4, !P3 ;  /* 0x0000000430007c0c */ /* 0x000fe2000df61270 */
[----:B------:R0:W-:Y:S01]  /*454a0*/  @P2 STG.E.U8 desc[UR32][R10.64], R23 ;  /* 0x000000170a002986 */ /* 0x0001e2000c101120 */
[----:B-1----:R-:W-:Y:S01]  /*454b0*/  IADD3 R8, P2, R19, R36, RZ ;  /* 0x0000002413087210 */ /* 0x002fe20007f5e0ff */
[C---:B------:R-:W-:Y:S01]  /*454c0*/  IMAD.X R13, R16.reuse, 0x1, R3, P6 ;  /* 0x00000001100d7824 */ /* 0x040fe200030e0603 */
[----:B------:R-:W-:Y:S01]  /*454d0*/  PRMT R21, R35, 0x7773, RZ ;  /* 0x0000777323157816 */ /* 0x000fe200000000ff */
[----:B------:R-:W-:Y:S01]  /*454e0*/  VIADD R17, R19, UR22 ;  /* 0x0000001613117c36 */ /* 0x000fe20008000000 */
[----:B------:R-:W-:Y:S01]  /*454f0*/  PRMT R35, R35, 0x7772, RZ ;  /* 0x0000777223237816 */ /* 0x000fe200000000ff */
[----:B------:R-:W-:Y:S01]  /*45500*/  IMAD.X R9, R16, 0x1, R37, P2 ;  /* 0x0000000110097824 */ /* 0x000fe200010e0625 */
[----:B------:R-:W-:Y:S01]  /*45510*/  ISETP.LT.AND P6, PT, R50, UR6, !P1 ;  /* 0x0000000632007c0c */ /* 0x000fe2000cfc1270 */
[----:B------:R-:W-:Y:S01]  /*45520*/  ULDC UR4, c[0x0][0x22c] ;  /* 0x00008b0000047ab9 */ /* 0x000fe20000000800 */
[----:B0-----:R-:W-:Y:S01]  /*45530*/  VIADD R10, R51, 0x32 ;  /* 0x00000032330a7836 */ /* 0x001fe20000000000 */
[----:B------:R-:W-:Y:S01]  /*45540*/  @P5 STG.E.U8 desc[UR32][R12.64], R35 ;  /* 0x000000230c005986 */ /* 0x000fe2000c101120 */
[----:B------:R-:W-:Y:S01]  /*45550*/  SHF.R.S32.HI R18, RZ, 0x1f, R17 ;  /* 0x0000001fff127819 */ /* 0x000fe20000011411 */
[----:B------:R-:W-:Y:S01]  /*45560*/  ULDC UR6, c[0x0][0x228] ;  /* 0x00008a0000067ab9 */ /* 0x000fe20000000800 */
[----:B------:R-:W-:-:S02]  /*45570*/  IADD3 R14, P5, R17, R0, RZ ;  /* 0x00000000110e7210 */ /* 0x000fc40007fbe0ff */
[----:B------:R-:W-:Y:S01]  /*45580*/  ISETP.GE.AND P2, PT, R10, UR4, PT ;  /* 0x000000040a007c0c */ /* 0x000fe2000bf46270 */
[----:B------:R-:W-:Y:S01]  /*45590*/  ULDC UR4, c[0x0][0x228] ;  /* 0x00008a0000047ab9 */ /* 0x000fe20000000800 */
[----:B------:R0:W-:Y:S01]  /*455a0*/  @P3 STG.E.U8 desc[UR32][R8.64], R21 ;  /* 0x0000001508003986 */ /* 0x0001e2000c101120 */
[----:B------:R-:W-:Y:S01]  /*455b0*/  ISETP.LT.AND P3, PT, R48, UR4, !P1 ;  /* 0x0000000430007c0c */ /* 0x000fe2000cf61270 */
[----:B------:R-:W-:Y:S01]  /*455c0*/  IMAD.X R15, R18, 0x1, R3, P5 ;  /* 0x00000001120f7824 */ /* 0x000fe200028e0603 */
[----:B---3--:R-:W-:Y:S01]  /*455d0*/  PRMT R23, R4, 0x7770, RZ ;  /* 0x0000777004177816 */ /* 0x008fe200000000ff */
[C---:B------:R-:W-:Y:S01]  /*455e0*/  VIADD R19, R17.reuse, UR22 ;  /* 0x0000001611137c36 */ /* 0x040fe20008000000 */
[----:B------:R-:W-:Y:S01]  /*455f0*/  IADD3 R10, P1, R17, R36, RZ ;  /* 0x00000024110a7210 */ /* 0x000fe20007f3e0ff */
[----:B------:R-:W-:Y:S01]  /*45600*/  ULDC UR4, c[0x0][0x22c] ;  /* 0x00008b0000047ab9 */ /* 0x000fe20000000800 */
[----:B------:R-:W-:Y:S01]  /*45610*/  ISETP.LT.AND P5, PT, R50, UR6, !P4 ;  /* 0x0000000632007c0c */ /* 0x000fe2000e7a1270 */
[----:B------:R1:W-:Y:S01]  /*45620*/  @P6 STG.E.U8 desc[UR32][R14.64], R23 ;  /* 0x000000170e006986 */ /* 0x0003e2000c101120 */
[----:B0-----:R-:W-:-:S02]  /*45630*/  VIADD R8, R51, 0x33 ;  /* 0x0000003333087836 */ /* 0x001fc40000000000 */
[----:B------:R-:W-:Y:S01]  /*45640*/  IMAD.X R11, R18, 0x1, R37, P1 ;  /* 0x00000001120b7824 */ /* 0x000fe200008e0625 */
[----:B------:R-:W-:Y:S02]  /*45650*/  SHF.R.S32.HI R16, RZ, 0x1f, R19 ;  /* 0x0000001fff107819 */ /* 0x000fe40000011413 */
[----:B------:R-:W-:Y:S01]  /*45660*/  PRMT R21, R4, 0x7772, RZ ;  /* 0x0000777204157816 */ /* 0x000fe200000000ff */
[C---:B------:R-:W-:Y:S01]  /*45670*/  VIADD R17, R19.reuse, UR22 ;  /* 0x0000001613117c36 */ /* 0x040fe20008000000 */
[----:B------:R-:W-:Y:S01]  /*45680*/  ISETP.GE.AND P1, PT, R8, UR4, PT ;  /* 0x0000000408007c0c */ /* 0x000fe2000bf26270 */
[----:B------:R-:W-:Y:S01]  /*45690*/  ULDC UR4, c[0x0][0x228] ;  /* 0x00008a0000047ab9 */ /* 0x000fe20000000800 */
[----:B-1----:R-:W-:Y:S01]  /*456a0*/  PRMT R23, R4, 0x7771, RZ ;  /* 0x0000777104177816 */ /* 0x002fe200000000ff */
[----:B------:R-:W-:Y:S01]  /*456b0*/  ULDC UR6, c[0x0][0x228] ;  /* 0x00008a0000067ab9 */ /* 0x000fe20000000800 */
[C---:B------:R-:W-:Y:S02]  /*456c0*/  IADD3 R12, P6, R19.reuse, R0, RZ ;  /* 0x00000000130c7210 */ /* 0x040fe40007fde0ff */
[----:B------:R-:W-:Y:S01]  /*456d0*/  ISETP.LT.AND P4, PT, R48, UR4, !P4 ;  /* 0x0000000430007c0c */ /* 0x000fe2000e781270 */
[----:B------:R0:W-:Y:S01]  /*456e0*/  @P3 STG.E.U8 desc[UR32][R10.64], R23 ;  /* 0x000000170a003986 */ /* 0x0001e2000c101120 */
[----:B------:R-:W-:Y:S01]  /*456f0*/  IADD3 R8, P3, R19, R36, RZ ;  /* 0x0000002413087210 */ /* 0x000fe20007f7e0ff */
[----:B------:R-:W-:Y:S01]  /*45700*/  IMAD.X R13, R16, 0x1, R3, P6 ;  /* 0x00000001100d7824 */ /* 0x000fe200030e0603 */
[----:B------:R-:W-:Y:S01]  /*45710*/  PRMT R19, R4, 0x7773, RZ ;  /* 0x0000777304137816 */ /* 0x000fe200000000ff */
[----:B------:R-:W-:-:S02]  /*45720*/  ULDC UR4, c[0x0][0x22c] ;  /* 0x00008b0000047ab9 */ /* 0x000fc40000000800 */
[----:B------:R-:W-:Y:S01]  /*45730*/  IMAD.X R9, R16, 0x1, R37, P3 ;  /* 0x0000000110097824 */ /* 0x000fe200018e0625 */
[----:B------:R1:W-:Y:S01]  /*45740*/  @P5 STG.E.U8 desc[UR32][R12.64], R21 ;  /* 0x000000150c005986 */ /* 0x0003e2000c101120 */
[----:B------:R-:W-:Y:S01]  /*45750*/  ISETP.LT.AND P5, PT, R50, UR6, !P2 ;  /* 0x0000000632007c0c */ /* 0x000fe2000d7a1270 */
[----:B------:R-:W-:Y:S01]  /*45760*/  ULDC UR6, c[0x0][0x228] ;  /* 0x00008a0000067ab9 */ /* 0x000fe20000000800 */
[----:B0-----:R-:W-:Y:S02]  /*45770*/  VIADD R10, R51, 0x34 ;  /* 0x00000034330a7836 */ /* 0x001fe40000000000 */
[----:B------:R0:W-:Y:S01]  /*45780*/  @P4 STG.E.U8 desc[UR32][R8.64], R19 ;  /* 0x0000001308004986 */ /* 0x0001e2000c101120 */
[----:B------:R-:W-:Y:S02]  /*45790*/  SHF.R.S32.HI R18, RZ, 0x1f, R17 ;  /* 0x0000001fff127819 */ /* 0x000fe40000011411 */
[----:B------:R-:W-:Y:S02]  /*457a0*/  IADD3 R14, P6, R17, R0, RZ ;  /* 0x00000000110e7210 */ /* 0x000fe40007fde0ff */
[----:B------:R-:W-:Y:S01]  /*457b0*/  ISETP.LT.AND P4, PT, R48, UR6, !P2 ;  /* 0x0000000630007c0c */ /* 0x000fe2000d781270 */
[----:B-1----:R-:W-:Y:S01]  /*457c0*/  VIADD R12, R51, 0x35 ;  /* 0x00000035330c7836 */ /* 0x002fe20000000000 */
[----:B------:R-:W-:Y:S01]  /*457d0*/  ISETP.GE.AND P3, PT, R10, UR4, PT ;  /* 0x000000040a007c0c */ /* 0x000fe2000bf66270 */
[C---:B------:R-:W-:Y:S01]  /*457e0*/  IMAD.X R15, R18.reuse, 0x1, R3, P6 ;  /* 0x00000001120f7824 */ /* 0x040fe200030e0603 */
[----:B------:R-:W-:Y:S01]  /*457f0*/  IADD3 R10, P2, R17, R36, RZ ;  /* 0x00000024110a7210 */ /* 0x000fe20007f5e0ff */
[----:B------:R-:W-:Y:S01]  /*45800*/  ULDC UR4, c[0x0][0x22c] ;  /* 0x00008b0000047ab9 */ /* 0x000fe20000000800 */
[----:B------:R-:W-:Y:S01]  /*45810*/  PRMT R13, R5, 0x7770, RZ ;  /* 0x00007770050d7816 */ /* 0x000fe200000000ff */
[----:B------:R-:W-:Y:S01]  /*45820*/  VIADD R17, R17, UR22 ;  /* 0x0000001611117c36 */ /* 0x000fe20008000000 */
[----:B------:R-:W-:Y:S01]  /*45830*/  PRMT R21, R5, 0x7771, RZ ;  /* 0x0000777105157816 */ /* 0x000fe200000000ff */
[----:B------:R-:W-:Y:S01]  /*45840*/  IMAD.X R11, R18, 0x1, R37, P2 ;  /* 0x00000001120b7824 */ /* 0x000fe200010e0625 */
[----:B------:R-:W-:Y:S01]  /*45850*/  ISETP.GE.AND P2, PT, R12, UR4, PT ;  /* 0x000000040c007c0c */ /* 0x000fe2000bf46270 */
[----:B------:R1:W-:Y:S01]  /*45860*/  @P5 STG.E.U8 desc[UR32][R14.64], R13 ;  /* 0x0000000d0e005986 */ /* 0x0003e2000c101120 */
[----:B------:R-:W-:Y:S01]  /*45870*/  ISETP.LT.AND P5, PT, R50, UR8, !P1 ;  /* 0x0000000832007c0c */ /* 0x000fe2000cfa1270 */
[----:B------:R-:W-:Y:S01]  /*45880*/  ULDC UR4, c[0x0][0x228] ;  /* 0x00008a0000047ab9 */ /* 0x000fe20000000800 */
[----:B------:R-:W-:Y:S01]  /*45890*/  SHF.R.S32.HI R4, RZ, 0x1f, R17 ;  /* 0x0000001fff047819 */ /* 0x000fe20000011411 */
[----:B------:R2:W-:Y:S01]  /*458a0*/  @P4 STG.E.U8 desc[UR32][R10.64], R21 ;  /* 0x000000150a004986 */ /* 0x0005e2000c101120 */
[C---:B0-----:R-:W-:Y:S01]  /*458b0*/  IADD3 R8, P6, R17.reuse, R0, RZ ;  /* 0x0000000011087210 */ /* 0x041fe20007fde0ff */
[----:B------:R-:W-:Y:S01]  /*458c0*/  ULDC UR6, c[0x0][0x228] ;  /* 0x00008a0000067ab9 */ /* 0x000fe20000000800 */
[----:B------:R-:W-:Y:S01]  /*458d0*/  ISETP.LT.AND P4, PT, R48, UR4, !P1 ;  /* 0x0000000430007c0c */ /* 0x000fe2000cf81270 */
[----:B------:R-:W-:Y:S01]  /*458e0*/  ULDC UR4, c[0x0][0x228] ;  /* 0x00008a0000047ab9 */ /* 0x000fe20000000800 */
[----:B------:R-:W-:Y:S01]  /*458f0*/  IADD3 R12, P1, R17, R36, RZ ;  /* 0x00000024110c7210 */ /* 0x000fe20007f3e0ff */
[C---:B------:R-:W-:Y:S01]  /*45900*/  IMAD.X R9, R4.reuse, 0x1, R3, P6 ;  /* 0x0000000104097824 */ /* 0x040fe200030e0603 */
[----:B------:R-:W-:Y:S01]  /*45910*/  PRMT R19, R5, 0x7772, RZ ;  /* 0x0000777205137816 */ /* 0x000fe200000000ff */
[----:B-1----:R-:W-:Y:S01]  /*45920*/  VIADD R15, R17, UR22 ;  /* 0x00000016110f7c36 */ /* 0x002fe20008000000 */
[----:B------:R-:W-:Y:S01]  /*45930*/  PRMT R17, R5, 0x7773, RZ ;  /* 0x0000777305117816 */ /* 0x000fe200000000ff */
[----:B------:R-:W-:-:S02]  /*45940*/  IMAD.X R13, R4, 0x1, R37, P1 ;  /* 0x00000001040d7824 */ /* 0x000fc400008e0625 */
[----:B------:R0:W-:Y:S01]  /*45950*/  @P5 STG.E.U8 desc[UR32][R8.64], R19 ;  /* 0x0000001308005986 */ /* 0x0001e2000c101120 */
[----:B------:R-:W-:Y:S01]  /*45960*/  VIADD R14, R51, 0x36 ;  /* 0x00000036330e7836 */ /* 0x000fe20000000000 */
[----:B------:R-:W-:Y:S01]  /*45970*/  ISETP.LT.AND P5, PT, R50, UR4, !P3 ;  /* 0x0000000432007c0c */ /* 0x000fe2000dfa1270 */
[----:B------:R-:W-:Y:S01]  /*45980*/  ULDC UR4, c[0x0][0x228] ;  /* 0x00008a0000047ab9 */ /* 0x000fe20000000800 */
[----:B------:R1:W-:Y:S01]  /*45990*/  @P4 STG.E.U8 desc[UR32][R12.64], R17 ;  /* 0x000000110c004986 */ /* 0x0003e2000c101120 */
[----:B------:R-:W-:Y:S01]  /*459a0*/  ISETP.LT.AND P4, PT, R48, UR4, !P3 ;  /* 0x0000000430007c0c */ /* 0x000fe2000df81270 */
[----:B------:R-:W-:Y:S01]  /*459b0*/  ULDC UR4, c[0x0][0x228] ;  /* 0x00008a0000047ab9 */ /* 0x000fe20000000800 */
[----:B------:R-:W-:Y:S01]  /*459c0*/  ISETP.GE.AND P1, PT, R14, UR5, PT ;  /* 0x000000050e007c0c */ /* 0x000fe2000bf26270 */
[----:B------:R-:W-:Y:S01]  /*459d0*/  ULDC UR5, c[0x0][0x228] ;  /* 0x00008a0000057ab9 */ /* 0x000fe20000000800 */
[----:B--2---:R-:W-:Y:S02]  /*459e0*/  SHF.R.S32.HI R10, RZ, 0x1f, R15 ;  /* 0x0000001fff0a7819 */ /* 0x004fe4000001140f */
[----:B------:R-:W-:-:S02]  /*459f0*/  IADD3 R4, P6, R15, R0, RZ ;  /* 0x000000000f047210 */ /* 0x000fc40007fde0ff */
[C---:B------:R-:W-:Y:S01]  /*45a00*/  IADD3 R14, P3, R15.reuse, R36, RZ ;  /* 0x000000240f0e7210 */ /* 0x040fe20007f7e0ff */
[----:B0-----:R-:W-:Y:S01]  /*45a10*/  VIADD R9, R15, UR22 ;  /* 0x000000160f097c36 */ /* 0x001fe20008000000 */
[----:B------:R-:W-:Y:S01]  /*45a20*/  PRMT R11, R6, 0x7770, RZ ;  /* 0x00007770060b7816 */ /* 0x000fe200000000ff */
[----:B------:R-:W-:Y:S01]  /*45a30*/  IMAD.X R5, R10, 0x1, R3, P6 ;  /* 0x000000010a057824 */ /* 0x000fe200030e0603 */
[----:B------:R-:W-:Y:S01]  /*45a40*/  PRMT R21, R6, 0x7771, RZ ;  /* 0x0000777106157816 */ /* 0x000fe200000000ff */
[----:B------:R-:W-:Y:S02]  /*45a50*/  IMAD.X R15, R10, 0x1, R37, P3 ;  /* 0x000000010a0f7824 */ /* 0x000fe400018e0625 */
[----:B------:R-:W-:Y:S01]  /*45a60*/  VIADD R8, R51, 0x37 ;  /* 0x0000003733087836 */ /* 0x000fe20000000000 */
[----:B------:R-:W-:Y:S01]  /*45a70*/  ISETP.LT.AND P6, PT, R50, UR5, !P2 ;  /* 0x0000000532007c0c */ /* 0x000fe2000d7c1270 */
[----:B------:R0:W-:Y:S01]  /*45a80*/  @P5 STG.E.U8 desc[UR32][R4.64], R11 ;  /* 0x0000000b04005986 */ /* 0x0001e2000c101120 */
[----:B------:R-:W-:Y:S01]  /*45a90*/  SHF.R.S32.HI R16, RZ, 0x1f, R9 ;  /* 0x0000001fff107819 */ /* 0x000fe20000011409 */
[C---:B-1----:R-:W-:Y:S01]  /*45aa0*/  VIADD R17, R9.reuse, UR22 ;  /* 0x0000001609117c36 */ /* 0x042fe20008000000 */
[----:B------:R-:W-:Y:S01]  /*45ab0*/  ISETP.GE.AND P3, PT, R8, UR9, PT ;  /* 0x0000000908007c0c */ /* 0x000fe2000bf66270 */
[----:B------:R1:W-:Y:S01]  /*45ac0*/  @P4 STG.E.U8 desc[UR32][R14.64], R21 ;  /* 0x000000150e004986 */ /* 0x0003e2000c101120 */
[----:B------:R-:W-:Y:S01]  /*45ad0*/  ISETP.LT.AND P4, PT, R48, UR4, !P2 ;  /* 0x0000000430007c0c */ /* 0x000fe2000d781270 */
[----:B------:R-:W-:Y:S01]  /*45ae0*/  ULDC UR5, c[0x0][0x228] ;  /* 0x00008a0000057ab9 */ /* 0x000fe20000000800 */
[C---:B------:R-:W-:Y:S01]  /*45af0*/  IADD3 R12, P5, R9.reuse, R0, RZ ;  /* 0x00000000090c7210 */ /* 0x040fe20007fbe0ff */
[----:B------:R-:W-:Y:S01]  /*45b00*/  ULDC UR4, c[0x0][0x228] ;  /* 0x00008a0000047ab9 */ /* 0x000fe20000000800 */
[----:B0-----:R-:W-:-:S02]  /*45b10*/  IADD3 R4, P2, R9, R36, RZ ;  /* 0x0000002409047210 */ /* 0x001fc40007f5e0ff */
[----:B------:R0:W2:Y:S01]  /*45b20*/  LDS.128 R8, [R2] ;  /* 0x0000000002087984 */ /* 0x0000a20000000c00 */
[----:B------:R-:W-:Y:S01]  /*45b30*/  IMAD.X R13, R16, 0x1, R3, P5 ;  /* 0x00000001100d7824 */ /* 0x000fe200028e0603 */
[----:B------:R-:W-:Y:S01]  /*45b40*/  PRMT R19, R6, 0x7772, RZ ;  /* 0x0000777206137816 */ /* 0x000fe200000000ff */
[----:B------:R-:W-:Y:S01]  /*45b50*/  IMAD.X R5, R16, 0x1, R37, P2 ;  /* 0x0000000110057824 */ /* 0x000fe200010e0625 */
[----:B------:R-:W-:Y:S01]  /*45b60*/  ISETP.LT.AND P5, PT, R50, UR5, !P1 ;  /* 0x0000000532007c0c */ /* 0x000fe2000cfa1270 */
[C---:B------:R-:W-:Y:S01]  /*45b70*/  VIADD R18, R51.reuse, 0x38 ;  /* 0x0000003833127836 */ /* 0x040fe20000000000 */
[----:B-1----:R-:W-:Y:S01]  /*45b80*/  PRMT R21, R6, 0x7773, RZ ;  /* 0x0000777306157816 */ /* 0x002fe200000000ff */
[----:B------:R1:W-:Y:S01]  /*45b90*/  @P6 STG.E.U8 desc[UR32][R12.64], R19 ;  /* 0x000000130c006986 */ /* 0x0003e2000c101120 */
[----:B------:R-:W-:Y:S01]  /*45ba0*/  SHF.R.S32.HI R16, RZ, 0x1f, R17 ;  /* 0x0000001fff107819 */ /* 0x000fe20000011411 */
[----:B0-----:R-:W-:Y:S01]  /*45bb0*/  VIADD R2, R51, 0x39 ;  /* 0x0000003933027836 */ /* 0x001fe20000000000 */
[----:B------:R-:W-:Y:S01]  /*45bc0*/  PRMT R23, R7, 0x7771, RZ ;  /* 0x0000777107177816 */ /* 0x000fe200000000ff */
[----:B------:R0:W-:Y:S01]  /*45bd0*/  @P4 STG.E.U8 desc[UR32][R4.64], R21 ;  /* 0x0000001504004986 */ /* 0x0001e2000c101120 */
[----:B------:R-:W-:Y:S01]  /*45be0*/  ISETP.LT.AND P4, PT, R48, UR4, !P1 ;  /* 0x0000000430007c0c */ /* 0x000fe2000cf81270 */
[----:B------:R-:W-:Y:S01]  /*45bf0*/  ULDC UR4, c[0x0][0x228] ;  /* 0x00008a0000047ab9 */ /* 0x000fe20000000800 */
[----:B------:R-:W-:Y:S01]  /*45c00*/  ULDC UR5, c[0x0][0x228] ;  /* 0x00008a0000057ab9 */ /* 0x000fe20000000800 */
[----:B-1----:R-:W-:-:S02]  /*45c10*/  IADD3 R12, P6, R17, R0, RZ ;  /* 0x00000000110c7210 */ /* 0x002fc40007fde0ff */
[----:B------:R-:W-:-:S03]  /*45c20*/  PRMT R19, R7, 0x7770, RZ ;  /* 0x0000777007137816 */ /* 0x000fc600000000ff */
[----:B------:R-:W-:Y:S01]  /*45c30*/  IMAD.X R13, R16, 0x1, R3, P6 ;  /* 0x00000001100d7824 */ /* 0x000fe200030e0603 */
[C---:B------:R-:W-:Y:S01]  /*45c40*/  IADD3 R14, P1, R17.reuse, R36, RZ ;  /* 0x00000024110e7210 */ /* 0x040fe20007f3e0ff */
[----:B------:R-:W-:-:S03]  /*45c50*/  VIADD R17, R17, UR22 ;  /* 0x0000001611117c36 */ /* 0x000fc60008000000 */
[----:B------:R1:W-:Y:S01]  /*45c60*/  @P5 STG.E.U8 desc[UR32][R12.64], R19 ;  /* 0x000000130c005986 */ /* 0x0003e2000c101120 */
[----:B------:R-:W-:Y:S01]  /*45c70*/  ISETP.LT.AND P5, PT, R50, UR4, !P3 ;  /* 0x0000000432007c0c */ /* 0x000fe2000dfa1270 */
[----:B------:R-:W-:Y:S01]  /*45c80*/  IMAD.X R15, R16, 0x1, R37, P1 ;  /* 0x00000001100f7824 */ /* 0x000fe200008e0625 */
[----:B------:R-:W-:Y:S01]  /*45c90*/  ISETP.GE.AND P1, PT, R2, UR13, PT ;  /* 0x0000000d02007c0c */ /* 0x000fe2000bf26270 */
[----:B------:R-:W-:Y:S01]  /*45ca0*/  ULDC UR4, c[0x0][0x228] ;  /* 0x00008a0000047ab9 */ /* 0x000fe20000000800 */
[----:B------:R-:W-:Y:S02]  /*45cb0*/  SHF.R.S32.HI R2, RZ, 0x1f, R17 ;  /* 0x0000001fff027819 */ /* 0x000fe40000011411 */
[C---:B0-----:R-:W-:Y:S02]  /*45cc0*/  IADD3 R4, P6, R17.reuse, R0, RZ ;  /* 0x0000000011047210 */ /* 0x041fe40007fde0ff */
[----:B------:R-:W-:Y:S01]  /*45cd0*/  ISETP.LT.AND P3, PT, R48, UR4, !P3 ;  /* 0x0000000430007c0c */ /* 0x000fe2000df61270 */
[----:B------:R0:W-:Y:S01]  /*45ce0*/  @P4 STG.E.U8 desc[UR32][R14.64], R23 ;  /* 0x000000170e004986 */ /* 0x0001e2000c101120 */
[----:B------:R-:W-:Y:S01]  /*45cf0*/  ISETP.GE.AND P2, PT, R18, UR7, PT ;  /* 0x0000000712007c0c */ /* 0x000fe2000bf46270 */
[----:B------:R-:W-:Y:S01]  /*45d00*/  IMAD.X R5, R2, 0x1, R3, P6 ;  /* 0x0000000102057824 */ /* 0x000fe200030e0603 */
[C---:B-1----:R-:W-:Y:S01]  /*45d10*/  IADD3 R12, P4, R17.reuse, R36, RZ ;  /* 0x00000024110c7210 */ /* 0x042fe20007f9e0ff */
[----:B------:R-:W-:Y:S01]  /*45d20*/  VIADD R19, R17, UR22 ;  /* 0x0000001611137c36 */ /* 0x000fe20008000000 */
[C---:B------:R-:W-:Y:S01]  /*45d30*/  PRMT R21, R7.reuse, 0x7772, RZ ;  /* 0x0000777207157816 */ /* 0x040fe200000000ff */
[----:B------:R-:W-:Y:S01]  /*45d40*/  ULDC UR4, c[0x0][0x228] ;  /* 0x00008a0000047ab9 */ /* 0x000fe20000000800 */
[----:B------:R-:W-:Y:S01]  /*45d50*/  ISETP.LT.AND P6, PT, R50, UR5, !P2 ;  /* 0x0000000532007c0c */ /* 0x000fe2000d7c1270 */
[----:B------:R-:W-:Y:S01]  /*45d60*/  IMAD.X R13, R2, 0x1, R37, P4 ;  /* 0x00000001020d7824 */ /* 0x000fe200020e0625 */
[----:B------:R-:W-:Y:S01]  /*45d70*/  SHF.R.S32.HI R16, RZ, 0x1f, R19 ;  /* 0x0000001fff107819 */ /* 0x000fe20000011413 */
[----:B------:R1:W-:Y:S01]  /*45d80*/  @P5 STG.E.U8 desc[UR32][R4.64], R21 ;  /* 0x0000001504005986 */ /* 0x0003e2000c101120 */
[----:B0-----:R-:W-:Y:S01]  /*45d90*/  PRMT R15, R7, 0x7773, RZ ;  /* 0x00007773070f7816 */ /* 0x001fe200000000ff */
[----:B------:R-:W-:Y:S01]  /*45da0*/  ULDC UR5, c[0x0][0x228] ;  /* 0x00008a0000057ab9 */ /* 0x000fe20000000800 */
[----:B------:R-:W-:-:S03]  /*45db0*/  IADD3 R6, P5, R19, R0, RZ ;  /* 0x0000000013067210 */ /* 0x000fc60007fbe0ff */
[----:B------:R0:W-:Y:S01]  /*45dc0*/  @P3 STG.E.U8 desc[UR32][R12.64], R15 ;  /* 0x0000000f0c003986 */ /* 0x0001e2000c101120 */
[----:B------:R-:W-:Y:S01]  /*45dd0*/  ISETP.LT.AND P3, PT, R48, UR4, !P2 ;  /* 0x0000000430007c0c */ /* 0x000fe2000d761270 */
[----:B------:R-:W-:Y:S01]  /*45de0*/  IMAD.X R7, R16, 0x1, R3, P5 ;  /* 0x0000000110077824 */ /* 0x000fe200028e0603 */
[----:B--2---:R-:W-:Y:S01]  /*45df0*/  PRMT R17, R8, 0x7770, RZ ;  /* 0x0000777008117816 */ /* 0x004fe200000000ff */
[----:B------:R-:W-:Y:S01]  /*45e00*/  VIADD R14, R51, 0x3a ;  /* 0x0000003a330e7836 */ /* 0x000fe20000000000 */
[C---:B-1----:R-:W-:Y:S01]  /*45e10*/  IADD3 R4, P2, R19.reuse, R36, RZ ;  /* 0x0000002413047210 */ /* 0x042fe20007f5e0ff */
[----:B------:R-:W-:Y:S01]  /*45e20*/  VIADD R19, R19, UR22 ;  /* 0x0000001613137c36 */ /* 0x000fe20008000000 */
[----:B------:R-:W-:Y:S01]  /*45e30*/  ISETP.LT.AND P5, PT, R50, UR5, !P1 ;  /* 0x0000000532007c0c */ /* 0x000fe2000cfa1270 */
[----:B------:R1:W-:Y:S01]  /*45e40*/  @P6 STG.E.U8 desc[UR32][R6.64], R17 ;  /* 0x0000001106006986 */ /* 0x0003e2000c101120 */
[----:B------:R-:W-:Y:S01]  /*45e50*/  ULDC UR4, c[0x0][0x228] ;  /* 0x00008a0000047ab9 */ /* 0x000fe20000000800 */
[----:B------:R-:W-:Y:S01]  /*45e60*/  IMAD.X R5, R16, 0x1, R37, P2 ;  /* 0x0000000110057824 */ /* 0x000fe200010e0625 */
[----:B------:R-:W-:Y:S01]  /*45e70*/  SHF.R.S32.HI R2, RZ, 0x1f, R19 ;  /* 0x0000001fff027819 */ /* 0x000fe20000011413 */
[----:B------:R-:W-:Y:S01]  /*45e80*/  ULDC UR5, c[0x0][0x228] ;  /* 0x00008a0000057ab9 */ /* 0x000fe20000000800 */
[----:B0-----:R-:W-:-:S02]  /*45e90*/  IADD3 R12, P6, R19, R0, RZ ;  /* 0x00000000130c7210 */ /* 0x001fc40007fde0ff */
[C---:B------:R-:W-:Y:S02]  /*45ea0*/  PRMT R15, R8.reuse, 0x7772, RZ ;  /* 0x00007772080f7816 */ /* 0x040fe400000000ff */
[----:B-1----:R-:W-:Y:S01]  /*45eb0*/  PRMT R17, R8, 0x7771, RZ ;  /* 0x0000777108117816 */ /* 0x002fe200000000ff */
[----:B------:R-:W-:Y:S01]  /*45ec0*/  IMAD.X R13, R2, 0x1, R3, P6 ;  /* 0x00000001020d7824 */ /* 0x000fe200030e0603 */
[----:B------:R-:W-:Y:S02]  /*45ed0*/  ISETP.GE.AND P4, PT, R14, UR11, PT ;  /* 0x0000000b0e007c0c */ /* 0x000fe4000bf86270 */
[----:B------:R-:W-:Y:S01]  /*45ee0*/  ISETP.LT.AND P1, PT, R48, UR4, !P1 ;  /* 0x0000000430007c0c */ /* 0x000fe2000cf21270 */
[----:B------:R0:W-:Y:S01]  /*45ef0*/  @P3 STG.E.U8 desc[UR32][R4.64], R17 ;  /* 0x0000001104003986 */ /* 0x0001e2000c101120 */
[C---:B------:R-:W-:Y:S01]  /*45f00*/  IADD3 R6, P3, R19.reuse, R36, RZ ;  /* 0x0000002413067210 */ /* 0x040fe20007f7e0ff */
[----:B------:R-:W-:Y:S01]  /*45f10*/  ULDC UR4, c[0x0][0x228] ;  /* 0x00008a0000047ab9 */ /* 0x000fe20000000800 */
[----:B------:R-:W-:Y:S01]  /*45f20*/  VIADD R19, R19, UR22 ;  /* 0x0000001613137c36 */ /* 0x000fe20008000000 */
[----:B------:R1:W-:Y:S01]  /*45f30*/  @P5 STG.E.U8 desc[UR32][R12.64], R15 ;  /* 0x0000000f0c005986 */ /* 0x0003e2000c101120 */
[----:B------:R-:W-:Y:S01]  /*45f40*/  ISETP.LT.AND P5, PT, R50, UR4, !P4 ;  /* 0x0000000432007c0c */ /* 0x000fe2000e7a1270 */
[----:B------:R-:W-:Y:S01]  /*45f50*/  VIADD R14, R51, 0x3b ;  /* 0x0000003b330e7836 */ /* 0x000fe20000000000 */
[----:B------:R-:W-:Y:S01]  /*45f60*/  PRMT R21, R8, 0x7773, RZ ;  /* 0x0000777308157816 */ /* 0x000fe200000000ff */
[----:B------:R-:W-:Y:S01]  /*45f70*/  IMAD.X R7, R2, 0x1, R37, P3 ;  /* 0x0000000102077824 */ /* 0x000fe200018e0625 */
[----:B------:R-:W-:Y:S01]  /*45f80*/  SHF.R.S32.HI R2, RZ, 0x1f, R19 ;  /* 0x0000001fff027819 */ /* 0x000fe20000011413 */
[----:B------:R-:W-:Y:S01]  /*45f90*/  ULDC UR4, c[0x0][0x228] ;  /* 0x00008a0000047ab9 */ /* 0x000fe20000000800 */
[----:B0-----:R-:W-:-:S02]  /*45fa0*/  IADD3 R4, P6, R19, R0, RZ ;  /* 0x0000000013047210 */ /* 0x001fc40007fde0ff */
[----:B------:R-:W-:Y:S02]  /*45fb0*/  ISETP.GE.AND P2, PT, R14, UR17, PT ;  /* 0x000000110e007c0c */ /* 0x000fe4000bf46270 */
[----:B------:R-:W-:Y:S01]  /*45fc0*/  PRMT R17, R9, 0x7770, RZ ;  /* 0x0000777009117816 */ /* 0x000fe200000000ff */
[----:B------:R-:W-:Y:S01]  /*45fd0*/  IMAD.X R5, R2, 0x1, R3, P6 ;  /* 0x0000000102057824 */ /* 0x000fe200030e0603 */
[----:B------:R-:W-:Y:S01]  /*45fe0*/  ISETP.LT.AND P4, PT, R48, UR4, !P4 ;  /* 0x0000000430007c0c */ /* 0x000fe2000e781270 */
[C---:B-1----:R-:W-:Y:S01]  /*45ff0*/  VIADD R15, R19.reuse, UR22 ;  /* 0x00000016130f7c36 */ /* 0x042fe20008000000 */
[----:B------:R-:W-:Y:S01]  /*46000*/  ISETP.LT.AND P6, PT, R50, UR5, !P2 ;  /* 0x0000000532007c0c */ /* 0x000fe2000d7c1270 */
[----:B------:R0:W-:Y:S01]  /*46010*/  @P1 STG.E.U8 desc[UR32][R6.64], R21 ;  /* 0x0000001506001986 */ /* 0x0001e2000c101120 */
[----:B------:R-:W-:Y:S01]  /*46020*/  IADD3 R12, P1, R19, R36, RZ ;  /* 0x00000024130c7210 */ /* 0x000fe20007f3e0ff */
[----:B------:R-:W-:Y:S01]  /*46030*/  VIADD R14, R51, 0x3c ;  /* 0x0000003c330e7836 */ /* 0x000fe20000000000 */
[----:B------:R-:W-:Y:S01]  /*46040*/  SHF.R.S32.HI R8, RZ, 0x1f, R15 ;  /* 0x0000001fff087819 */ /* 0x000fe2000001140f */
[----:B------:R1:W-:Y:S01]  /*46050*/  @P5 STG.E.U8 desc[UR32][R4.64], R17 ;  /* 0x0000001104005986 */ /* 0x0003e2000c101120 */
[----:B------:R-:W-:Y:S01]  /*46060*/  PRMT R19, R9, 0x7772, RZ ;  /* 0x0000777209137816 */ /* 0x000fe200000000ff */
[----:B------:R-:W-:Y:S01]  /*46070*/  IMAD.X R13, R2, 0x1, R37, P1 ;  /* 0x00000001020d7824 */ /* 0x000fe200008e0625 */
[----:B------:R-:W-:Y:S01]  /*46080*/  ULDC UR4, c[0x0][0x228] ;  /* 0x00008a0000047ab9 */ /* 0x000fe20000000800 */
[----:B------:R-:W-:Y:S01]  /*46090*/  ULDC UR5, c[0x0][0x228] ;  /* 0x00008a0000057ab9 */ /* 0x000fe20000000800 */
[----:B0-----:R-:W-:-:S02]  /*460a0*/  IADD3 R6, P5, R15, R0, RZ ;  /* 0x000000000f067210 */ /* 0x001fc40007fbe0ff */
[----:B------:R-:W-:Y:S01]  /*460b0*/  PRMT R21, R9, 0x7771, RZ ;  /* 0x0000777109157816 */ /* 0x000fe200000000ff */
[----:B-1----:R-:W-:Y:S02]  /*460c0*/  VIADD R17, R15, UR22 ;  /* 0x000000160f117c36 */ /* 0x002fe40008000000 */
[----:B------:R-:W-:Y:S01]  /*460d0*/  IMAD.X R7, R8, 0x1, R3, P5 ;  /* 0x0000000108077824 */ /* 0x000fe200028e0603 */
[----:B------:R-:W-:Y:S01]  /*460e0*/  ISETP.GE.AND P3, PT, R14, UR15, PT ;  /* 0x0000000f0e007c0c */ /* 0x000fe2000bf66270 */
[----:B------:R0:W-:Y:S01]  /*460f0*/  @P4 STG.E.U8 desc[UR32][R12.64], R21 ;  /* 0x000000150c004986 */ /* 0x0001e2000c101120 */
[----:B------:R-:W-:-:S03]  /*46100*/  SHF.R.S32.HI R2, RZ, 0x1f, R17 ;  /* 0x0000001fff027819 */ /* 0x000fc60000011411 */
[----:B------:R1:W-:Y:S01]  /*46110*/  @P6 STG.E.U8 desc[UR32][R6.64], R19 ;  /* 0x0000001306006986 */ /* 0x0003e2000c101120 */
[----:B------:R-:W-:Y:S01]  /*46120*/  ISETP.LT.AND P2, PT, R48, UR4, !P2 ;  /* 0x0000000430007c0c */ /* 0x000fe2000d741270 */
[----:B------:R-:W-:Y:S01]  /*46130*/  VIADD R14, R51, 0x3d ;  /* 0x0000003d330e7836 */ /* 0x000fe20000000000 */
[----:B------:R-:W-:Y:S01]  /*46140*/  ISETP.LT.AND P5, PT, R50, UR5, !P3 ;  /* 0x0000000532007c0c */ /* 0x000fe2000dfa1270 */
[----:B------:R-:W-:Y:S01]  /*46150*/  ULDC UR4, c[0x0][0x228] ;  /* 0x00008a0000047ab9 */ /* 0x000fe20000000800 */
[----:B------:R-:W-:Y:S01]  /*46160*/  ISETP.LT.AND P3, PT, R48, UR6, !P3 ;  /* 0x0000000630007c0c */ /* 0x000fe2000df61270 */
[----:B------:R-:W-:Y:S01]  /*46170*/  ULDC UR5, c[0x0][0x228] ;  /* 0x00008a0000057ab9 */ /* 0x000fe20000000800 */
[----:B0-----:R-:W-:Y:S01]  /*46180*/  IADD3 R12, P6, R17, R0, RZ ;  /* 0x00000000110c7210 */ /* 0x001fe20007fde0ff */
[----:B------:R-:W-:Y:S01]  /*46190*/  ULDC UR6, c[0x0][0x228] ;  /* 0x00008a0000067ab9 */ /* 0x000fe20000000800 */
[----:B------:R-:W-:-:S03]  /*461a0*/  IADD3 R4, P4, R15, R36, RZ ;  /* 0x000000240f047210 */ /* 0x000fc60007f9e0ff */
[----:B------:R-:W-:Y:S01]  /*461b0*/  IMAD.X R13, R2, 0x1, R3, P6 ;  /* 0x00000001020d7824 */ /* 0x000fe200030e0603 */
[C---:B-1----:R-:W-:Y:S01]  /*461c0*/  IADD3 R6, P6, R17.reuse, R36, RZ ;  /* 0x0000002411067210 */ /* 0x042fe20007fde0ff */
[----:B------:R-:W-:Y:S01]  /*461d0*/  VIADD R17, R17, UR22 ;  /* 0x0000001611117c36 */ /* 0x000fe20008000000 */
[----:B------:R-:W-:Y:S01]  /*461e0*/  PRMT R23, R9, 0x7773, RZ ;  /* 0x0000777309177816 */ /* 0x000fe200000000ff */
[--C-:B------:R-:W-:Y:S01]  /*461f0*/  IMAD.X R5, R8, 0x1, R37.reuse, P4 ;  /* 0x0000000108057824 */ /* 0x100fe200020e0625 */
[----:B------:R-:W-:Y:S01]  /*46200*/  ISETP.GE.AND P1, PT, R14, UR21, PT ;  /* 0x000000150e007c0c */ /* 0x000fe2000bf26270 */
[----:B------:R-:W-:Y:S01]  /*46210*/  VIADD R14, R51, 0x3e ;  /* 0x0000003e330e7836 */ /* 0x000fe20000000000 */
[----:B------:R-:W-:Y:S01]  /*46220*/  PRMT R21, R10, 0x7770, RZ ;  /* 0x000077700a157816 */ /* 0x000fe200000000ff */
[----:B------:R-:W-:Y:S01]  /*46230*/  IMAD.X R7, R2, 0x1, R37, P6 ;  /* 0x0000000102077824 */ /* 0x000fe200030e0625 */
[----:B------:R-:W-:Y:S01]  /*46240*/  PRMT R19, R10, 0x7771, RZ ;  /* 0x000077710a137816 */ /* 0x000fe200000000ff */
[----:B------:R-:W-:Y:S01]  /*46250*/  VIADD R15, R17, UR22 ;  /* 0x00000016110f7c36 */ /* 0x000fe20008000000 */
[----:B------:R0:W-:Y:S01]  /*46260*/  @P2 STG.E.U8 desc[UR32][R4.64], R23 ;  /* 0x0000001704002986 */ /* 0x0001e2000c101120 */
[----:B------:R-:W-:-:S02]  /*46270*/  ISETP.GE.AND P4, PT, R14, UR19, PT ;  /* 0x000000130e007c0c */ /* 0x000fc4000bf86270 */
[----:B------:R-:W-:Y:S01]  /*46280*/  SHF.R.S32.HI R2, RZ, 0x1f, R17 ;  /* 0x0000001fff027819 */ /* 0x000fe20000011411 */
[----:B------:R-:W-:Y:S01]  /*46290*/  @P5 STG.E.U8 desc[UR32][R12.64], R21 ;  /* 0x000000150c005986 */ /* 0x000fe2000c101120 */
[----:B------:R-:W-:-:S03]  /*462a0*/  SHF.R.S32.HI R14, RZ, 0x1f, R15 ;  /* 0x0000001fff0e7819 */ /* 0x000fc6000001140f */
[----:B------:R1:W-:Y:S01]  /*462b0*/  @P3 STG.E.U8 desc[UR32][R6.64], R19 ;  /* 0x0000001306003986 */ /* 0x0003e2000c101120 */
[C---:B0-----:R-:W-:Y:S02]  /*462c0*/  IADD3 R4, P5, R17.reuse, R36, RZ ;  /* 0x0000002411047210 */ /* 0x041fe40007fbe0ff */
[-C--:B------:R-:W-:Y:S01]  /*462d0*/  IADD3 R8, P3, R17, R0.reuse, RZ ;  /* 0x0000000011087210 */ /* 0x080fe20007f7e0ff */
[C---:B------:R-:W-:Y:S01]  /*462e0*/  VIADD R17, R15.reuse, UR22 ;  /* 0x000000160f117c36 */ /* 0x040fe20008000000 */
[C---:B-1----:R-:W-:Y:S01]  /*462f0*/  IADD3 R6, P6, R15.reuse, R0, RZ ;  /* 0x000000000f067210 */ /* 0x042fe20007fde0ff */
[----:B------:R-:W-:Y:S01]  /*46300*/  IMAD.X R5, R2, 0x1, R37, P5 ;  /* 0x0000000102057824 */ /* 0x000fe200028e0625 */
[----:B------:R-:W-:-:S03]  /*46310*/  IADD3 R12, P5, R15, R36, RZ ;  /* 0x000000240f0c7210 */ /* 0x000fc60007fbe0ff */
[--C-:B------:R-:W-:Y:S01]  /*46320*/  IMAD.X R7, R14, 0x1, R3.reuse, P6 ;  /* 0x000000010e077824 */ /* 0x100fe200030e0603 */
[----:B------:R-:W-:Y:S01]  /*46330*/  ISETP.LT.AND P6, PT, R50, UR4, !P1 ;  /* 0x0000000432007c0c */ /* 0x000fe2000cfc1270 */
[----:B------:R-:W-:Y:S01]  /*46340*/  ULDC UR4, c[0x0][0x228] ;  /* 0x00008a0000047ab9 */ /* 0x000fe20000000800 */
[----:B------:R-:W-:Y:S01]  /*46350*/  IMAD.X R9, R2, 0x1, R3, P3 ;  /* 0x0000000102097824 */ /* 0x000fe200018e0603 */
[----:B------:R-:W-:Y:S01]  /*46360*/  ISETP.LT.AND P1, PT, R48, UR4, !P1 ;  /* 0x0000000430007c0c */ /* 0x000fe2000cf21270 */
[----:B------:R-:W-:Y:S01]  /*46370*/  IMAD.X R13, R14, 0x1, R37, P5 ;  /* 0x000000010e0d7824 */ /* 0x000fe200028e0625 */
[----:B------:R-:W-:Y:S01]  /*46380*/  IADD3 R2, P3, R17, R0, RZ ;  /* 0x0000000011027210 */ /* 0x000fe20007f7e0ff */
[----:B------:R-:W-:Y:S01]  /*46390*/  ULDC UR4, c[0x0][0x228] ;  /* 0x00008a0000047ab9 */ /* 0x000fe20000000800 */
[----:B------:R-:W-:Y:S02]  /*463a0*/  SHF.R.S32.HI R0, RZ, 0x1f, R17 ;  /* 0x0000001fff007819 */ /* 0x000fe40000011411 */
[----:B------:R-:W-:Y:S01]  /*463b0*/  ISETP.LT.AND P5, PT, R50, UR5, !P4 ;  /* 0x0000000532007c0c */ /* 0x000fe2000e7a1270 */
[----:B------:R-:W-:Y:S01]  /*463c0*/  ULDC UR5, c[0x0][0x228] ;  /* 0x00008a0000057ab9 */ /* 0x000fe20000000800 */
[----:B------:R-:W-:-:S02]  /*463d0*/  ISETP.LT.AND P4, PT, R48, UR4, !P4 ;  /* 0x0000000430007c0c */ /* 0x000fc4000e781270 */
[----:B------:R-:W-:Y:S02]  /*463e0*/  ISETP.LT.AND P2, PT, R50, UR6, !P0 ;  /* 0x0000000632007c0c */ /* 0x000fe4000c741270 */
[----:B------:R-:W-:Y:S01]  /*463f0*/  ISETP.LT.AND P0, PT, R48, UR5, !P0 ;  /* 0x0000000530007c0c */ /* 0x000fe2000c701270 */
[----:B------:R-:W-:Y:S01]  /*46400*/  IMAD.X R3, R0, 0x1, R3, P3 ;  /* 0x0000000100037824 */ /* 0x000fe200018e0603 */
[----:B------:R-:W-:Y:S02]  /*46410*/  IADD3 R36, P3, R17, R36, RZ ;  /* 0x0000002411247210 */ /* 0x000fe40007f7e0ff */
[C---:B------:R-:W-:Y:S02]  /*46420*/  PRMT R23, R10.reuse, 0x7772, RZ ;  /* 0x000077720a177816 */ /* 0x040fe400000000ff */
[----:B------:R-:W-:Y:S02]  /*46430*/  PRMT R21, R10, 0x7773, RZ ;  /* 0x000077730a157816 */ /* 0x000fe400000000ff */
[----:B------:R-:W-:-:S02]  /*46440*/  PRMT R15, R11, 0x7773, RZ ;  /* 0x000077730b0f7816 */ /* 0x000fc400000000ff */
[C---:B------:R-:W-:Y:S02]  /*46450*/  PRMT R17, R11.reuse, 0x7772, RZ ;  /* 0x000077720b117816 */ /* 0x040fe400000000ff */
[C---:B------:R-:W-:Y:S02]  /*46460*/  PRMT R19, R11.reuse, 0x7771, RZ ;  /* 0x000077710b137816 */ /* 0x040fe400000000ff */
[----:B------:R-:W-:Y:S01]  /*46470*/  PRMT R11, R11, 0x7770, RZ ;  /* 0x000077700b0b7816 */ /* 0x000fe200000000ff */
[----:B------:R0:W-:Y:S04]  /*46480*/  @P6 STG.E.U8 desc[UR32][R8.64], R23 ;  /* 0x0000001708006986 */ /* 0x0001e8000c101120 */
[----:B------:R0:W-:Y:S04]  /*46490*/  @P1 STG.E.U8 desc[UR32][R4.64], R21 ;  /* 0x0000001504001986 */ /* 0x0001e8000c101120 */
[----:B------:R0:W-:Y:S04]  /*464a0*/  @P5 STG.E.U8 desc[UR32][R6.64], R11 ;  /* 0x0000000b06005986 */ /* 0x0001e8000c101120 */
[----:B------:R0:W-:Y:S01]  /*464b0*/  @P4 STG.E.U8 desc[UR32][R12.64], R19 ;  /* 0x000000130c004986 */ /* 0x0001e2000c101120 */
[----:B------:R-:W-:-:S03]  /*464c0*/  IMAD.X R37, R0, 0x1, R37, P3 ;  /* 0x0000000100257824 */ /* 0x000fc600018e0625 */
[----:B------:R0:W-:Y:S01]  /*464d0*/  @P2 STG.E.U8 desc[UR32][R2.64], R17 ;  /* 0x0000001102002986 */ /* 0x0001e2000c101120 */
[----:B------:R-:W-:Y:S05]  /*464e0*/  @!P0 EXIT ;  /* 0x000000000000894d */ /* 0x000fea0003800000 */
[----:B------:R-:W-:Y:S01]  /*464f0*/  STG.E.U8 desc[UR32][R36.64], R15 ;  /* 0x0000000f24007986 */ /* 0x000fe2000c101120 */
[----:B------:R-:W-:Y:S05]  /*46500*/  EXIT ;  /* 0x000000000000794d */ /* 0x000fea0003800000 */
.L_x_2:
[----:B------:R-:W-:-:S00]  /*46510*/  BRA `(.L_x_2) ;  /* 0xfffffffc00fc7947 */ /* 0x000fc0000383ffff */
[----:B------:R-:W-:-:S00]  /*46520*/  NOP ;  /* 0x0000000000007918 */ /* 0x000fc00000000000 */
        /* <DEDUP_REMOVED lines=13> */
.L_x_3:


//--------------------- .nv.shared.matmul_kernel  --------------------------
	.section	.nv.shared.matmul_kernel,"aw",@nobits
	.sectionflags	@""
	.align	16
	.zero		1024


//--------------------- .nv.shared.reserved.0     --------------------------
	.section	.nv.shared.reserved.0,"aw",@nobits
	.weak		__nv_reservedSMEM_offset_0_alias
	.size		__nv_reservedSMEM_offset_0_alias, 0, 0
	.other		__nv_reservedSMEM_offset_0_alias,@"STO_CUDA_RESERVED_SHARED STV_DEFAULT"
__nv_reservedSMEM_offset_0_alias:
	.zero		0


//--------------------- .nv.constant0.matmul_kernel --------------------------
	.section	.nv.constant0.matmul_kernel,"a",@progbits
	.sectionflags	@""
	.align	4
.nv.constant0.matmul_kernel:
	.zero		608


//--------------------- SYMBOLS --------------------------

	.type		.nv.reservedSmem.offset0,@object
	.size		.nv.reservedSmem.offset0,0x4
